	.target	sm_100a

	.elftype	@"ET_EXEC"


//--------------------- .note.nv.tkinfo           --------------------------
	.section	.note.nv.tkinfo,"",@"SHT_NOTE"
	.sectionflags	@"SHF_NOTE_NV_TKINFO"
	.tkinfo
        /*0018*/ 	.word	0x00000002
        /*0030*/ 	.string	""
        /*0030*/ 	.string	"ptxas"
        /*0030*/ 	.string	"Cuda compilation tools, release 13.0, V13.0.88"
        /*0030*/ 	.string	"Build cuda_13.0.r13.0/compiler.36424714_0"
        /*0030*/ 	.string	"-arch sm_100a -m 64 "



//--------------------- .note.nv.cuinfo           --------------------------
	.section	.note.nv.cuinfo,"",@"SHT_NOTE"
	.sectionflags	@"SHF_NOTE_NV_CUINFO"
        /*0018*/ 	.short	0x0002
        /*001a*/ 	.short	0x0064
        /*001c*/ 	.short	0x0082
	.zero		2


//--------------------- .nv.info                  --------------------------
	.section	.nv.info,"",@"SHT_CUDA_INFO"
	.align	4


	//----- nvinfo : EIATTR_REGCOUNT
	.align		4
        /*0000*/ 	.byte	0x04, 0x2f
        /*0002*/ 	.short	(.L_19 - .L_18)
	.align		4
.L_18:
        /*0004*/ 	.word	index@(_ZN7cutlass13device_kernelINS_4gemm6kernel13GemmUniversalIN4cute5tupleIJiiiiEEENS1_10collective13CollectiveMmaINS1_46MainloopSm100TmaUmmaWarpSpecializedBlockScaledILi4ELi2ELi1ENS5_IJNS4_1CILi4EEENSA_ILi2EEENSA_ILi1EEEEEEEENS5_IJNSA_ILi256EEESG_NSA_ILi128EEEEEENS5_IJNS_12float_e4m3_tENS_13float_ue8m0_tEEEENS5_IJNS5_IJlSD_lEEENS4_6LayoutINS5_IJNS5_IJNS5_IJNSA_ILi32EEESB_EEEiEEESQ_NS5_IJSD_iEEEEEENS5_IJNS5_IJNS5_IJNSA_ILi16EEESB_EEEiEEENS5_IJNS5_IJNSA_ILi0EEESD_EEENSA_ILi512EEEEEENS5_IJSW_iEEEEEEEEEEESL_S13_NS4_8TiledMMAINS4_8MMA_AtomIJNS4_27SM100_MMA_MXF8F6F4_2x1SM_SSISJ_SJ_fSK_Li256ELi256ELNS4_4UMMA5MajorE0ELS18_0ELNS17_7ScaleInE0ELS19_0EEEEEENSN_INS5_IJSD_SD_SD_EEENS5_IJSW_SW_SW_EEEEENS5_IJNS4_10UnderscoreES1F_S1F_EEEEENS5_IJNS4_28SM100_TMA_2SM_LOAD_MULTICASTES1I_EEENS5_IJNS4_14ComposedLayoutINS4_7SwizzleILi3ELi4ELi3EEENS4_18smem_ptr_flag_bitsILi8EEENSN_INS5_IJNSA_ILi8EEESH_EEENS5_IJSH_SD_EEEEEEENSN_INS5_IJNS5_IJNS5_IJSP_SD_EEENS5_IJSO_SD_EEEEEESD_NS5_IJSB_SD_EEEEEENS5_IJNS5_IJNS5_IJSU_SY_EEESX_EEESW_NS5_IJSD_SY_EEEEEEEEEEEvNS4_8identityES1J_NS5_IJS1T_NSN_INS5_IJNS5_IJNS5_IJSP_SC_EEES1V_EEESD_S1X_EEENS5_IJS20_SW_NS5_IJSD_NSA_ILi1024EEEEEEEEEEEEEEvS25_EENS_8epilogue10collective18CollectiveEpilogueINS2F_23Sm100TmaWarpSpecializedILi4ELi2ELi64ELb1ELb0EEEJNS5_IJSH_SG_SH_EEENS5_IJNSN_ISH_SD_EENSN_INSA_ILi64EEESD_EEEEENS_10bfloat16_tESM_S2P_SM_NS2F_6fusion15FusionCallbacksIS2J_NS2Q_17LinearCombinationIS2P_fS2P_fLNS_15FloatRoundStyleE2EEES2K_S2O_JEEENS4_5SM1004TMEM4LOAD26SM100_TMEM_LOAD_32dp32b64xENS4_13SM90_TMA_LOADENS1K_IS1M_NS1N_ILi16EEENSN_INS5_IJS1P_S2M_EEENS5_IJS2M_SD_EEEEEEENS4_39AutoVectorizingCopyWithAssumedAlignmentILi128EEENS4_14SM90_TMA_STOREES35_S37_S37_EEEvvEEEEvNT_6ParamsE)
        /*0008*/ 	.word	0x000000a8


	//----- nvinfo : EIATTR_FRAME_SIZE
	.align		4
.L_19:
        /*000c*/ 	.byte	0x04, 0x11
        /*000e*/ 	.short	(.L_21 - .L_20)
	.align		4
.L_20:
        /*0010*/ 	.word	index@($__internal_2_$__cuda_sm10x_tcgen05_guardrail_trap_unallocated_columns_being_dealloced)
        /*0014*/ 	.word	0x00000000


	//----- nvinfo : EIATTR_FRAME_SIZE
	.align		4
.L_21:
        /*0018*/ 	.byte	0x04, 0x11
        /*001a*/ 	.short	(.L_23 - .L_22)
	.align		4
.L_22:
        /*001c*/ 	.word	index@($__internal_1_$__cuda_sm10x_tcgen05_guardrail_trap_phase_invalid_during_alloc)
        /*0020*/ 	.word	0x00000000


	//----- nvinfo : EIATTR_FRAME_SIZE
	.align		4
.L_23:
        /*0024*/ 	.byte	0x04, 0x11
        /*0026*/ 	.short	(.L_25 - .L_24)
	.align		4
.L_24:
        /*0028*/ 	.word	index@($__internal_0_$__cuda_sm10x_tcgen05_guardrail_trap_col_being_dealloced_not_returned_by_alloc)
        /*002c*/ 	.word	0x00000000


	//----- nvinfo : EIATTR_FRAME_SIZE
	.align		4
.L_25:
        /*0030*/ 	.byte	0x04, 0x11
        /*0032*/ 	.short	(.L_27 - .L_26)
	.align		4
.L_26:
        /*0034*/ 	.word	index@(_ZN7cutlass13device_kernelINS_4gemm6kernel13GemmUniversalIN4cute5tupleIJiiiiEEENS1_10collective13CollectiveMmaINS1_46MainloopSm100TmaUmmaWarpSpecializedBlockScaledILi4ELi2ELi1ENS5_IJNS4_1CILi4EEENSA_ILi2EEENSA_ILi1EEEEEEEENS5_IJNSA_ILi256EEESG_NSA_ILi128EEEEEENS5_IJNS_12float_e4m3_tENS_13float_ue8m0_tEEEENS5_IJNS5_IJlSD_lEEENS4_6LayoutINS5_IJNS5_IJNS5_IJNSA_ILi32EEESB_EEEiEEESQ_NS5_IJSD_iEEEEEENS5_IJNS5_IJNS5_IJNSA_ILi16EEESB_EEEiEEENS5_IJNS5_IJNSA_ILi0EEESD_EEENSA_ILi512EEEEEENS5_IJSW_iEEEEEEEEEEESL_S13_NS4_8TiledMMAINS4_8MMA_AtomIJNS4_27SM100_MMA_MXF8F6F4_2x1SM_SSISJ_SJ_fSK_Li256ELi256ELNS4_4UMMA5MajorE0ELS18_0ELNS17_7ScaleInE0ELS19_0EEEEEENSN_INS5_IJSD_SD_SD_EEENS5_IJSW_SW_SW_EEEEENS5_IJNS4_10UnderscoreES1F_S1F_EEEEENS5_IJNS4_28SM100_TMA_2SM_LOAD_MULTICASTES1I_EEENS5_IJNS4_14ComposedLayoutINS4_7SwizzleILi3ELi4ELi3EEENS4_18smem_ptr_flag_bitsILi8EEENSN_INS5_IJNSA_ILi8EEESH_EEENS5_IJSH_SD_EEEEEEENSN_INS5_IJNS5_IJNS5_IJSP_SD_EEENS5_IJSO_SD_EEEEEESD_NS5_IJSB_SD_EEEEEENS5_IJNS5_IJNS5_IJSU_SY_EEESX_EEESW_NS5_IJSD_SY_EEEEEEEEEEEvNS4_8identityES1J_NS5_IJS1T_NSN_INS5_IJNS5_IJNS5_IJSP_SC_EEES1V_EEESD_S1X_EEENS5_IJS20_SW_NS5_IJSD_NSA_ILi1024EEEEEEEEEEEEEEvS25_EENS_8epilogue10collective18CollectiveEpilogueINS2F_23Sm100TmaWarpSpecializedILi4ELi2ELi64ELb1ELb0EEEJNS5_IJSH_SG_SH_EEENS5_IJNSN_ISH_SD_EENSN_INSA_ILi64EEESD_EEEEENS_10bfloat16_tESM_S2P_SM_NS2F_6fusion15FusionCallbacksIS2J_NS2Q_17LinearCombinationIS2P_fS2P_fLNS_15FloatRoundStyleE2EEES2K_S2O_JEEENS4_5SM1004TMEM4LOAD26SM100_TMEM_LOAD_32dp32b64xENS4_13SM90_TMA_LOADENS1K_IS1M_NS1N_ILi16EEENSN_INS5_IJS1P_S2M_EEENS5_IJS2M_SD_EEEEEEENS4_39AutoVectorizingCopyWithAssumedAlignmentILi128EEENS4_14SM90_TMA_STOREES35_S37_S37_EEEvvEEEEvNT_6ParamsE)
        /*0038*/ 	.word	0x00000000


	//----- nvinfo : EIATTR_MIN_STACK_SIZE
	.align		4
.L_27:
        /*003c*/ 	.byte	0x04, 0x12
        /*003e*/ 	.short	(.L_29 - .L_28)
	.align		4
.L_28:
        /*0040*/ 	.word	index@(_ZN7cutlass13device_kernelINS_4gemm6kernel13GemmUniversalIN4cute5tupleIJiiiiEEENS1_10collective13CollectiveMmaINS1_46MainloopSm100TmaUmmaWarpSpecializedBlockScaledILi4ELi2ELi1ENS5_IJNS4_1CILi4EEENSA_ILi2EEENSA_ILi1EEEEEEEENS5_IJNSA_ILi256EEESG_NSA_ILi128EEEEEENS5_IJNS_12float_e4m3_tENS_13float_ue8m0_tEEEENS5_IJNS5_IJlSD_lEEENS4_6LayoutINS5_IJNS5_IJNS5_IJNSA_ILi32EEESB_EEEiEEESQ_NS5_IJSD_iEEEEEENS5_IJNS5_IJNS5_IJNSA_ILi16EEESB_EEEiEEENS5_IJNS5_IJNSA_ILi0EEESD_EEENSA_ILi512EEEEEENS5_IJSW_iEEEEEEEEEEESL_S13_NS4_8TiledMMAINS4_8MMA_AtomIJNS4_27SM100_MMA_MXF8F6F4_2x1SM_SSISJ_SJ_fSK_Li256ELi256ELNS4_4UMMA5MajorE0ELS18_0ELNS17_7ScaleInE0ELS19_0EEEEEENSN_INS5_IJSD_SD_SD_EEENS5_IJSW_SW_SW_EEEEENS5_IJNS4_10UnderscoreES1F_S1F_EEEEENS5_IJNS4_28SM100_TMA_2SM_LOAD_MULTICASTES1I_EEENS5_IJNS4_14ComposedLayoutINS4_7SwizzleILi3ELi4ELi3EEENS4_18smem_ptr_flag_bitsILi8EEENSN_INS5_IJNSA_ILi8EEESH_EEENS5_IJSH_SD_EEEEEEENSN_INS5_IJNS5_IJNS5_IJSP_SD_EEENS5_IJSO_SD_EEEEEESD_NS5_IJSB_SD_EEEEEENS5_IJNS5_IJNS5_IJSU_SY_EEESX_EEESW_NS5_IJSD_SY_EEEEEEEEEEEvNS4_8identityES1J_NS5_IJS1T_NSN_INS5_IJNS5_IJNS5_IJSP_SC_EEES1V_EEESD_S1X_EEENS5_IJS20_SW_NS5_IJSD_NSA_ILi1024EEEEEEEEEEEEEEvS25_EENS_8epilogue10collective18CollectiveEpilogueINS2F_23Sm100TmaWarpSpecializedILi4ELi2ELi64ELb1ELb0EEEJNS5_IJSH_SG_SH_EEENS5_IJNSN_ISH_SD_EENSN_INSA_ILi64EEESD_EEEEENS_10bfloat16_tESM_S2P_SM_NS2F_6fusion15FusionCallbacksIS2J_NS2Q_17LinearCombinationIS2P_fS2P_fLNS_15FloatRoundStyleE2EEES2K_S2O_JEEENS4_5SM1004TMEM4LOAD26SM100_TMEM_LOAD_32dp32b64xENS4_13SM90_TMA_LOADENS1K_IS1M_NS1N_ILi16EEENSN_INS5_IJS1P_S2M_EEENS5_IJS2M_SD_EEEEEEENS4_39AutoVectorizingCopyWithAssumedAlignmentILi128EEENS4_14SM90_TMA_STOREES35_S37_S37_EEEvvEEEEvNT_6ParamsE)
        /*0044*/ 	.word	0x00000000
.L_29:


//--------------------- .nv.compat                --------------------------
	.section	.nv.compat,"",@"SHT_CUDA_COMPAT_INFO"
	.align	4
        /*0000*/ 	.byte	0x02, 0x09, 0x01, 0x00, 0x02, 0x02, 0x02, 0x00, 0x02, 0x05, 0x05, 0x00, 0x03, 0x07, 0x01, 0x01
        /*0010*/ 	.byte	0x02, 0x03, 0x01, 0x00, 0x02, 0x06, 0x01, 0x00, 0x04, 0x0b, 0x08, 0x00, 0x09, 0x00, 0x00, 0x00
        /*0020*/ 	.byte	0x00, 0x00, 0x00, 0x00


//--------------------- .nv.info._ZN7cutlass13device_kernelINS_4gemm6kernel13GemmUniversalIN4cute5tupleIJiiiiEEENS1_10collective13CollectiveMmaINS1_46MainloopSm100TmaUmmaWarpSpecializedBlockScaledILi4ELi2ELi1ENS5_IJNS4_1CILi4EEENSA_ILi2EEENSA_ILi1EEEEEEEENS5_IJNSA_ILi256EEESG_NSA_ILi128EEEEEENS5_IJNS_12float_e4m3_tENS_13float_ue8m0_tEEEENS5_IJNS5_IJlSD_lEEENS4_6LayoutINS5_IJNS5_IJNS5_IJNSA_ILi32EEESB_EEEiEEESQ_NS5_IJSD_iEEEEEENS5_IJNS5_IJNS5_IJNSA_ILi16EEESB_EEEiEEENS5_IJNS5_IJNSA_ILi0EEESD_EEENSA_ILi512EEEEEENS5_IJSW_iEEEEEEEEEEESL_S13_NS4_8TiledMMAINS4_8MMA_AtomIJNS4_27SM100_MMA_MXF8F6F4_2x1SM_SSISJ_SJ_fSK_Li256ELi256ELNS4_4UMMA5MajorE0ELS18_0ELNS17_7ScaleInE0ELS19_0EEEEEENSN_INS5_IJSD_SD_SD_EEENS5_IJSW_SW_SW_EEEEENS5_IJNS4_10UnderscoreES1F_S1F_EEEEENS5_IJNS4_28SM100_TMA_2SM_LOAD_MULTICASTES1I_EEENS5_IJNS4_14ComposedLayoutINS4_7SwizzleILi3ELi4ELi3EEENS4_18smem_ptr_flag_bitsILi8EEENSN_INS5_IJNSA_ILi8EEESH_EEENS5_IJSH_SD_EEEEEEENSN_INS5_IJNS5_IJNS5_IJSP_SD_EEENS5_IJSO_SD_EEEEEESD_NS5_IJSB_SD_EEEEEENS5_IJNS5_IJNS5_IJSU_SY_EEESX_EEESW_NS5_IJSD_SY_EEEEEEEEEEEvNS4_8identityES1J_NS5_IJS1T_NSN_INS5_IJNS5_IJNS5_IJSP_SC_EEES1V_EEESD_S1X_EEENS5_IJS20_SW_NS5_IJSD_NSA_ILi1024EEEEEEEEEEEEEEvS25_EENS_8epilogue10collective18CollectiveEpilogueINS2F_23Sm100TmaWarpSpecializedILi4ELi2ELi64ELb1ELb0EEEJNS5_IJSH_SG_SH_EEENS5_IJNSN_ISH_SD_EENSN_INSA_ILi64EEESD_EEEEENS_10bfloat16_tESM_S2P_SM_NS2F_6fusion15FusionCallbacksIS2J_NS2Q_17LinearCombinationIS2P_fS2P_fLNS_15FloatRoundStyleE2EEES2K_S2O_JEEENS4_5SM1004TMEM4LOAD26SM100_TMEM_LOAD_32dp32b64xENS4_13SM90_TMA_LOADENS1K_IS1M_NS1N_ILi16EEENSN_INS5_IJS1P_S2M_EEENS5_IJS2M_SD_EEEEEEENS4_39AutoVectorizingCopyWithAssumedAlignmentILi128EEENS4_14SM90_TMA_STOREES35_S37_S37_EEEvvEEEEvNT_6ParamsE --------------------------
	.section	.nv.info._ZN7cutlass13device_kernelINS_4gemm6kernel13GemmUniversalIN4cute5tupleIJiiiiEEENS1_10collective13CollectiveMmaINS1_46MainloopSm100TmaUmmaWarpSpecializedBlockScaledILi4ELi2ELi1ENS5_IJNS4_1CILi4EEENSA_ILi2EEENSA_ILi1EEEEEEEENS5_IJNSA_ILi256EEESG_NSA_ILi128EEEEEENS5_IJNS_12float_e4m3_tENS_13float_ue8m0_tEEEENS5_IJNS5_IJlSD_lEEENS4_6LayoutINS5_IJNS5_IJNS5_IJNSA_ILi32EEESB_EEEiEEESQ_NS5_IJSD_iEEEEEENS5_IJNS5_IJNS5_IJNSA_ILi16EEESB_EEEiEEENS5_IJNS5_IJNSA_ILi0EEESD_EEENSA_ILi512EEEEEENS5_IJSW_iEEEEEEEEEEESL_S13_NS4_8TiledMMAINS4_8MMA_AtomIJNS4_27SM100_MMA_MXF8F6F4_2x1SM_SSISJ_SJ_fSK_Li256ELi256ELNS4_4UMMA5MajorE0ELS18_0ELNS17_7ScaleInE0ELS19_0EEEEEENSN_INS5_IJSD_SD_SD_EEENS5_IJSW_SW_SW_EEEEENS5_IJNS4_10UnderscoreES1F_S1F_EEEEENS5_IJNS4_28SM100_TMA_2SM_LOAD_MULTICASTES1I_EEENS5_IJNS4_14ComposedLayoutINS4_7SwizzleILi3ELi4ELi3EEENS4_18smem_ptr_flag_bitsILi8EEENSN_INS5_IJNSA_ILi8EEESH_EEENS5_IJSH_SD_EEEEEEENSN_INS5_IJNS5_IJNS5_IJSP_SD_EEENS5_IJSO_SD_EEEEEESD_NS5_IJSB_SD_EEEEEENS5_IJNS5_IJNS5_IJSU_SY_EEESX_EEESW_NS5_IJSD_SY_EEEEEEEEEEEvNS4_8identityES1J_NS5_IJS1T_NSN_INS5_IJNS5_IJNS5_IJSP_SC_EEES1V_EEESD_S1X_EEENS5_IJS20_SW_NS5_IJSD_NSA_ILi1024EEEEEEEEEEEEEEvS25_EENS_8epilogue10collective18CollectiveEpilogueINS2F_23Sm100TmaWarpSpecializedILi4ELi2ELi64ELb1ELb0EEEJNS5_IJSH_SG_SH_EEENS5_IJNSN_ISH_SD_EENSN_INSA_ILi64EEESD_EEEEENS_10bfloat16_tESM_S2P_SM_NS2F_6fusion15FusionCallbacksIS2J_NS2Q_17LinearCombinationIS2P_fS2P_fLNS_15FloatRoundStyleE2EEES2K_S2O_JEEENS4_5SM1004TMEM4LOAD26SM100_TMEM_LOAD_32dp32b64xENS4_13SM90_TMA_LOADENS1K_IS1M_NS1N_ILi16EEENSN_INS5_IJS1P_S2M_EEENS5_IJS2M_SD_EEEEEEENS4_39AutoVectorizingCopyWithAssumedAlignmentILi128EEENS4_14SM90_TMA_STOREES35_S37_S37_EEEvvEEEEvNT_6ParamsE,"",@"SHT_CUDA_INFO"
	.sectionflags	@""
	.align	4


	//----- nvinfo : EIATTR_CUDA_API_VERSION
	.align		4
        /*0000*/ 	.byte	0x04, 0x37
        /*0002*/ 	.short	(.L_31 - .L_30)
.L_30:
        /*0004*/ 	.word	0x00000082


	//----- nvinfo : EIATTR_KPARAM_INFO
	.align		4
.L_31:
        /*0008*/ 	.byte	0x04, 0x17
        /*000a*/ 	.short	(.L_33 - .L_32)
.L_32:
        /*000c*/ 	.word	0x00000000
        /*0010*/ 	.short	0x0000
        /*0012*/ 	.short	0x0000
        /*0014*/ 	.byte	0x00, 0xf0, 0x01, 0x30


	//----- nvinfo : EIATTR_AT_ENTRY_FRAGMENTS
	.align		4
.L_33:
        /*0018*/ 	.byte	0x04, 0x4f
        /*001a*/ 	.short	(.L_35 - .L_34)


	//   ....[0]....
.L_34:
        /*001c*/ 	.word	0x00000007


	//----- nvinfo : EIATTR_RESERVED_SMEM_USED
	.align		4
.L_35:
        /*0020*/ 	.byte	0x01, 0x41
	.zero		2


	//----- nvinfo : EIATTR_SPARSE_MMA_MASK
	.align		4
        /*0024*/ 	.byte	0x03, 0x50
        /*0026*/ 	.short	0x0000


	//----- nvinfo : EIATTR_TCGEN05_2CTA_USED
	.align		4
        /*0028*/ 	.byte	0x01, 0x52
	.zero		2


	//----- nvinfo : EIATTR_MAXREG_COUNT
	.align		4
        /*002c*/ 	.byte	0x03, 0x1b
        /*002e*/ 	.short	0x00ff


	//----- nvinfo : EIATTR_NUM_BARRIERS
	.align		4
        /*0030*/ 	.byte	0x02, 0x4c
        /*0032*/ 	.byte	0x07
	.zero		1


	//----- nvinfo : EIATTR_EXTERNS
	.align		4
        /*0034*/ 	.byte	0x04, 0x0f
        /*0036*/ 	.short	(.L_37 - .L_36)


	//   ....[0]....
	.align		4
.L_36:
        /*0038*/ 	.word	index@(__assertfail)


	//----- nvinfo : EIATTR_MERCURY_ISA_VERSION
	.align		4
.L_37:
        /*003c*/ 	.byte	0x03, 0x5f
        /*003e*/ 	.short	0x0101


	//----- nvinfo : EIATTR_INT_WARP_WIDE_INSTR_OFFSETS
	.align		4
        /*0040*/ 	.byte	0x04, 0x31
        /*0042*/ 	.short	(.L_39 - .L_38)


	//   ....[0]....
.L_38:
        /*0044*/ 	.word	0x00000dc0


	//   ....[1]....
        /*0048*/ 	.word	0x00000e80


	//   ....[2]....
        /*004c*/ 	.word	0x00004c70


	//   ....[3]....
        /*0050*/ 	.word	0x00004ca0


	//   ....[4]....
        /*0054*/ 	.word	0x00004cc0


	//   ....[5]....
        /*0058*/ 	.word	0x00005860


	//   ....[6]....
        /*005c*/ 	.word	0x000058d0


	//   ....[7]....
        /*0060*/ 	.word	0x00005a10


	//   ....[8]....
        /*0064*/ 	.word	0x00005b10


	//   ....[9]....
        /*0068*/ 	.word	0x00005b80


	//   ....[10]....
        /*006c*/ 	.word	0x00005c80


	//   ....[11]....
        /*0070*/ 	.word	0x00005d10


	//   ....[12]....
        /*0074*/ 	.word	0x00005dc0


	//----- nvinfo : EIATTR_COOP_GROUP_MASK_REGIDS
	.align		4
.L_39:
        /*0078*/ 	.byte	0x04, 0x29
        /*007a*/ 	.short	(.L_41 - .L_40)


	//   ....[0]....
.L_40:
        /*007c*/ 	.word	0xffffffff


	//   ....[1]....
        /*0080*/ 	.word	0xffffffff


	//   ....[2]....
        /*0084*/ 	.word	0xffffffff


	//   ....[3]....
        /*0088*/ 	.word	0xffffffff


	//   ....[4]....
        /*008c*/ 	.word	0xffffffff


	//   ....[5]....
        /*0090*/ 	.word	0xffffffff


	//   ....[6]....
        /*0094*/ 	.word	0xffffffff


	//   ....[7]....
        /*0098*/ 	.word	0xffffffff


	//   ....[8]....
        /*009c*/ 	.word	0xffffffff


	//   ....[9]....
        /*00a0*/ 	.word	0xffffffff


	//   ....[10]....
        /*00a4*/ 	.word	0xffffffff


	//   ....[11]....
        /*00a8*/ 	.word	0xffffffff


	//   ....[12]....
        /*00ac*/ 	.word	0xffffffff


	//   ....[13]....
        /*00b0*/ 	.word	0xffffffff


	//----- nvinfo : EIATTR_COOP_GROUP_INSTR_OFFSETS
	.align		4
.L_41:
        /*00b4*/ 	.byte	0x04, 0x28
        /*00b6*/ 	.short	(.L_43 - .L_42)


	//   ....[0]....
.L_42:
        /*00b8*/ 	.word	0x000000a0


	//   ....[1]....
        /*00bc*/ 	.word	0x00000560


	//   ....[2]....
        /*00c0*/ 	.word	0x00000730


	//   ....[3]....
        /*00c4*/ 	.word	0x000008d0


	//   ....[4]....
        /*00c8*/ 	.word	0x000009d0


	//   ....[5]....
        /*00cc*/ 	.word	0x00000b40


	//   ....[6]....
        /*00d0*/ 	.word	0x00000c80


	//   ....[7]....
        /*00d4*/ 	.word	0x00000ee0


	//   ....[8]....
        /*00d8*/ 	.word	0x000027f0


	//   ....[9]....
        /*00dc*/ 	.word	0x000036e0


	//   ....[10]....
        /*00e0*/ 	.word	0x00003bd0


	//   ....[11]....
        /*00e4*/ 	.word	0x00003c00


	//   ....[12]....
        /*00e8*/ 	.word	0x00004b50


	//   ....[13]....
        /*00ec*/ 	.word	0x00004d80


	//----- nvinfo : EIATTR_VRC_CTA_INIT_COUNT
	.align		4
.L_43:
        /*00f0*/ 	.byte	0x02, 0x4a
        /*00f2*/ 	.byte	0x80
	.zero		1


	//----- nvinfo : EIATTR_SYSCALL_OFFSETS
	.align		4
        /*00f4*/ 	.byte	0x04, 0x46
        /*00f6*/ 	.short	(.L_45 - .L_44)


	//   ....[0]....
.L_44:
        /*00f8*/ 	.word	0x00006aa0


	//   ....[1]....
        /*00fc*/ 	.word	0x00006b90


	//   ....[2]....
        /*0100*/ 	.word	0x00007540


	//   ....[3]....
        /*0104*/ 	.word	0x00008a10


	//   ....[4]....
        /*0108*/ 	.word	0x00009e70


	//   ....[5]....
        /*010c*/ 	.word	0x0000b2b0


	//----- nvinfo : EIATTR_MBARRIER_INSTR_OFFSETS
	.align		4
.L_45:
        /*0110*/ 	.byte	0x04, 0x39
        /*0112*/ 	.short	(.L_47 - .L_46)


	//   ....[0]....
.L_46:
        /*0114*/ 	.word	0x000006a0
        /*0118*/ 	.word	0x000000ff
        /*011c*/ 	.word	0x00000000
        /*0120*/ 	.short	0x0100
        /*0122*/ 	.byte	0x04
	.zero		1


	//   ....[1]....
        /*0124*/ 	.word	0x000006b0
        /*0128*/ 	.word	0x000000ff
        /*012c*/ 	.word	0x00000020
        /*0130*/ 	.short	0x0100
        /*0132*/ 	.byte	0x04
	.zero		1


	//   ....[2]....
        /*0134*/ 	.word	0x000006c0
        /*0138*/ 	.word	0x000000ff
        /*013c*/ 	.word	0x00000008
        /*0140*/ 	.short	0x0100
        /*0142*/ 	.byte	0x04
	.zero		1


	//   ....[3]....
        /*0144*/ 	.word	0x000006d0
        /*0148*/ 	.word	0x000000ff
        /*014c*/ 	.word	0x00000028
        /*0150*/ 	.short	0x0100
        /*0152*/ 	.byte	0x04
	.zero		1


	//   ....[4]....
        /*0154*/ 	.word	0x000006e0
        /*0158*/ 	.word	0x000000ff
        /*015c*/ 	.word	0x00000010
        /*0160*/ 	.short	0x0100
        /*0162*/ 	.byte	0x04
	.zero		1


	//   ....[5]....
        /*0164*/ 	.word	0x000006f0
        /*0168*/ 	.word	0x000000ff
        /*016c*/ 	.word	0x00000030
        /*0170*/ 	.short	0x0100
        /*0172*/ 	.byte	0x04
	.zero		1


	//   ....[6]....
        /*0174*/ 	.word	0x00000700
        /*0178*/ 	.word	0x000000ff
        /*017c*/ 	.word	0x00000018
        /*0180*/ 	.short	0x0100
        /*0182*/ 	.byte	0x04
	.zero		1


	//   ....[7]....
        /*0184*/ 	.word	0x00000710
        /*0188*/ 	.word	0x000000ff
        /*018c*/ 	.word	0x00000038
        /*0190*/ 	.short	0x0100
        /*0192*/ 	.byte	0x04
	.zero		1


	//   ....[8]....
        /*0194*/ 	.word	0x00000840
        /*0198*/ 	.word	0x000000ff
        /*019c*/ 	.word	0x00000040
        /*01a0*/ 	.short	0x0100
        /*01a2*/ 	.byte	0x04
	.zero		1


	//   ....[9]....
        /*01a4*/ 	.word	0x00000850
        /*01a8*/ 	.word	0x000000ff
        /*01ac*/ 	.word	0x00000060
        /*01b0*/ 	.short	0x0100
        /*01b2*/ 	.byte	0x04
	.zero		1


	//   ....[10]....
        /*01b4*/ 	.word	0x00000860
        /*01b8*/ 	.word	0x000000ff
        /*01bc*/ 	.word	0x00000048
        /*01c0*/ 	.short	0x0100
        /*01c2*/ 	.byte	0x04
	.zero		1


	//   ....[11]....
        /*01c4*/ 	.word	0x00000870
        /*01c8*/ 	.word	0x000000ff
        /*01cc*/ 	.word	0x00000068
        /*01d0*/ 	.short	0x0100
        /*01d2*/ 	.byte	0x04
	.zero		1


	//   ....[12]....
        /*01d4*/ 	.word	0x00000880
        /*01d8*/ 	.word	0x000000ff
        /*01dc*/ 	.word	0x00000050
        /*01e0*/ 	.short	0x0100
        /*01e2*/ 	.byte	0x04
	.zero		1


	//   ....[13]....
        /*01e4*/ 	.word	0x00000890
        /*01e8*/ 	.word	0x000000ff
        /*01ec*/ 	.word	0x00000070
        /*01f0*/ 	.short	0x0100
        /*01f2*/ 	.byte	0x04
	.zero		1


	//   ....[14]....
        /*01f4*/ 	.word	0x000008a0
        /*01f8*/ 	.word	0x000000ff
        /*01fc*/ 	.word	0x00000058
        /*0200*/ 	.short	0x0100
        /*0202*/ 	.byte	0x04
	.zero		1


	//   ....[15]....
        /*0204*/ 	.word	0x000008b0
        /*0208*/ 	.word	0x000000ff
        /*020c*/ 	.word	0x00000078
        /*0210*/ 	.short	0x0100
        /*0212*/ 	.byte	0x04
	.zero		1


	//   ....[16]....
        /*0214*/ 	.word	0x000009a0
        /*0218*/ 	.word	0x000000ff
        /*021c*/ 	.word	0x00000080
        /*0220*/ 	.short	0x0100
        /*0222*/ 	.byte	0x06
	.zero		1


	//   ....[17]....
        /*0224*/ 	.word	0x000009b0
        /*0228*/ 	.word	0x000000ff
        /*022c*/ 	.word	0x00000088
        /*0230*/ 	.short	0x0100
        /*0232*/ 	.byte	0x06
	.zero		1


	//   ....[18]....
        /*0234*/ 	.word	0x00000af0
        /*0238*/ 	.word	0x000000ff
        /*023c*/ 	.word	0x00000090
        /*0240*/ 	.short	0x0100
        /*0242*/ 	.byte	0x06
	.zero		1


	//   ....[19]....
        /*0244*/ 	.word	0x00000b00
        /*0248*/ 	.word	0x000000ff
        /*024c*/ 	.word	0x000000a0
        /*0250*/ 	.short	0x0100
        /*0252*/ 	.byte	0x06
	.zero		1


	//   ....[20]....
        /*0254*/ 	.word	0x00000b10
        /*0258*/ 	.word	0x000000ff
        /*025c*/ 	.word	0x00000098
        /*0260*/ 	.short	0x0100
        /*0262*/ 	.byte	0x06
	.zero		1


	//   ....[21]....
        /*0264*/ 	.word	0x00000b20
        /*0268*/ 	.word	0x000000ff
        /*026c*/ 	.word	0x000000a8
        /*0270*/ 	.short	0x0100
        /*0272*/ 	.byte	0x06
	.zero		1


	//   ....[22]....
        /*0274*/ 	.word	0x00000c50
        /*0278*/ 	.word	0x000000ff
        /*027c*/ 	.word	0x000000b0
        /*0280*/ 	.short	0x0100
        /*0282*/ 	.byte	0x04
	.zero		1


	//   ....[23]....
        /*0284*/ 	.word	0x00000c60
        /*0288*/ 	.word	0x000000ff
        /*028c*/ 	.word	0x000000b8
        /*0290*/ 	.short	0x0100
        /*0292*/ 	.byte	0x04
	.zero		1


	//   ....[24]....
        /*0294*/ 	.word	0x00000d60
        /*0298*/ 	.word	0x000000ff
        /*029c*/ 	.word	0x000000c0
        /*02a0*/ 	.short	0x0100
        /*02a2*/ 	.byte	0x04
	.zero		1


	//   ....[25]....
        /*02a4*/ 	.word	0x00000d70
        /*02a8*/ 	.word	0x000000ff
        /*02ac*/ 	.word	0x000000d0
        /*02b0*/ 	.short	0x0100
        /*02b2*/ 	.byte	0x04
	.zero		1


	//   ....[26]....
        /*02b4*/ 	.word	0x00000d80
        /*02b8*/ 	.word	0x000000ff
        /*02bc*/ 	.word	0x000000c8
        /*02c0*/ 	.short	0x0100
        /*02c2*/ 	.byte	0x04
	.zero		1


	//   ....[27]....
        /*02c4*/ 	.word	0x00000d90
        /*02c8*/ 	.word	0x000000ff
        /*02cc*/ 	.word	0x000000d8
        /*02d0*/ 	.short	0x0100
        /*02d2*/ 	.byte	0x04
	.zero		1


	//   ....[28]....
        /*02d4*/ 	.word	0x00000ea0
        /*02d8*/ 	.word	0x000000ff
        /*02dc*/ 	.word	0x000000e0
        /*02e0*/ 	.short	0x0100
        /*02e2*/ 	.byte	0x06
	.zero		1


	//   ....[29]....
        /*02e4*/ 	.word	0x00001d20
        /*02e8*/ 	.word	0x00000000
        /*02ec*/ 	.word	0x000000d0
        /*02f0*/ 	.short	0x010a
        /*02f2*/ 	.byte	0xff
	.zero		1


	//   ....[30]....
        /*02f4*/ 	.word	0x00001d50
        /*02f8*/ 	.word	0x00000000
        /*02fc*/ 	.word	0x000000c0
        /*0300*/ 	.short	0x0101
        /*0302*/ 	.byte	0xff
	.zero		1


	//   ....[31]....
        /*0304*/ 	.word	0x00001e00
        /*0308*/ 	.word	0x000000ff
        /*030c*/ 	.word	0x00000020
        /*0310*/ 	.short	0x010a
        /*0312*/ 	.byte	0x04
	.zero		1


	//   ....[32]....
        /*0314*/ 	.word	0x00001f00
        /*0318*/ 	.word	0x000000ff
        /*031c*/ 	.word	0x00000020
        /*0320*/ 	.short	0x010a
        /*0322*/ 	.byte	0x05
	.zero		1


	//   ....[33]....
        /*0324*/ 	.word	0x00002070
        /*0328*/ 	.word	0x000000ff
        /*032c*/ 	.word	0x00000020
        /*0330*/ 	.short	0x010a
        /*0332*/ 	.byte	0x06
	.zero		1


	//   ....[34]....
        /*0334*/ 	.word	0x00002340
        /*0338*/ 	.word	0x000000ff
        /*033c*/ 	.word	0x00000088
        /*0340*/ 	.short	0x0101
        /*0342*/ 	.byte	0x07
	.zero		1


	//   ....[35]....
        /*0344*/ 	.word	0x00002360
        /*0348*/ 	.word	0x000000ff
        /*034c*/ 	.word	0x00000020
        /*0350*/ 	.short	0x010a
        /*0352*/ 	.byte	0x04
	.zero		1


	//   ....[36]....
        /*0354*/ 	.word	0x000023e0
        /*0358*/ 	.word	0x000000ff
        /*035c*/ 	.word	0x00000020
        /*0360*/ 	.short	0x010a
        /*0362*/ 	.byte	0x06
	.zero		1


	//   ....[37]....
        /*0364*/ 	.word	0x00002520
        /*0368*/ 	.word	0x000000ff
        /*036c*/ 	.word	0x00000020
        /*0370*/ 	.short	0x010a
        /*0372*/ 	.byte	0x04
	.zero		1


	//   ....[38]....
        /*0374*/ 	.word	0x00002820
        /*0378*/ 	.word	0x00000003
        /*037c*/ 	.word	0x00000090
        /*0380*/ 	.short	0x010a
        /*0382*/ 	.byte	0xff
	.zero		1


	//   ....[39]....
        /*0384*/ 	.word	0x00002970
        /*0388*/ 	.word	0x00000000
        /*038c*/ 	.word	0x00000000
        /*0390*/ 	.short	0x0101
        /*0392*/ 	.byte	0xff
	.zero		1


	//   ....[40]....
        /*0394*/ 	.word	0x00002f30
        /*0398*/ 	.word	0x000000ff
        /*039c*/ 	.word	0x00000000
        /*03a0*/ 	.short	0x010a
        /*03a2*/ 	.byte	0x04
	.zero		1


	//   ....[41]....
        /*03a4*/ 	.word	0x00002fc0
        /*03a8*/ 	.word	0x000000ff
        /*03ac*/ 	.word	0x00000000
        /*03b0*/ 	.short	0x010a
        /*03b2*/ 	.byte	0x05
	.zero		1


	//   ....[42]....
        /*03b4*/ 	.word	0x00003050
        /*03b8*/ 	.word	0x000000ff
        /*03bc*/ 	.word	0x00000000
        /*03c0*/ 	.short	0x010a
        /*03c2*/ 	.byte	0x05
	.zero		1


	//   ....[43]....
        /*03c4*/ 	.word	0x000030f0
        /*03c8*/ 	.word	0x00000000
        /*03cc*/ 	.word	0x00000000
        /*03d0*/ 	.short	0x010a
        /*03d2*/ 	.byte	0xff
	.zero		1


	//   ....[44]....
        /*03d4*/ 	.word	0x00003230
        /*03d8*/ 	.word	0x00000002
        /*03dc*/ 	.word	0x000000c0
        /*03e0*/ 	.short	0x010a
        /*03e2*/ 	.byte	0xff
	.zero		1


	//   ....[45]....
        /*03e4*/ 	.word	0x000032a0
        /*03e8*/ 	.word	0x00000002
        /*03ec*/ 	.word	0x00000000
        /*03f0*/ 	.short	0x0101
        /*03f2*/ 	.byte	0xff
	.zero		1


	//   ....[46]....
        /*03f4*/ 	.word	0x000032c0
        /*03f8*/ 	.word	0x000000ff
        /*03fc*/ 	.word	0x000000a0
        /*0400*/ 	.short	0x010a
        /*0402*/ 	.byte	0x04
	.zero		1


	//   ....[47]....
        /*0404*/ 	.word	0x000033e0
        /*0408*/ 	.word	0x00000002
        /*040c*/ 	.word	0x00000090
        /*0410*/ 	.short	0x010a
        /*0412*/ 	.byte	0xff
	.zero		1


	//   ....[48]....
        /*0414*/ 	.word	0x000034e0
        /*0418*/ 	.word	0x00000002
        /*041c*/ 	.word	0x00000000
        /*0420*/ 	.short	0x0101
        /*0422*/ 	.byte	0xff
	.zero		1


	//   ....[49]....
        /*0424*/ 	.word	0x00003570
        /*0428*/ 	.word	0x000000ff
        /*042c*/ 	.word	0x000000a0
        /*0430*/ 	.short	0x0106
        /*0432*/ 	.byte	0x04
	.zero		1


	//   ....[50]....
        /*0434*/ 	.word	0x00003590
        /*0438*/ 	.word	0x000000ff
        /*043c*/ 	.word	0x000000a0
        /*0440*/ 	.short	0x010a
        /*0442*/ 	.byte	0x04
	.zero		1


	//   ....[51]....
        /*0444*/ 	.word	0x00003620
        /*0448*/ 	.word	0x000000ff
        /*044c*/ 	.word	0x000000a0
        /*0450*/ 	.short	0x0106
        /*0452*/ 	.byte	0x07
	.zero		1


	//   ....[52]....
        /*0454*/ 	.word	0x00003660
        /*0458*/ 	.word	0x00000000
        /*045c*/ 	.word	0x000000a0
        /*0460*/ 	.short	0x010a
        /*0462*/ 	.byte	0xff
	.zero		1


	//   ....[53]....
        /*0464*/ 	.word	0x000038d0
        /*0468*/ 	.word	0x000000ff
        /*046c*/ 	.word	0x00000008
        /*0470*/ 	.short	0x010a
        /*0472*/ 	.byte	0x05
	.zero		1


	//   ....[54]....
        /*0474*/ 	.word	0x000038f0
        /*0478*/ 	.word	0x000000ff
        /*047c*/ 	.word	0x00000008
        /*0480*/ 	.short	0x010a
        /*0482*/ 	.byte	0x05
	.zero		1


	//   ....[55]....
        /*0484*/ 	.word	0x00003a80
        /*0488*/ 	.word	0x000000ff
        /*048c*/ 	.word	0x00000008
        /*0490*/ 	.short	0x010a
        /*0492*/ 	.byte	0x05
	.zero		1


	//   ....[56]....
        /*0494*/ 	.word	0x00003aa0
        /*0498*/ 	.word	0x000000ff
        /*049c*/ 	.word	0x00000008
        /*04a0*/ 	.short	0x010a
        /*04a2*/ 	.byte	0x05
	.zero		1


	//   ....[57]....
        /*04a4*/ 	.word	0x00003b60
        /*04a8*/ 	.word	0x000000ff
        /*04ac*/ 	.word	0x00000000
        /*04b0*/ 	.short	0x0101
        /*04b2*/ 	.byte	0x04
	.zero		1


	//   ....[58]....
        /*04b4*/ 	.word	0x00004120
        /*04b8*/ 	.word	0x00000000
        /*04bc*/ 	.word	0x00000090
        /*04c0*/ 	.short	0x010a
        /*04c2*/ 	.byte	0xff
	.zero		1


	//   ....[59]....
        /*04c4*/ 	.word	0x000041e0
        /*04c8*/ 	.word	0x00000000
        /*04cc*/ 	.word	0x00000000
        /*04d0*/ 	.short	0x0101
        /*04d2*/ 	.byte	0xff
	.zero		1


	//   ....[60]....
        /*04d4*/ 	.word	0x000042c0
        /*04d8*/ 	.word	0x000000ff
        /*04dc*/ 	.word	0x00000000
        /*04e0*/ 	.short	0x010a
        /*04e2*/ 	.byte	0x05
	.zero		1


	//   ....[61]....
        /*04e4*/ 	.word	0x000042e0
        /*04e8*/ 	.word	0x000000ff
        /*04ec*/ 	.word	0x00000000
        /*04f0*/ 	.short	0x010a
        /*04f2*/ 	.byte	0x05
	.zero		1


	//   ....[62]....
        /*04f4*/ 	.word	0x00004410
        /*04f8*/ 	.word	0x000000ff
        /*04fc*/ 	.word	0x00000000
        /*0500*/ 	.short	0x010a
        /*0502*/ 	.byte	0x07
	.zero		1


	//   ....[63]....
        /*0504*/ 	.word	0x00004460
        /*0508*/ 	.word	0x000000ff
        /*050c*/ 	.word	0x000000b8
        /*0510*/ 	.short	0x010a
        /*0512*/ 	.byte	0x21
	.zero		1


	//   ....[64]....
        /*0514*/ 	.word	0x000046c0
        /*0518*/ 	.word	0x000000ff
        /*051c*/ 	.word	0x00000000
        /*0520*/ 	.short	0x010a
        /*0522*/ 	.byte	0x07
	.zero		1


	//   ....[65]....
        /*0524*/ 	.word	0x000047e0
        /*0528*/ 	.word	0x000000ff
        /*052c*/ 	.word	0x00000000
        /*0530*/ 	.short	0x010a
        /*0532*/ 	.byte	0x04
	.zero		1


	//   ....[66]....
        /*0534*/ 	.word	0x00004b30
        /*0538*/ 	.word	0x000000ff
        /*053c*/ 	.word	0x000000e0
        /*0540*/ 	.short	0x010a
        /*0542*/ 	.byte	0x21
	.zero		1


	//   ....[67]....
        /*0544*/ 	.word	0x00005050
        /*0548*/ 	.word	0x0000000c
        /*054c*/ 	.word	0x00000090
        /*0550*/ 	.short	0x010a
        /*0552*/ 	.byte	0xff
	.zero		1


	//   ....[68]....
        /*0554*/ 	.word	0x000051c0
        /*0558*/ 	.word	0x00000000
        /*055c*/ 	.word	0x00000000
        /*0560*/ 	.short	0x0101
        /*0562*/ 	.byte	0xff
	.zero		1


	//   ....[69]....
        /*0564*/ 	.word	0x00005650
        /*0568*/ 	.word	0x000000ff
        /*056c*/ 	.word	0x00000088
        /*0570*/ 	.short	0x010a
        /*0572*/ 	.byte	0x15
	.zero		1


	//   ....[70]....
        /*0574*/ 	.word	0x000057d0
        /*0578*/ 	.word	0x000000ff
        /*057c*/ 	.word	0x00000060
        /*0580*/ 	.short	0x010a
        /*0582*/ 	.byte	0x15
	.zero		1


	//   ....[71]....
        /*0584*/ 	.word	0x000059c0
        /*0588*/ 	.word	0x000000ff
        /*058c*/ 	.word	0x00000040
        /*0590*/ 	.short	0x010b
        /*0592*/ 	.byte	0x15
	.zero		1


	//   ....[72]....
        /*0594*/ 	.word	0x000059d0
        /*0598*/ 	.word	0x000000ff
        /*059c*/ 	.word	0x00000000
        /*05a0*/ 	.short	0x0101
        /*05a2*/ 	.byte	0x2f
	.zero		1


	//   ....[73]....
        /*05a4*/ 	.word	0x000059e0
        /*05a8*/ 	.word	0x000000ff
        /*05ac*/ 	.word	0x00000068
        /*05b0*/ 	.short	0x010a
        /*05b2*/ 	.byte	0x15
	.zero		1


	//   ....[74]....
        /*05b4*/ 	.word	0x00005b30
        /*05b8*/ 	.word	0x000000ff
        /*05bc*/ 	.word	0x00000048
        /*05c0*/ 	.short	0x010b
        /*05c2*/ 	.byte	0x15
	.zero		1


	//   ....[75]....
        /*05c4*/ 	.word	0x00005b40
        /*05c8*/ 	.word	0x000000ff
        /*05cc*/ 	.word	0x00000000
        /*05d0*/ 	.short	0x0101
        /*05d2*/ 	.byte	0x2e
	.zero		1


	//   ....[76]....
        /*05d4*/ 	.word	0x00005b50
        /*05d8*/ 	.word	0x000000ff
        /*05dc*/ 	.word	0x00000070
        /*05e0*/ 	.short	0x010a
        /*05e2*/ 	.byte	0x15
	.zero		1


	//   ....[77]....
        /*05e4*/ 	.word	0x00005ca0
        /*05e8*/ 	.word	0x000000ff
        /*05ec*/ 	.word	0x00000050
        /*05f0*/ 	.short	0x010b
        /*05f2*/ 	.byte	0x15
	.zero		1


	//   ....[78]....
        /*05f4*/ 	.word	0x00005cb0
        /*05f8*/ 	.word	0x000000ff
        /*05fc*/ 	.word	0x00000000
        /*0600*/ 	.short	0x0101
        /*0602*/ 	.byte	0x27
	.zero		1


	//   ....[79]....
        /*0604*/ 	.word	0x00005cc0
        /*0608*/ 	.word	0x000000ff
        /*060c*/ 	.word	0x00000078
        /*0610*/ 	.short	0x010a
        /*0612*/ 	.byte	0x15
	.zero		1


	//   ....[80]....
        /*0614*/ 	.word	0x00005f00
        /*0618*/ 	.word	0x000000ff
        /*061c*/ 	.word	0x00000058
        /*0620*/ 	.short	0x010b
        /*0622*/ 	.byte	0x15
	.zero		1


	//   ....[81]....
        /*0624*/ 	.word	0x00005f10
        /*0628*/ 	.word	0x000000ff
        /*062c*/ 	.word	0x00000000
        /*0630*/ 	.short	0x0101
        /*0632*/ 	.byte	0x26
	.zero		1


	//   ....[82]....
        /*0634*/ 	.word	0x00005f40
        /*0638*/ 	.word	0x000000ff
        /*063c*/ 	.word	0x00000060
        /*0640*/ 	.short	0x010a
        /*0642*/ 	.byte	0x15
	.zero		1


	//   ....[83]....
        /*0644*/ 	.word	0x00005f60
        /*0648*/ 	.word	0x000000ff
        /*064c*/ 	.word	0x00000068
        /*0650*/ 	.short	0x010a
        /*0652*/ 	.byte	0x15
	.zero		1


	//   ....[84]....
        /*0654*/ 	.word	0x00005f80
        /*0658*/ 	.word	0x000000ff
        /*065c*/ 	.word	0x00000070
        /*0660*/ 	.short	0x010a
        /*0662*/ 	.byte	0x15
	.zero		1


	//   ....[85]....
        /*0664*/ 	.word	0x00005fc0
        /*0668*/ 	.word	0x00000000
        /*066c*/ 	.word	0x00000078
        /*0670*/ 	.short	0x010a
        /*0672*/ 	.byte	0xff
	.zero		1


	//   ....[86]....
        /*0674*/ 	.word	0x00006330
        /*0678*/ 	.word	0x00000008
        /*067c*/ 	.word	0x00000090
        /*0680*/ 	.short	0x010a
        /*0682*/ 	.byte	0xff
	.zero		1


	//   ....[87]....
        /*0684*/ 	.word	0x000064b0
        /*0688*/ 	.word	0x00000000
        /*068c*/ 	.word	0x00000000
        /*0690*/ 	.short	0x0101
        /*0692*/ 	.byte	0xff
	.zero		1


	//   ....[88]....
        /*0694*/ 	.word	0x00007020
        /*0698*/ 	.word	0x000000ff
        /*069c*/ 	.word	0x00000040
        /*06a0*/ 	.short	0x010a
        /*06a2*/ 	.byte	0x2e
	.zero		1


	//   ....[89]....
        /*06a4*/ 	.word	0x00007080
        /*06a8*/ 	.word	0x000000ff
        /*06ac*/ 	.word	0x000000b0
        /*06b0*/ 	.short	0x010a
        /*06b2*/ 	.byte	0x2e
	.zero		1


	//   ....[90]....
        /*06b4*/ 	.word	0x000072e0
        /*06b8*/ 	.word	0x000000ff
        /*06bc*/ 	.word	0x00000040
        /*06c0*/ 	.short	0x010a
        /*06c2*/ 	.byte	0x2e
	.zero		1


	//   ....[91]....
        /*06c4*/ 	.word	0x00007420
        /*06c8*/ 	.word	0x000000ff
        /*06cc*/ 	.word	0x000000b0
        /*06d0*/ 	.short	0x010a
        /*06d2*/ 	.byte	0x2e
	.zero		1


	//   ....[92]....
        /*06d4*/ 	.word	0x000075e0
        /*06d8*/ 	.word	0x000000ff
        /*06dc*/ 	.word	0x00000000
        /*06e0*/ 	.short	0x0101
        /*06e2*/ 	.byte	0x05
	.zero		1


	//   ....[93]....
        /*06e4*/ 	.word	0x00008680
        /*06e8*/ 	.word	0x00000000
        /*06ec*/ 	.word	0x00000000
        /*06f0*/ 	.short	0x0101
        /*06f2*/ 	.byte	0xff
	.zero		1


	//   ....[94]....
        /*06f4*/ 	.word	0x00008690
        /*06f8*/ 	.word	0x00000003
        /*06fc*/ 	.word	0x00000040
        /*0700*/ 	.short	0x010a
        /*0702*/ 	.byte	0xff
	.zero		1


	//   ....[95]....
        /*0704*/ 	.word	0x000087a0
        /*0708*/ 	.word	0x00000003
        /*070c*/ 	.word	0x00000040
        /*0710*/ 	.short	0x010a
        /*0712*/ 	.byte	0xff
	.zero		1


	//   ....[96]....
        /*0714*/ 	.word	0x00009af0
        /*0718*/ 	.word	0x00000000
        /*071c*/ 	.word	0x00000000
        /*0720*/ 	.short	0x0101
        /*0722*/ 	.byte	0xff
	.zero		1


	//   ....[97]....
        /*0724*/ 	.word	0x00009b30
        /*0728*/ 	.word	0x00000007
        /*072c*/ 	.word	0x00000040
        /*0730*/ 	.short	0x010a
        /*0732*/ 	.byte	0xff
	.zero		1


	//   ....[98]....
        /*0734*/ 	.word	0x00009c00
        /*0738*/ 	.word	0x00000007
        /*073c*/ 	.word	0x00000040
        /*0740*/ 	.short	0x010a
        /*0742*/ 	.byte	0xff
	.zero		1


	//   ....[99]....
        /*0744*/ 	.word	0x0000af50
        /*0748*/ 	.word	0x00000000
        /*074c*/ 	.word	0x00000000
        /*0750*/ 	.short	0x0101
        /*0752*/ 	.byte	0xff
	.zero		1


	//   ....[100]....
        /*0754*/ 	.word	0x0000af70
        /*0758*/ 	.word	0x00000004
        /*075c*/ 	.word	0x00000040
        /*0760*/ 	.short	0x010a
        /*0762*/ 	.byte	0xff
	.zero		1


	//   ....[101]....
        /*0764*/ 	.word	0x0000b040
        /*0768*/ 	.word	0x00000004
        /*076c*/ 	.word	0x00000040
        /*0770*/ 	.short	0x010a
        /*0772*/ 	.byte	0xff
	.zero		1


	//   ....[102]....
        /*0774*/ 	.word	0x0000c380
        /*0778*/ 	.word	0x00000000
        /*077c*/ 	.word	0x00000000
        /*0780*/ 	.short	0x0101
        /*0782*/ 	.byte	0xff
	.zero		1


	//   ....[103]....
        /*0784*/ 	.word	0x0000c4f0
        /*0788*/ 	.word	0x000000ff
        /*078c*/ 	.word	0x00000000
        /*0790*/ 	.short	0x0101
        /*0792*/ 	.byte	0x08
	.zero		1


	//   ....[104]....
        /*0794*/ 	.word	0x0000c510
        /*0798*/ 	.word	0x000000ff
        /*079c*/ 	.word	0x000000e0
        /*07a0*/ 	.short	0x0101
        /*07a2*/ 	.byte	0x2e
	.zero		1


	//   ....[105]....
        /*07a4*/ 	.word	0x0000c680
        /*07a8*/ 	.word	0x000000ff
        /*07ac*/ 	.word	0x00000000
        /*07b0*/ 	.short	0x0101
        /*07b2*/ 	.byte	0x06
	.zero		1


	//   ....[106]....
        /*07b4*/ 	.word	0x0000c6a0
        /*07b8*/ 	.word	0x00000000
        /*07bc*/ 	.word	0x000000d0
        /*07c0*/ 	.short	0x010a
        /*07c2*/ 	.byte	0xff
	.zero		1


	//   ....[107]....
        /*07c4*/ 	.word	0x0000c700
        /*07c8*/ 	.word	0x00000000
        /*07cc*/ 	.word	0x00000020
        /*07d0*/ 	.short	0x010a
        /*07d2*/ 	.byte	0xff
	.zero		1


	//   ....[108]....
        /*07d4*/ 	.word	0x0000c760
        /*07d8*/ 	.word	0x00000000
        /*07dc*/ 	.word	0x00000020
        /*07e0*/ 	.short	0x010a
        /*07e2*/ 	.byte	0xff
	.zero		1


	//   ....[109]....
        /*07e4*/ 	.word	0x0000c7b0
        /*07e8*/ 	.word	0x00000003
        /*07ec*/ 	.word	0x00000090
        /*07f0*/ 	.short	0x010a
        /*07f2*/ 	.byte	0xff
	.zero		1


	//   ....[110]....
        /*07f4*/ 	.word	0x0000c810
        /*07f8*/ 	.word	0x00000000
        /*07fc*/ 	.word	0x00000000
        /*0800*/ 	.short	0x010a
        /*0802*/ 	.byte	0xff
	.zero		1


	//   ....[111]....
        /*0804*/ 	.word	0x0000c870
        /*0808*/ 	.word	0x00000000
        /*080c*/ 	.word	0x00000000
        /*0810*/ 	.short	0x010a
        /*0812*/ 	.byte	0xff
	.zero		1


	//   ....[112]....
        /*0814*/ 	.word	0x0000c8d0
        /*0818*/ 	.word	0x00000000
        /*081c*/ 	.word	0x00000000
        /*0820*/ 	.short	0x010a
        /*0822*/ 	.byte	0xff
	.zero		1


	//   ....[113]....
        /*0824*/ 	.word	0x0000c920
        /*0828*/ 	.word	0x00000002
        /*082c*/ 	.word	0x000000c0
        /*0830*/ 	.short	0x010a
        /*0832*/ 	.byte	0xff
	.zero		1


	//   ....[114]....
        /*0834*/ 	.word	0x0000c980
        /*0838*/ 	.word	0x00000002
        /*083c*/ 	.word	0x000000a0
        /*0840*/ 	.short	0x010a
        /*0842*/ 	.byte	0xff
	.zero		1


	//   ....[115]....
        /*0844*/ 	.word	0x0000c9d0
        /*0848*/ 	.word	0x00000002
        /*084c*/ 	.word	0x00000090
        /*0850*/ 	.short	0x010a
        /*0852*/ 	.byte	0xff
	.zero		1


	//   ....[116]....
        /*0854*/ 	.word	0x0000ca30
        /*0858*/ 	.word	0x00000000
        /*085c*/ 	.word	0x000000a0
        /*0860*/ 	.short	0x010a
        /*0862*/ 	.byte	0xff
	.zero		1


	//   ....[117]....
        /*0864*/ 	.word	0x0000ca90
        /*0868*/ 	.word	0x00000005
        /*086c*/ 	.word	0x00000008
        /*0870*/ 	.short	0x010a
        /*0872*/ 	.byte	0xff
	.zero		1


	//   ....[118]....
        /*0874*/ 	.word	0x0000cb70
        /*0878*/ 	.word	0x00000000
        /*087c*/ 	.word	0x00000008
        /*0880*/ 	.short	0x010a
        /*0882*/ 	.byte	0xff
	.zero		1


	//   ....[119]....
        /*0884*/ 	.word	0x0000cbc0
        /*0888*/ 	.word	0x00000000
        /*088c*/ 	.word	0x00000090
        /*0890*/ 	.short	0x010a
        /*0892*/ 	.byte	0xff
	.zero		1


	//   ....[120]....
        /*0894*/ 	.word	0x0000cc20
        /*0898*/ 	.word	0x00000000
        /*089c*/ 	.word	0x00000000
        /*08a0*/ 	.short	0x010a
        /*08a2*/ 	.byte	0xff
	.zero		1


	//   ....[121]....
        /*08a4*/ 	.word	0x0000cc80
        /*08a8*/ 	.word	0x00000000
        /*08ac*/ 	.word	0x000000b8
        /*08b0*/ 	.short	0x010a
        /*08b2*/ 	.byte	0xff
	.zero		1


	//   ....[122]....
        /*08b4*/ 	.word	0x0000cce0
        /*08b8*/ 	.word	0x00000000
        /*08bc*/ 	.word	0x00000000
        /*08c0*/ 	.short	0x010a
        /*08c2*/ 	.byte	0xff
	.zero		1


	//   ....[123]....
        /*08c4*/ 	.word	0x0000cd40
        /*08c8*/ 	.word	0x00000000
        /*08cc*/ 	.word	0x000000e0
        /*08d0*/ 	.short	0x010a
        /*08d2*/ 	.byte	0xff
	.zero		1


	//   ....[124]....
        /*08d4*/ 	.word	0x0000cd90
        /*08d8*/ 	.word	0x0000000c
        /*08dc*/ 	.word	0x00000090
        /*08e0*/ 	.short	0x010a
        /*08e2*/ 	.byte	0xff
	.zero		1


	//   ....[125]....
        /*08e4*/ 	.word	0x0000cdf0
        /*08e8*/ 	.word	0x00000000
        /*08ec*/ 	.word	0x00000088
        /*08f0*/ 	.short	0x010a
        /*08f2*/ 	.byte	0xff
	.zero		1


	//   ....[126]....
        /*08f4*/ 	.word	0x0000ce50
        /*08f8*/ 	.word	0x00000000
        /*08fc*/ 	.word	0x00000060
        /*0900*/ 	.short	0x010a
        /*0902*/ 	.byte	0xff
	.zero		1


	//   ....[127]....
        /*0904*/ 	.word	0x0000ceb0
        /*0908*/ 	.word	0x00000000
        /*090c*/ 	.word	0x00000068
        /*0910*/ 	.short	0x010a
        /*0912*/ 	.byte	0xff
	.zero		1


	//   ....[128]....
        /*0914*/ 	.word	0x0000cf10
        /*0918*/ 	.word	0x00000000
        /*091c*/ 	.word	0x00000070
        /*0920*/ 	.short	0x010a
        /*0922*/ 	.byte	0xff
	.zero		1


	//   ....[129]....
        /*0924*/ 	.word	0x0000cf70
        /*0928*/ 	.word	0x00000000
        /*092c*/ 	.word	0x00000078
        /*0930*/ 	.short	0x010a
        /*0932*/ 	.byte	0xff
	.zero		1


	//   ....[130]....
        /*0934*/ 	.word	0x0000cfd0
        /*0938*/ 	.word	0x00000000
        /*093c*/ 	.word	0x00000060
        /*0940*/ 	.short	0x010a
        /*0942*/ 	.byte	0xff
	.zero		1


	//   ....[131]....
        /*0944*/ 	.word	0x0000d030
        /*0948*/ 	.word	0x00000000
        /*094c*/ 	.word	0x00000068
        /*0950*/ 	.short	0x010a
        /*0952*/ 	.byte	0xff
	.zero		1


	//   ....[132]....
        /*0954*/ 	.word	0x0000d090
        /*0958*/ 	.word	0x00000000
        /*095c*/ 	.word	0x00000070
        /*0960*/ 	.short	0x010a
        /*0962*/ 	.byte	0xff
	.zero		1


	//   ....[133]....
        /*0964*/ 	.word	0x0000d0e0
        /*0968*/ 	.word	0x00000008
        /*096c*/ 	.word	0x00000090
        /*0970*/ 	.short	0x010a
        /*0972*/ 	.byte	0xff
	.zero		1


	//   ....[134]....
        /*0974*/ 	.word	0x0000d140
        /*0978*/ 	.word	0x00000000
        /*097c*/ 	.word	0x00000040
        /*0980*/ 	.short	0x010a
        /*0982*/ 	.byte	0xff
	.zero		1


	//   ....[135]....
        /*0984*/ 	.word	0x0000d1a0
        /*0988*/ 	.word	0x00000000
        /*098c*/ 	.word	0x000000b0
        /*0990*/ 	.short	0x010a
        /*0992*/ 	.byte	0xff
	.zero		1


	//   ....[136]....
        /*0994*/ 	.word	0x0000d1f0
        /*0998*/ 	.word	0x00000003
        /*099c*/ 	.word	0x00000040
        /*09a0*/ 	.short	0x010a
        /*09a2*/ 	.byte	0xff
	.zero		1


	//   ....[137]....
        /*09a4*/ 	.word	0x0000d240
        /*09a8*/ 	.word	0x00000007
        /*09ac*/ 	.word	0x00000040
        /*09b0*/ 	.short	0x010a
        /*09b2*/ 	.byte	0xff
	.zero		1


	//   ....[138]....
        /*09b4*/ 	.word	0x0000d290
        /*09b8*/ 	.word	0x00000004
        /*09bc*/ 	.word	0x00000040
        /*09c0*/ 	.short	0x010a
        /*09c2*/ 	.byte	0xff
	.zero		1


	//----- nvinfo : EIATTR_NUM_MBARRIERS
	.align		4
.L_47:
        /*09c4*/ 	.byte	0x03, 0x38
        /*09c6*/ 	.short	0x001d


	//----- nvinfo : EIATTR_EXIT_INSTR_OFFSETS
	.align		4
        /*09c8*/ 	.byte	0x04, 0x1c
        /*09ca*/ 	.short	(.L_49 - .L_48)


	//   ....[0]....
.L_48:
        /*09cc*/ 	.word	0x00003120


	//   ....[1]....
        /*09d0*/ 	.word	0x00003630


	//   ....[2]....
        /*09d4*/ 	.word	0x00003690


	//   ....[3]....
        /*09d8*/ 	.word	0x00004d90


	//   ....[4]....
        /*09dc*/ 	.word	0x00005ff0


	//   ....[5]....
        /*09e0*/ 	.word	0x00006030


	//   ....[6]....
        /*09e4*/ 	.word	0x0000c570


	//   ....[7]....
        /*09e8*/ 	.word	0x0000c5e0


	//   ....[8]....
        /*09ec*/ 	.word	0x0000c610


	//   ....[9]....
        /*09f0*/ 	.word	0x0000c690


	//----- nvinfo : EIATTR_MAX_THREADS
	.align		4
.L_49:
        /*09f4*/ 	.byte	0x04, 0x05
        /*09f6*/ 	.short	(.L_51 - .L_50)
.L_50:
        /*09f8*/ 	.word	0x00000100
        /*09fc*/ 	.word	0x00000001
        /*0a00*/ 	.word	0x00000001


	//----- nvinfo : EIATTR_CRS_STACK_SIZE
	.align		4
.L_51:
        /*0a04*/ 	.byte	0x04, 0x1e
        /*0a06*/ 	.short	(.L_53 - .L_52)
.L_52:
        /*0a08*/ 	.word	0x00000000


	//----- nvinfo : EIATTR_CBANK_PARAM_SIZE
	.align		4
.L_53:
        /*0a0c*/ 	.byte	0x03, 0x19
        /*0a0e*/ 	.short	0x0c00


	//----- nvinfo : EIATTR_PARAM_CBANK
	.align		4
        /*0a10*/ 	.byte	0x04, 0x0a
        /*0a12*/ 	.short	(.L_55 - .L_54)
	.align		4
.L_54:
        /*0a14*/ 	.word	index@(.nv.constant0._ZN7cutlass13device_kernelINS_4gemm6kernel13GemmUniversalIN4cute5tupleIJiiiiEEENS1_10collective13CollectiveMmaINS1_46MainloopSm100TmaUmmaWarpSpecializedBlockScaledILi4ELi2ELi1ENS5_IJNS4_1CILi4EEENSA_ILi2EEENSA_ILi1EEEEEEEENS5_IJNSA_ILi256EEESG_NSA_ILi128EEEEEENS5_IJNS_12float_e4m3_tENS_13float_ue8m0_tEEEENS5_IJNS5_IJlSD_lEEENS4_6LayoutINS5_IJNS5_IJNS5_IJNSA_ILi32EEESB_EEEiEEESQ_NS5_IJSD_iEEEEEENS5_IJNS5_IJNS5_IJNSA_ILi16EEESB_EEEiEEENS5_IJNS5_IJNSA_ILi0EEESD_EEENSA_ILi512EEEEEENS5_IJSW_iEEEEEEEEEEESL_S13_NS4_8TiledMMAINS4_8MMA_AtomIJNS4_27SM100_MMA_MXF8F6F4_2x1SM_SSISJ_SJ_fSK_Li256ELi256ELNS4_4UMMA5MajorE0ELS18_0ELNS17_7ScaleInE0ELS19_0EEEEEENSN_INS5_IJSD_SD_SD_EEENS5_IJSW_SW_SW_EEEEENS5_IJNS4_10UnderscoreES1F_S1F_EEEEENS5_IJNS4_28SM100_TMA_2SM_LOAD_MULTICASTES1I_EEENS5_IJNS4_14ComposedLayoutINS4_7SwizzleILi3ELi4ELi3EEENS4_18smem_ptr_flag_bitsILi8EEENSN_INS5_IJNSA_ILi8EEESH_EEENS5_IJSH_SD_EEEEEEENSN_INS5_IJNS5_IJNS5_IJSP_SD_EEENS5_IJSO_SD_EEEEEESD_NS5_IJSB_SD_EEEEEENS5_IJNS5_IJNS5_IJSU_SY_EEESX_EEESW_NS5_IJSD_SY_EEEEEEEEEEEvNS4_8identityES1J_NS5_IJS1T_NSN_INS5_IJNS5_IJNS5_IJSP_SC_EEES1V_EEESD_S1X_EEENS5_IJS20_SW_NS5_IJSD_NSA_ILi1024EEEEEEEEEEEEEEvS25_EENS_8epilogue10collective18CollectiveEpilogueINS2F_23Sm100TmaWarpSpecializedILi4ELi2ELi64ELb1ELb0EEEJNS5_IJSH_SG_SH_EEENS5_IJNSN_ISH_SD_EENSN_INSA_ILi64EEESD_EEEEENS_10bfloat16_tESM_S2P_SM_NS2F_6fusion15FusionCallbacksIS2J_NS2Q_17LinearCombinationIS2P_fS2P_fLNS_15FloatRoundStyleE2EEES2K_S2O_JEEENS4_5SM1004TMEM4LOAD26SM100_TMEM_LOAD_32dp32b64xENS4_13SM90_TMA_LOADENS1K_IS1M_NS1N_ILi16EEENSN_INS5_IJS1P_S2M_EEENS5_IJS2M_SD_EEEEEEENS4_39AutoVectorizingCopyWithAssumedAlignmentILi128EEENS4_14SM90_TMA_STOREES35_S37_S37_EEEvvEEEEvNT_6ParamsE)
        /*0a18*/ 	.short	0x0380
        /*0a1a*/ 	.short	0x0c00


	//----- nvinfo : EIATTR_SW_WAR
	.align		4
.L_55:
        /*0a1c*/ 	.byte	0x04, 0x36
        /*0a1e*/ 	.short	(.L_57 - .L_56)
.L_56:
        /*0a20*/ 	.word	0x00000008
.L_57:


//--------------------- .nv.callgraph             --------------------------
	.section	.nv.callgraph,"",@"SHT_CUDA_CALLGRAPH"
	.align	4
	.sectionentsize	8
	.align		4
        /*0000*/ 	.word	0x00000000
	.align		4
        /*0004*/ 	.word	0xffffffff
	.align		4
        /*0008*/ 	.word	index@(_ZN7cutlass13device_kernelINS_4gemm6kernel13GemmUniversalIN4cute5tupleIJiiiiEEENS1_10collective13CollectiveMmaINS1_46MainloopSm100TmaUmmaWarpSpecializedBlockScaledILi4ELi2ELi1ENS5_IJNS4_1CILi4EEENSA_ILi2EEENSA_ILi1EEEEEEEENS5_IJNSA_ILi256EEESG_NSA_ILi128EEEEEENS5_IJNS_12float_e4m3_tENS_13float_ue8m0_tEEEENS5_IJNS5_IJlSD_lEEENS4_6LayoutINS5_IJNS5_IJNS5_IJNSA_ILi32EEESB_EEEiEEESQ_NS5_IJSD_iEEEEEENS5_IJNS5_IJNS5_IJNSA_ILi16EEESB_EEEiEEENS5_IJNS5_IJNSA_ILi0EEESD_EEENSA_ILi512EEEEEENS5_IJSW_iEEEEEEEEEEESL_S13_NS4_8TiledMMAINS4_8MMA_AtomIJNS4_27SM100_MMA_MXF8F6F4_2x1SM_SSISJ_SJ_fSK_Li256ELi256ELNS4_4UMMA5MajorE0ELS18_0ELNS17_7ScaleInE0ELS19_0EEEEEENSN_INS5_IJSD_SD_SD_EEENS5_IJSW_SW_SW_EEEEENS5_IJNS4_10UnderscoreES1F_S1F_EEEEENS5_IJNS4_28SM100_TMA_2SM_LOAD_MULTICASTES1I_EEENS5_IJNS4_14ComposedLayoutINS4_7SwizzleILi3ELi4ELi3EEENS4_18smem_ptr_flag_bitsILi8EEENSN_INS5_IJNSA_ILi8EEESH_EEENS5_IJSH_SD_EEEEEEENSN_INS5_IJNS5_IJNS5_IJSP_SD_EEENS5_IJSO_SD_EEEEEESD_NS5_IJSB_SD_EEEEEENS5_IJNS5_IJNS5_IJSU_SY_EEESX_EEESW_NS5_IJSD_SY_EEEEEEEEEEEvNS4_8identityES1J_NS5_IJS1T_NSN_INS5_IJNS5_IJNS5_IJSP_SC_EEES1V_EEESD_S1X_EEENS5_IJS20_SW_NS5_IJSD_NSA_ILi1024EEEEEEEEEEEEEEvS25_EENS_8epilogue10collective18CollectiveEpilogueINS2F_23Sm100TmaWarpSpecializedILi4ELi2ELi64ELb1ELb0EEEJNS5_IJSH_SG_SH_EEENS5_IJNSN_ISH_SD_EENSN_INSA_ILi64EEESD_EEEEENS_10bfloat16_tESM_S2P_SM_NS2F_6fusion15FusionCallbacksIS2J_NS2Q_17LinearCombinationIS2P_fS2P_fLNS_15FloatRoundStyleE2EEES2K_S2O_JEEENS4_5SM1004TMEM4LOAD26SM100_TMEM_LOAD_32dp32b64xENS4_13SM90_TMA_LOADENS1K_IS1M_NS1N_ILi16EEENSN_INS5_IJS1P_S2M_EEENS5_IJS2M_SD_EEEEEEENS4_39AutoVectorizingCopyWithAssumedAlignmentILi128EEENS4_14SM90_TMA_STOREES35_S37_S37_EEEvvEEEEvNT_6ParamsE)
	.align		4
        /*000c*/ 	.word	index@(__assertfail)
	.align		4
        /*0010*/ 	.word	0x00000000
	.align		4
        /*0014*/ 	.word	0xfffffffe
	.align		4
        /*0018*/ 	.word	0x00000000
	.align		4
        /*001c*/ 	.word	0xfffffffd
	.align		4
        /*0020*/ 	.word	0x00000000
	.align		4
        /*0024*/ 	.word	0xfffffffc


//--------------------- .nv.constant4             --------------------------
	.section	.nv.constant4,"a",@progbits
	.align	8
	.align		8
.nv.constant4:
        /*0000*/ 	.dword	__assertfail
	.align		8
        /*0008*/ 	.dword	__unnamed_1
	.align		8
        /*0010*/ 	.dword	__unnamed_2
	.align		8
        /*0018*/ 	.dword	_ZN40_INTERNAL_702547cf_4_k_cu_058e760e_149584cuda3std3__45__cpo5beginE
	.align		8
        /*0020*/ 	.dword	_ZN40_INTERNAL_702547cf_4_k_cu_058e760e_149584cuda3std3__45__cpo3endE
	.align		8
        /*0028*/ 	.dword	_ZN40_INTERNAL_702547cf_4_k_cu_058e760e_149584cuda3std3__45__cpo6cbeginE
	.align		8
        /*0030*/ 	.dword	_ZN40_INTERNAL_702547cf_4_k_cu_058e760e_149584cuda3std3__45__cpo4cendE
	.align		8
        /*0038*/ 	.dword	_ZN40_INTERNAL_702547cf_4_k_cu_058e760e_149584cuda3std3__442_GLOBAL__N__702547cf_4_k_cu_058e760e_149586ignoreE
	.align		8
        /*0040*/ 	.dword	_ZN40_INTERNAL_702547cf_4_k_cu_058e760e_149584cuda3std3__419piecewise_constructE
	.align		8
        /*0048*/ 	.dword	_ZN40_INTERNAL_702547cf_4_k_cu_058e760e_149584cuda3std3__48in_placeE
	.align		8
        /*0050*/ 	.dword	_ZN40_INTERNAL_702547cf_4_k_cu_058e760e_149584cuda3std6ranges3__45__cpo4swapE
	.align		8
        /*0058*/ 	.dword	_ZN40_INTERNAL_702547cf_4_k_cu_058e760e_149584cuda3std6ranges3__45__cpo9iter_moveE
	.align		8
        /*0060*/ 	.dword	_ZN40_INTERNAL_702547cf_4_k_cu_058e760e_149584cute7productE
	.align		8
        /*0068*/ 	.dword	_ZN40_INTERNAL_702547cf_4_k_cu_058e760e_149584cute1_E
	.align		8
        /*0070*/ 	.dword	$str$25
	.align		8
        /*0078*/ 	.dword	$str$26
	.align		8
        /*0080*/ 	.dword	$str$27
	.align		8
        /*0088*/ 	.dword	$str$28


//--------------------- .text._ZN7cutlass13device_kernelINS_4gemm6kernel13GemmUniversalIN4cute5tupleIJiiiiEEENS1_10collective13CollectiveMmaINS1_46MainloopSm100TmaUmmaWarpSpecializedBlockScaledILi4ELi2ELi1ENS5_IJNS4_1CILi4EEENSA_ILi2EEENSA_ILi1EEEEEEEENS5_IJNSA_ILi256EEESG_NSA_ILi128EEEEEENS5_IJNS_12float_e4m3_tENS_13float_ue8m0_tEEEENS5_IJNS5_IJlSD_lEEENS4_6LayoutINS5_IJNS5_IJNS5_IJNSA_ILi32EEESB_EEEiEEESQ_NS5_IJSD_iEEEEEENS5_IJNS5_IJNS5_IJNSA_ILi16EEESB_EEEiEEENS5_IJNS5_IJNSA_ILi0EEESD_EEENSA_ILi512EEEEEENS5_IJSW_iEEEEEEEEEEESL_S13_NS4_8TiledMMAINS4_8MMA_AtomIJNS4_27SM100_MMA_MXF8F6F4_2x1SM_SSISJ_SJ_fSK_Li256ELi256ELNS4_4UMMA5MajorE0ELS18_0ELNS17_7ScaleInE0ELS19_0EEEEEENSN_INS5_IJSD_SD_SD_EEENS5_IJSW_SW_SW_EEEEENS5_IJNS4_10UnderscoreES1F_S1F_EEEEENS5_IJNS4_28SM100_TMA_2SM_LOAD_MULTICASTES1I_EEENS5_IJNS4_14ComposedLayoutINS4_7SwizzleILi3ELi4ELi3EEENS4_18smem_ptr_flag_bitsILi8EEENSN_INS5_IJNSA_ILi8EEESH_EEENS5_IJSH_SD_EEEEEEENSN_INS5_IJNS5_IJNS5_IJSP_SD_EEENS5_IJSO_SD_EEEEEESD_NS5_IJSB_SD_EEEEEENS5_IJNS5_IJNS5_IJSU_SY_EEESX_EEESW_NS5_IJSD_SY_EEEEEEEEEEEvNS4_8identityES1J_NS5_IJS1T_NSN_INS5_IJNS5_IJNS5_IJSP_SC_EEES1V_EEESD_S1X_EEENS5_IJS20_SW_NS5_IJSD_NSA_ILi1024EEEEEEEEEEEEEEvS25_EENS_8epilogue10collective18CollectiveEpilogueINS2F_23Sm100TmaWarpSpecializedILi4ELi2ELi64ELb1ELb0EEEJNS5_IJSH_SG_SH_EEENS5_IJNSN_ISH_SD_EENSN_INSA_ILi64EEESD_EEEEENS_10bfloat16_tESM_S2P_SM_NS2F_6fusion15FusionCallbacksIS2J_NS2Q_17LinearCombinationIS2P_fS2P_fLNS_15FloatRoundStyleE2EEES2K_S2O_JEEENS4_5SM1004TMEM4LOAD26SM100_TMEM_LOAD_32dp32b64xENS4_13SM90_TMA_LOADENS1K_IS1M_NS1N_ILi16EEENSN_INS5_IJS1P_S2M_EEENS5_IJS2M_SD_EEEEEEENS4_39AutoVectorizingCopyWithAssumedAlignmentILi128EEENS4_14SM90_TMA_STOREES35_S37_S37_EEEvvEEEEvNT_6ParamsE --------------------------
	.section	.text._ZN7cutlass13device_kernelINS_4gemm6kernel13GemmUniversalIN4cute5tupleIJiiiiEEENS1_10collective13CollectiveMmaINS1_46MainloopSm100TmaUmmaWarpSpecializedBlockScaledILi4ELi2ELi1ENS5_IJNS4_1CILi4EEENSA_ILi2EEENSA_ILi1EEEEEEEENS5_IJNSA_ILi256EEESG_NSA_ILi128EEEEEENS5_IJNS_12float_e4m3_tENS_13float_ue8m0_tEEEENS5_IJNS5_IJlSD_lEEENS4_6LayoutINS5_IJNS5_IJNS5_IJNSA_ILi32EEESB_EEEiEEESQ_NS5_IJSD_iEEEEEENS5_IJNS5_IJNS5_IJNSA_ILi16EEESB_EEEiEEENS5_IJNS5_IJNSA_ILi0EEESD_EEENSA_ILi512EEEEEENS5_IJSW_iEEEEEEEEEEESL_S13_NS4_8TiledMMAINS4_8MMA_AtomIJNS4_27SM100_MMA_MXF8F6F4_2x1SM_SSISJ_SJ_fSK_Li256ELi256ELNS4_4UMMA5MajorE0ELS18_0ELNS17_7ScaleInE0ELS19_0EEEEEENSN_INS5_IJSD_SD_SD_EEENS5_IJSW_SW_SW_EEEEENS5_IJNS4_10UnderscoreES1F_S1F_EEEEENS5_IJNS4_28SM100_TMA_2SM_LOAD_MULTICASTES1I_EEENS5_IJNS4_14ComposedLayoutINS4_7SwizzleILi3ELi4ELi3EEENS4_18smem_ptr_flag_bitsILi8EEENSN_INS5_IJNSA_ILi8EEESH_EEENS5_IJSH_SD_EEEEEEENSN_INS5_IJNS5_IJNS5_IJSP_SD_EEENS5_IJSO_SD_EEEEEESD_NS5_IJSB_SD_EEEEEENS5_IJNS5_IJNS5_IJSU_SY_EEESX_EEESW_NS5_IJSD_SY_EEEEEEEEEEEvNS4_8identityES1J_NS5_IJS1T_NSN_INS5_IJNS5_IJNS5_IJSP_SC_EEES1V_EEESD_S1X_EEENS5_IJS20_SW_NS5_IJSD_NSA_ILi1024EEEEEEEEEEEEEEvS25_EENS_8epilogue10collective18CollectiveEpilogueINS2F_23Sm100TmaWarpSpecializedILi4ELi2ELi64ELb1ELb0EEEJNS5_IJSH_SG_SH_EEENS5_IJNSN_ISH_SD_EENSN_INSA_ILi64EEESD_EEEEENS_10bfloat16_tESM_S2P_SM_NS2F_6fusion15FusionCallbacksIS2J_NS2Q_17LinearCombinationIS2P_fS2P_fLNS_15FloatRoundStyleE2EEES2K_S2O_JEEENS4_5SM1004TMEM4LOAD26SM100_TMEM_LOAD_32dp32b64xENS4_13SM90_TMA_LOADENS1K_IS1M_NS1N_ILi16EEENSN_INS5_IJS1P_S2M_EEENS5_IJS2M_SD_EEEEEEENS4_39AutoVectorizingCopyWithAssumedAlignmentILi128EEENS4_14SM90_TMA_STOREES35_S37_S37_EEEvvEEEEvNT_6ParamsE,"ax",@progbits
	.align	128
.text._ZN7cutlass13device_kernelINS_4gemm6kernel13GemmUniversalIN4cute5tupleIJiiiiEEENS1_10collective13CollectiveMmaINS1_46MainloopSm100TmaUmmaWarpSpecializedBlockScaledILi4ELi2ELi1ENS5_IJNS4_1CILi4EEENSA_ILi2EEENSA_ILi1EEEEEEEENS5_IJNSA_ILi256EEESG_NSA_ILi128EEEEEENS5_IJNS_12float_e4m3_tENS_13float_ue8m0_tEEEENS5_IJNS5_IJlSD_lEEENS4_6LayoutINS5_IJNS5_IJNS5_IJNSA_ILi32EEESB_EEEiEEESQ_NS5_IJSD_iEEEEEENS5_IJNS5_IJNS5_IJNSA_ILi16EEESB_EEEiEEENS5_IJNS5_IJNSA_ILi0EEESD_EEENSA_ILi512EEEEEENS5_IJSW_iEEEEEEEEEEESL_S13_NS4_8TiledMMAINS4_8MMA_AtomIJNS4_27SM100_MMA_MXF8F6F4_2x1SM_SSISJ_SJ_fSK_Li256ELi256ELNS4_4UMMA5MajorE0ELS18_0ELNS17_7ScaleInE0ELS19_0EEEEEENSN_INS5_IJSD_SD_SD_EEENS5_IJSW_SW_SW_EEEEENS5_IJNS4_10UnderscoreES1F_S1F_EEEEENS5_IJNS4_28SM100_TMA_2SM_LOAD_MULTICASTES1I_EEENS5_IJNS4_14ComposedLayoutINS4_7SwizzleILi3ELi4ELi3EEENS4_18smem_ptr_flag_bitsILi8EEENSN_INS5_IJNSA_ILi8EEESH_EEENS5_IJSH_SD_EEEEEEENSN_INS5_IJNS5_IJNS5_IJSP_SD_EEENS5_IJSO_SD_EEEEEESD_NS5_IJSB_SD_EEEEEENS5_IJNS5_IJNS5_IJSU_SY_EEESX_EEESW_NS5_IJSD_SY_EEEEEEEEEEEvNS4_8identityES1J_NS5_IJS1T_NSN_INS5_IJNS5_IJNS5_IJSP_SC_EEES1V_EEESD_S1X_EEENS5_IJS20_SW_NS5_IJSD_NSA_ILi1024EEEEEEEEEEEEEEvS25_EENS_8epilogue10collective18CollectiveEpilogueINS2F_23Sm100TmaWarpSpecializedILi4ELi2ELi64ELb1ELb0EEEJNS5_IJSH_SG_SH_EEENS5_IJNSN_ISH_SD_EENSN_INSA_ILi64EEESD_EEEEENS_10bfloat16_tESM_S2P_SM_NS2F_6fusion15FusionCallbacksIS2J_NS2Q_17LinearCombinationIS2P_fS2P_fLNS_15FloatRoundStyleE2EEES2K_S2O_JEEENS4_5SM1004TMEM4LOAD26SM100_TMEM_LOAD_32dp32b64xENS4_13SM90_TMA_LOADENS1K_IS1M_NS1N_ILi16EEENSN_INS5_IJS1P_S2M_EEENS5_IJS2M_SD_EEEEEEENS4_39AutoVectorizingCopyWithAssumedAlignmentILi128EEENS4_14SM90_TMA_STOREES35_S37_S37_EEEvvEEEEvNT_6ParamsE:
        .type           _ZN7cutlass13device_kernelINS_4gemm6kernel13GemmUniversalIN4cute5tupleIJiiiiEEENS1_10collective13CollectiveMmaINS1_46MainloopSm100TmaUmmaWarpSpecializedBlockScaledILi4ELi2ELi1ENS5_IJNS4_1CILi4EEENSA_ILi2EEENSA_ILi1EEEEEEEENS5_IJNSA_ILi256EEESG_NSA_ILi128EEEEEENS5_IJNS_12float_e4m3_tENS_13float_ue8m0_tEEEENS5_IJNS5_IJlSD_lEEENS4_6LayoutINS5_IJNS5_IJNS5_IJNSA_ILi32EEESB_EEEiEEESQ_NS5_IJSD_iEEEEEENS5_IJNS5_IJNS5_IJNSA_ILi16EEESB_EEEiEEENS5_IJNS5_IJNSA_ILi0EEESD_EEENSA_ILi512EEEEEENS5_IJSW_iEEEEEEEEEEESL_S13_NS4_8TiledMMAINS4_8MMA_AtomIJNS4_27SM100_MMA_MXF8F6F4_2x1SM_SSISJ_SJ_fSK_Li256ELi256ELNS4_4UMMA5MajorE0ELS18_0ELNS17_7ScaleInE0ELS19_0EEEEEENSN_INS5_IJSD_SD_SD_EEENS5_IJSW_SW_SW_EEEEENS5_IJNS4_10UnderscoreES1F_S1F_EEEEENS5_IJNS4_28SM100_TMA_2SM_LOAD_MULTICASTES1I_EEENS5_IJNS4_14ComposedLayoutINS4_7SwizzleILi3ELi4ELi3EEENS4_18smem_ptr_flag_bitsILi8EEENSN_INS5_IJNSA_ILi8EEESH_EEENS5_IJSH_SD_EEEEEEENSN_INS5_IJNS5_IJNS5_IJSP_SD_EEENS5_IJSO_SD_EEEEEESD_NS5_IJSB_SD_EEEEEENS5_IJNS5_IJNS5_IJSU_SY_EEESX_EEESW_NS5_IJSD_SY_EEEEEEEEEEEvNS4_8identityES1J_NS5_IJS1T_NSN_INS5_IJNS5_IJNS5_IJSP_SC_EEES1V_EEESD_S1X_EEENS5_IJS20_SW_NS5_IJSD_NSA_ILi1024EEEEEEEEEEEEEEvS25_EENS_8epilogue10collective18CollectiveEpilogueINS2F_23Sm100TmaWarpSpecializedILi4ELi2ELi64ELb1ELb0EEEJNS5_IJSH_SG_SH_EEENS5_IJNSN_ISH_SD_EENSN_INSA_ILi64EEESD_EEEEENS_10bfloat16_tESM_S2P_SM_NS2F_6fusion15FusionCallbacksIS2J_NS2Q_17LinearCombinationIS2P_fS2P_fLNS_15FloatRoundStyleE2EEES2K_S2O_JEEENS4_5SM1004TMEM4LOAD26SM100_TMEM_LOAD_32dp32b64xENS4_13SM90_TMA_LOADENS1K_IS1M_NS1N_ILi16EEENSN_INS5_IJS1P_S2M_EEENS5_IJS2M_SD_EEEEEEENS4_39AutoVectorizingCopyWithAssumedAlignmentILi128EEENS4_14SM90_TMA_STOREES35_S37_S37_EEEvvEEEEvNT_6ParamsE,@function
        .size           _ZN7cutlass13device_kernelINS_4gemm6kernel13GemmUniversalIN4cute5tupleIJiiiiEEENS1_10collective13CollectiveMmaINS1_46MainloopSm100TmaUmmaWarpSpecializedBlockScaledILi4ELi2ELi1ENS5_IJNS4_1CILi4EEENSA_ILi2EEENSA_ILi1EEEEEEEENS5_IJNSA_ILi256EEESG_NSA_ILi128EEEEEENS5_IJNS_12float_e4m3_tENS_13float_ue8m0_tEEEENS5_IJNS5_IJlSD_lEEENS4_6LayoutINS5_IJNS5_IJNS5_IJNSA_ILi32EEESB_EEEiEEESQ_NS5_IJSD_iEEEEEENS5_IJNS5_IJNS5_IJNSA_ILi16EEESB_EEEiEEENS5_IJNS5_IJNSA_ILi0EEESD_EEENSA_ILi512EEEEEENS5_IJSW_iEEEEEEEEEEESL_S13_NS4_8TiledMMAINS4_8MMA_AtomIJNS4_27SM100_MMA_MXF8F6F4_2x1SM_SSISJ_SJ_fSK_Li256ELi256ELNS4_4UMMA5MajorE0ELS18_0ELNS17_7ScaleInE0ELS19_0EEEEEENSN_INS5_IJSD_SD_SD_EEENS5_IJSW_SW_SW_EEEEENS5_IJNS4_10UnderscoreES1F_S1F_EEEEENS5_IJNS4_28SM100_TMA_2SM_LOAD_MULTICASTES1I_EEENS5_IJNS4_14ComposedLayoutINS4_7SwizzleILi3ELi4ELi3EEENS4_18smem_ptr_flag_bitsILi8EEENSN_INS5_IJNSA_ILi8EEESH_EEENS5_IJSH_SD_EEEEEEENSN_INS5_IJNS5_IJNS5_IJSP_SD_EEENS5_IJSO_SD_EEEEEESD_NS5_IJSB_SD_EEEEEENS5_IJNS5_IJNS5_IJSU_SY_EEESX_EEESW_NS5_IJSD_SY_EEEEEEEEEEEvNS4_8identityES1J_NS5_IJS1T_NSN_INS5_IJNS5_IJNS5_IJSP_SC_EEES1V_EEESD_S1X_EEENS5_IJS20_SW_NS5_IJSD_NSA_ILi1024EEEEEEEEEEEEEEvS25_EENS_8epilogue10collective18CollectiveEpilogueINS2F_23Sm100TmaWarpSpecializedILi4ELi2ELi64ELb1ELb0EEEJNS5_IJSH_SG_SH_EEENS5_IJNSN_ISH_SD_EENSN_INSA_ILi64EEESD_EEEEENS_10bfloat16_tESM_S2P_SM_NS2F_6fusion15FusionCallbacksIS2J_NS2Q_17LinearCombinationIS2P_fS2P_fLNS_15FloatRoundStyleE2EEES2K_S2O_JEEENS4_5SM1004TMEM4LOAD26SM100_TMEM_LOAD_32dp32b64xENS4_13SM90_TMA_LOADENS1K_IS1M_NS1N_ILi16EEENSN_INS5_IJS1P_S2M_EEENS5_IJS2M_SD_EEEEEEENS4_39AutoVectorizingCopyWithAssumedAlignmentILi128EEENS4_14SM90_TMA_STOREES35_S37_S37_EEEvvEEEEvNT_6ParamsE,(.L_x_194 - _ZN7cutlass13device_kernelINS_4gemm6kernel13GemmUniversalIN4cute5tupleIJiiiiEEENS1_10collective13CollectiveMmaINS1_46MainloopSm100TmaUmmaWarpSpecializedBlockScaledILi4ELi2ELi1ENS5_IJNS4_1CILi4EEENSA_ILi2EEENSA_ILi1EEEEEEEENS5_IJNSA_ILi256EEESG_NSA_ILi128EEEEEENS5_IJNS_12float_e4m3_tENS_13float_ue8m0_tEEEENS5_IJNS5_IJlSD_lEEENS4_6LayoutINS5_IJNS5_IJNS5_IJNSA_ILi32EEESB_EEEiEEESQ_NS5_IJSD_iEEEEEENS5_IJNS5_IJNS5_IJNSA_ILi16EEESB_EEEiEEENS5_IJNS5_IJNSA_ILi0EEESD_EEENSA_ILi512EEEEEENS5_IJSW_iEEEEEEEEEEESL_S13_NS4_8TiledMMAINS4_8MMA_AtomIJNS4_27SM100_MMA_MXF8F6F4_2x1SM_SSISJ_SJ_fSK_Li256ELi256ELNS4_4UMMA5MajorE0ELS18_0ELNS17_7ScaleInE0ELS19_0EEEEEENSN_INS5_IJSD_SD_SD_EEENS5_IJSW_SW_SW_EEEEENS5_IJNS4_10UnderscoreES1F_S1F_EEEEENS5_IJNS4_28SM100_TMA_2SM_LOAD_MULTICASTES1I_EEENS5_IJNS4_14ComposedLayoutINS4_7SwizzleILi3ELi4ELi3EEENS4_18smem_ptr_flag_bitsILi8EEENSN_INS5_IJNSA_ILi8EEESH_EEENS5_IJSH_SD_EEEEEEENSN_INS5_IJNS5_IJNS5_IJSP_SD_EEENS5_IJSO_SD_EEEEEESD_NS5_IJSB_SD_EEEEEENS5_IJNS5_IJNS5_IJSU_SY_EEESX_EEESW_NS5_IJSD_SY_EEEEEEEEEEEvNS4_8identityES1J_NS5_IJS1T_NSN_INS5_IJNS5_IJNS5_IJSP_SC_EEES1V_EEESD_S1X_EEENS5_IJS20_SW_NS5_IJSD_NSA_ILi1024EEEEEEEEEEEEEEvS25_EENS_8epilogue10collective18CollectiveEpilogueINS2F_23Sm100TmaWarpSpecializedILi4ELi2ELi64ELb1ELb0EEEJNS5_IJSH_SG_SH_EEENS5_IJNSN_ISH_SD_EENSN_INSA_ILi64EEESD_EEEEENS_10bfloat16_tESM_S2P_SM_NS2F_6fusion15FusionCallbacksIS2J_NS2Q_17LinearCombinationIS2P_fS2P_fLNS_15FloatRoundStyleE2EEES2K_S2O_JEEENS4_5SM1004TMEM4LOAD26SM100_TMEM_LOAD_32dp32b64xENS4_13SM90_TMA_LOADENS1K_IS1M_NS1N_ILi16EEENSN_INS5_IJS1P_S2M_EEENS5_IJS2M_SD_EEEEEEENS4_39AutoVectorizingCopyWithAssumedAlignmentILi128EEENS4_14SM90_TMA_STOREES35_S37_S37_EEEvvEEEEvNT_6ParamsE)
        .other          _ZN7cutlass13device_kernelINS_4gemm6kernel13GemmUniversalIN4cute5tupleIJiiiiEEENS1_10collective13CollectiveMmaINS1_46MainloopSm100TmaUmmaWarpSpecializedBlockScaledILi4ELi2ELi1ENS5_IJNS4_1CILi4EEENSA_ILi2EEENSA_ILi1EEEEEEEENS5_IJNSA_ILi256EEESG_NSA_ILi128EEEEEENS5_IJNS_12float_e4m3_tENS_13float_ue8m0_tEEEENS5_IJNS5_IJlSD_lEEENS4_6LayoutINS5_IJNS5_IJNS5_IJNSA_ILi32EEESB_EEEiEEESQ_NS5_IJSD_iEEEEEENS5_IJNS5_IJNS5_IJNSA_ILi16EEESB_EEEiEEENS5_IJNS5_IJNSA_ILi0EEESD_EEENSA_ILi512EEEEEENS5_IJSW_iEEEEEEEEEEESL_S13_NS4_8TiledMMAINS4_8MMA_AtomIJNS4_27SM100_MMA_MXF8F6F4_2x1SM_SSISJ_SJ_fSK_Li256ELi256ELNS4_4UMMA5MajorE0ELS18_0ELNS17_7ScaleInE0ELS19_0EEEEEENSN_INS5_IJSD_SD_SD_EEENS5_IJSW_SW_SW_EEEEENS5_IJNS4_10UnderscoreES1F_S1F_EEEEENS5_IJNS4_28SM100_TMA_2SM_LOAD_MULTICASTES1I_EEENS5_IJNS4_14ComposedLayoutINS4_7SwizzleILi3ELi4ELi3EEENS4_18smem_ptr_flag_bitsILi8EEENSN_INS5_IJNSA_ILi8EEESH_EEENS5_IJSH_SD_EEEEEEENSN_INS5_IJNS5_IJNS5_IJSP_SD_EEENS5_IJSO_SD_EEEEEESD_NS5_IJSB_SD_EEEEEENS5_IJNS5_IJNS5_IJSU_SY_EEESX_EEESW_NS5_IJSD_SY_EEEEEEEEEEEvNS4_8identityES1J_NS5_IJS1T_NSN_INS5_IJNS5_IJNS5_IJSP_SC_EEES1V_EEESD_S1X_EEENS5_IJS20_SW_NS5_IJSD_NSA_ILi1024EEEEEEEEEEEEEEvS25_EENS_8epilogue10collective18CollectiveEpilogueINS2F_23Sm100TmaWarpSpecializedILi4ELi2ELi64ELb1ELb0EEEJNS5_IJSH_SG_SH_EEENS5_IJNSN_ISH_SD_EENSN_INSA_ILi64EEESD_EEEEENS_10bfloat16_tESM_S2P_SM_NS2F_6fusion15FusionCallbacksIS2J_NS2Q_17LinearCombinationIS2P_fS2P_fLNS_15FloatRoundStyleE2EEES2K_S2O_JEEENS4_5SM1004TMEM4LOAD26SM100_TMEM_LOAD_32dp32b64xENS4_13SM90_TMA_LOADENS1K_IS1M_NS1N_ILi16EEENSN_INS5_IJS1P_S2M_EEENS5_IJS2M_SD_EEEEEEENS4_39AutoVectorizingCopyWithAssumedAlignmentILi128EEENS4_14SM90_TMA_STOREES35_S37_S37_EEEvvEEEEvNT_6ParamsE,@"STO_CUDA_ENTRY STV_DEFAULT"
_ZN7cutlass13device_kernelINS_4gemm6kernel13GemmUniversalIN4cute5tupleIJiiiiEEENS1_10collective13CollectiveMmaINS1_46MainloopSm100TmaUmmaWarpSpecializedBlockScaledILi4ELi2ELi1ENS5_IJNS4_1CILi4EEENSA_ILi2EEENSA_ILi1EEEEEEEENS5_IJNSA_ILi256EEESG_NSA_ILi128EEEEEENS5_IJNS_12float_e4m3_tENS_13float_ue8m0_tEEEENS5_IJNS5_IJlSD_lEEENS4_6LayoutINS5_IJNS5_IJNS5_IJNSA_ILi32EEESB_EEEiEEESQ_NS5_IJSD_iEEEEEENS5_IJNS5_IJNS5_IJNSA_ILi16EEESB_EEEiEEENS5_IJNS5_IJNSA_ILi0EEESD_EEENSA_ILi512EEEEEENS5_IJSW_iEEEEEEEEEEESL_S13_NS4_8TiledMMAINS4_8MMA_AtomIJNS4_27SM100_MMA_MXF8F6F4_2x1SM_SSISJ_SJ_fSK_Li256ELi256ELNS4_4UMMA5MajorE0ELS18_0ELNS17_7ScaleInE0ELS19_0EEEEEENSN_INS5_IJSD_SD_SD_EEENS5_IJSW_SW_SW_EEEEENS5_IJNS4_10UnderscoreES1F_S1F_EEEEENS5_IJNS4_28SM100_TMA_2SM_LOAD_MULTICASTES1I_EEENS5_IJNS4_14ComposedLayoutINS4_7SwizzleILi3ELi4ELi3EEENS4_18smem_ptr_flag_bitsILi8EEENSN_INS5_IJNSA_ILi8EEESH_EEENS5_IJSH_SD_EEEEEEENSN_INS5_IJNS5_IJNS5_IJSP_SD_EEENS5_IJSO_SD_EEEEEESD_NS5_IJSB_SD_EEEEEENS5_IJNS5_IJNS5_IJSU_SY_EEESX_EEESW_NS5_IJSD_SY_EEEEEEEEEEEvNS4_8identityES1J_NS5_IJS1T_NSN_INS5_IJNS5_IJNS5_IJSP_SC_EEES1V_EEESD_S1X_EEENS5_IJS20_SW_NS5_IJSD_NSA_ILi1024EEEEEEEEEEEEEEvS25_EENS_8epilogue10collective18CollectiveEpilogueINS2F_23Sm100TmaWarpSpecializedILi4ELi2ELi64ELb1ELb0EEEJNS5_IJSH_SG_SH_EEENS5_IJNSN_ISH_SD_EENSN_INSA_ILi64EEESD_EEEEENS_10bfloat16_tESM_S2P_SM_NS2F_6fusion15FusionCallbacksIS2J_NS2Q_17LinearCombinationIS2P_fS2P_fLNS_15FloatRoundStyleE2EEES2K_S2O_JEEENS4_5SM1004TMEM4LOAD26SM100_TMEM_LOAD_32dp32b64xENS4_13SM90_TMA_LOADENS1K_IS1M_NS1N_ILi16EEENSN_INS5_IJS1P_S2M_EEENS5_IJS2M_SD_EEEEEEENS4_39AutoVectorizingCopyWithAssumedAlignmentILi128EEENS4_14SM90_TMA_STOREES35_S37_S37_EEEvvEEEEvNT_6ParamsE:
[----:B------:R-:W1:Y:S01]  /*0000*/  LDC R1, c[0x0][0x37c] ;  /* 0x0000df00ff017b82 */ /* 0x000e620000000800 */
[----:B------:R-:W2:Y:S01]  /*0010*/  S2R R154, SR_TID.X ;  /* 0x00000000009a7919 */ /* 0x000ea20000002100 */
[----:B------:R-:W3:Y:S06]  /*0020*/  LDCU.64 UR12, c[0x0][0xc90] ;  /* 0x00019200ff0c77ac */ /* 0x000eec0008000a00 */
[----:B------:R-:W4:Y:S01]  /*0030*/  S2UR UR4, SR_CgaCtaId ;  /* 0x00000000000479c3 */ /* 0x000f220000008800 */
[----:B------:R-:W-:Y:S02]  /*0040*/  PRMT R142, RZ, 0x7610, R142 ;  /* 0x00007610ff8e7816 */ /* 0x000fe4000000008e */
[----:B------:R-:W-:-:S02]  /*0050*/  ELECT P0, URZ, PT ;  /* 0x0000000000ff782f */ /* 0x000fc40003800000 */
[----:B---3--:R-:W-:-:S04]  /*0060*/  ISETP.NE.U32.AND P1, PT, RZ, UR12, PT ;  /* 0x0000000cff007c0c */ /* 0x008fc8000bf25070 */
[----:B------:R-:W-:Y:S01]  /*0070*/  ISETP.NE.AND.EX P2, PT, RZ, UR13, PT, P1 ;  /* 0x0000000dff007c0c */ /* 0x000fe2000bf45310 */
[----:B----4-:R-:W-:Y:S01]  /*0080*/  ULOP3.LUT UR31, UR4, 0x1, URZ, 0xc0, !UPT ;  /* 0x00000001041f7892 */ /* 0x010fe2000f8ec0ff */
[----:B--2---:R-:W-:-:S05]  /*0090*/  SHF.R.U32.HI R143, RZ, 0x5, R154 ;  /* 0x00000005ff8f7819 */ /* 0x004fca000001169a */
[----:B------:R-:W2:Y:S02]  /*00a0*/  SHFL.IDX PT, R0, R143, RZ, 0x1f ;  /* 0x00001fff8f007589 */ /* 0x000ea400000e0000 */
[----:B--2---:R-:W-:-:S04]  /*00b0*/  R2UR UR17, R0 ;  /* 0x00000000001172ca */ /* 0x004fc800000e0000 */
[----:B-1----:R-:W-:Y:S11]  /*00c0*/  @P2 BRA `(.L_x_0) ;  /* 0x0000000000302947 */ /* 0x002ff60003800000 */
[----:B------:R-:W1:Y:S02]  /*00d0*/  LDCU.64 UR4, c[0x0][0xc88] ;  /* 0x00019100ff0477ac */ /* 0x000e640008000a00 */
[----:B-1----:R-:W-:-:S04]  /*00e0*/  UISETP.NE.U32.AND UP0, UPT, UR4, URZ, UPT ;  /* 0x000000ff0400728c */ /* 0x002fc8000bf05070 */
[----:B------:R-:W-:-:S09]  /*00f0*/  UISETP.NE.AND.EX UP0, UPT, UR5, URZ, UPT, UP0 ;  /* 0x000000ff0500728c */ /* 0x000fd2000bf05300 */
[----:B------:R-:W-:Y:S05]  /*0100*/  BRA.U !UP0, `(.L_x_1) ;  /* 0x0000000108147547 */ /* 0x000fea000b800000 */
[----:B------:R-:W1:Y:S01]  /*0110*/  LDC.64 R2, c[0x0][0xc88] ;  /* 0x00032200ff027b82 */ /* 0x000e620000000a00 */
[----:B------:R-:W1:Y:S02]  /*0120*/  LDCU.64 UR4, c[0x0][0x358] ;  /* 0x00006b00ff0477ac */ /* 0x000e640008000a00 */
[----:B-1----:R1:W5:Y:S01]  /*0130*/  LDG.E R71, desc[UR4][R2.64] ;  /* 0x0000000402477981 */ /* 0x002362000c1e1900 */
[----:B------:R-:W-:Y:S01]  /*0140*/  HFMA2 R142, -RZ, RZ, 0, 5.9604644775390625e-08 ;  /* 0x00000001ff8e7431 */ /* 0x000fe200000001ff */
[----:B------:R-:W-:Y:S05]  /*0150*/  BRA `(.L_x_0) ;  /* 0x00000000000c7947 */ /* 0x000fea0003800000 */
.L_x_1:
[----:B------:R-:W1:Y:S01]  /*0160*/  LDCU UR4, c[0x0][0xc80] ;  /* 0x00019000ff0477ac */ /* 0x000e620008000800 */
[----:B------:R-:W-:Y:S01]  /*0170*/  HFMA2 R142, -RZ, RZ, 0, 5.9604644775390625e-08 ;  /* 0x00000001ff8e7431 */ /* 0x000fe200000001ff */
[----:B-1----:R-:W-:-:S07]  /*0180*/  MOV R71, UR4 ;  /* 0x0000000400477c02 */ /* 0x002fce0008000f00 */
.L_x_0:
[----:B------:R-:W2:Y:S02]  /*0190*/  LDCU.64 UR4, c[0x0][0xcb0] ;  /* 0x00019600ff0477ac */ /* 0x000ea40008000a00 */
[----:B--2---:R-:W-:-:S04]  /*01a0*/  UISETP.NE.U32.AND UP0, UPT, UR4, URZ, UPT ;  /* 0x000000ff0400728c */ /* 0x004fc8000bf05070 */
[----:B------:R-:W-:-:S09]  /*01b0*/  UISETP.NE.AND.EX UP0, UPT, UR5, URZ, UPT, UP0 ;  /* 0x000000ff0500728c */ /* 0x000fd2000bf05300 */
[----:B------:R-:W-:Y:S05]  /*01c0*/  BRA.U UP0, `(.L_x_2) ;  /* 0x0000000100287547 */ /* 0x000fea000b800000 */
[----:B------:R-:W2:Y:S02]  /*01d0*/  LDCU.64 UR4, c[0x0][0xca8] ;  /* 0x00019500ff0477ac */ /* 0x000ea40008000a00 */
[----:B--2---:R-:W-:-:S04]  /*01e0*/  UISETP.NE.U32.AND UP0, UPT, UR4, URZ, UPT ;  /* 0x000000ff0400728c */ /* 0x004fc8000bf05070 */
[----:B------:R-:W-:-:S09]  /*01f0*/  UISETP.NE.AND.EX UP0, UPT, UR5, URZ, UPT, UP0 ;  /* 0x000000ff0500728c */ /* 0x000fd2000bf05300 */
[----:B------:R-:W-:Y:S05]  /*0200*/  BRA.U !UP0, `(.L_x_3) ;  /* 0x0000000108107547 */ /* 0x000fea000b800000 */
[----:B------:R-:W2:Y:S01]  /*0210*/  LDC.64 R68, c[0x0][0xca8] ;  /* 0x00032a00ff447b82 */ /* 0x000ea20000000a00 */
[----:B------:R-:W2:Y:S02]  /*0220*/  LDCU.64 UR4, c[0x0][0x358] ;  /* 0x00006b00ff0477ac */ /* 0x000ea40008000a00 */
[----:B--2---:R2:W5:Y:S01]  /*0230*/  LDG.E R68, desc[UR4][R68.64] ;  /* 0x0000000444447981 */ /* 0x004562000c1e1900 */
[----:B------:R-:W-:Y:S05]  /*0240*/  BRA `(.L_x_2) ;  /* 0x0000000000087947 */ /* 0x000fea0003800000 */
.L_x_3:
[----:B------:R-:W2:Y:S02]  /*0250*/  LDCU UR4, c[0x0][0xca0] ;  /* 0x00019400ff0477ac */ /* 0x000ea40008000800 */
[----:B--2---:R-:W-:Y:S02]  /*0260*/  MOV R68, UR4 ;  /* 0x0000000400447c02 */ /* 0x004fe40008000f00 */
.L_x_2:
[----:B------:R-:W-:Y:S01]  /*0270*/  IMAD.U32 R0, RZ, RZ, UR17 ;  /* 0x00000011ff007e24 */ /* 0x000fe2000f8e00ff */
[----:B------:R-:W-:Y:S04]  /*0280*/  BSSY.RECONVERGENT B0, `(.L_x_4) ;  /* 0x0000012000007945 */ /* 0x000fe80003800200 */
[C---:B------:R-:W-:Y:S02]  /*0290*/  ISETP.NE.OR P3, PT, R0.reuse, 0x1, !P0 ;  /* 0x000000010000780c */ /* 0x040fe40004765670 */
[----:B------:R-:W-:-:S11]  /*02a0*/  ISETP.NE.OR P2, PT, R0, 0x3, !P0 ;  /* 0x000000030000780c */ /* 0x000fd60004745670 */
[----:B------:R-:W-:Y:S05]  /*02b0*/  @P3 BRA `(.L_x_5) ;  /* 0x0000000000383947 */ /* 0x000fea0003800000 */
[----:B------:R-:W3:Y:S02]  /*02c0*/  LDCU.64 UR4, c[0x0][0x348] ;  /* 0x00006900ff0477ac */ /* 0x000ee40008000a00 */
[----:B---3--:R-:W-:Y:S02]  /*02d0*/  UIADD3 UR10, UP3, UPT, UR4, 0x80, URZ ;  /* 0x00000080040a7890 */ /* 0x008fe4000ff7e0ff */
[----:B------:R-:W-:Y:S02]  /*02e0*/  UIADD3 UR8, UP2, UPT, UR4, 0x180, URZ ;  /* 0x0000018004087890 */ /* 0x000fe4000ff5e0ff */
[----:B------:R-:W-:Y:S02]  /*02f0*/  UIADD3 UR6, UP1, UPT, UR4, 0x280, URZ ;  /* 0x0000028004067890 */ /* 0x000fe4000ff3e0ff */
[----:B------:R-:W-:Y:S02]  /*0300*/  UIADD3 UR4, UP0, UPT, UR4, 0x380, URZ ;  /* 0x0000038004047890 */ /* 0x000fe4000ff1e0ff */
[----:B------:R-:W-:-:S02]  /*0310*/  UIADD3.X UR11, UPT, UPT, URZ, UR5, URZ, UP3, !UPT ;  /* 0x00000005ff0b7290 */ /* 0x000fc40009ffe4ff */
[----:B------:R-:W-:Y:S02]  /*0320*/  UIADD3.X UR9, UPT, UPT, URZ, UR5, URZ, UP2, !UPT ;  /* 0x00000005ff097290 */ /* 0x000fe400097fe4ff */
[----:B------:R-:W-:Y:S02]  /*0330*/  UIADD3.X UR7, UPT, UPT, URZ, UR5, URZ, UP1, !UPT ;  /* 0x00000005ff077290 */ /* 0x000fe40008ffe4ff */
[----:B------:R-:W-:-:S03]  /*0340*/  UIADD3.X UR5, UPT, UPT, URZ, UR5, URZ, UP0, !UPT ;  /* 0x00000005ff057290 */ /* 0x000fc600087fe4ff */
[----:B------:R3:W-:Y:S02]  /*0350*/  UTMACCTL.PF [UR10] ;  /* 0x000000000a0079b9 */ /* 0x0007e40008040000 */
[----:B------:R3:W-:Y:S02]  /*0360*/  UTMACCTL.PF [UR8] ;  /* 0x00000000080079b9 */ /* 0x0007e40008040000 */
[----:B------:R3:W-:Y:S02]  /*0370*/  UTMACCTL.PF [UR6] ;  /* 0x00000000060079b9 */ /* 0x0007e40008040000 */
[----:B------:R3:W-:Y:S02]  /*0380*/  UTMACCTL.PF [UR4] ;  /* 0x00000000040079b9 */ /* 0x0007e40008040000 */
[----:B---3--:R-:W-:Y:S01]  /*0390*/  NOP ;  /* 0x0000000000007918 */ /* 0x008fe20000000000 */
.L_x_5:
[----:B------:R-:W-:Y:S05]  /*03a0*/  BSYNC.RECONVERGENT B0 ;  /* 0x0000000000007941 */ /* 0x000fea0003800200 */
.L_x_4:
[----:B------:R-:W-:Y:S04]  /*03b0*/  BSSY.RECONVERGENT B0, `(.L_x_6) ;  /* 0x000000a000007945 */ /* 0x000fe80003800200 */
[----:B------:R-:W-:Y:S05]  /*03c0*/  @P2 BRA `(.L_x_7) ;  /* 0x0000000000202947 */ /* 0x000fea0003800000 */
[----:B------:R-:W3:Y:S02]  /*03d0*/  LDCU.64 UR4, c[0x0][0x348] ;  /* 0x00006900ff0477ac */ /* 0x000ee40008000a00 */
[----:B---3--:R-:W-:Y:S02]  /*03e0*/  UIADD3 UR6, UP1, UPT, UR4, 0x980, URZ ;  /* 0x0000098004067890 */ /* 0x008fe4000ff3e0ff */
[----:B------:R-:W-:Y:S02]  /*03f0*/  UIADD3 UR4, UP0, UPT, UR4, 0xa80, URZ ;  /* 0x00000a8004047890 */ /* 0x000fe4000ff1e0ff */
[----:B------:R-:W-:Y:S02]  /*0400*/  UIADD3.X UR7, UPT, UPT, URZ, UR5, URZ, UP1, !UPT ;  /* 0x00000005ff077290 */ /* 0x000fe40008ffe4ff */
[----:B------:R-:W-:-:S07]  /*0410*/  UIADD3.X UR5, UPT, UPT, URZ, UR5, URZ, UP0, !UPT ;  /* 0x00000005ff057290 */ /* 0x000fce00087fe4ff */
[----:B------:R3:W-:Y:S02]  /*0420*/  UTMACCTL.PF [UR6] ;  /* 0x00000000060079b9 */ /* 0x0007e40008040000 */
[----:B------:R3:W-:Y:S02]  /*0430*/  UTMACCTL.PF [UR4] ;  /* 0x00000000040079b9 */ /* 0x0007e40008040000 */
[----:B---3--:R-:W-:Y:S01]  /*0440*/  NOP ;  /* 0x0000000000007918 */ /* 0x008fe20000000000 */
.L_x_7:
[----:B------:R-:W-:Y:S05]  /*0450*/  BSYNC.RECONVERGENT B0 ;  /* 0x0000000000007941 */ /* 0x000fea0003800200 */
.L_x_6:
[----:B------:R-:W3:Y:S01]  /*0460*/  LDCU.64 UR4, c[0x0][0xc88] ;  /* 0x00019100ff0477ac */ /* 0x000ee20008000a00 */
[----:B------:R-:W-:Y:S01]  /*0470*/  ISETP.NE.AND.EX P1, PT, RZ, UR13, PT, P1 ;  /* 0x0000000dff007c0c */ /* 0x000fe2000bf25310 */
[----:B------:R-:W-:Y:S01]  /*0480*/  UPLOP3.LUT UP5, UPT, UPT, UPT, UPT, 0x80, 0x8 ;  /* 0x000000000008789c */ /* 0x000fe20003faf070 */
[----:B---3--:R-:W-:-:S04]  /*0490*/  ISETP.NE.U32.AND P2, PT, RZ, UR4, PT ;  /* 0x00000004ff007c0c */ /* 0x008fc8000bf45070 */
[----:B------:R-:W-:-:S13]  /*04a0*/  ISETP.NE.AND.EX P2, PT, RZ, UR5, PT, P2 ;  /* 0x00000005ff007c0c */ /* 0x000fda000bf45320 */
[----:B------:R-:W-:Y:S05]  /*04b0*/  @P2 BRA P1, `(.L_x_8) ;  /* 0x0000000000282947 */ /* 0x000fea0000800000 */
[----:B------:R-:W-:Y:S01]  /*04c0*/  UISETP.NE.U32.AND UP0, UPT, UR12, URZ, UPT ;  /* 0x000000ff0c00728c */ /* 0x000fe2000bf05070 */
[----:B-----5:R-:W-:Y:S01]  /*04d0*/  FSETP.NEU.AND P1, PT, R71, RZ, PT ;  /* 0x000000ff4700720b */ /* 0x020fe20003f2d000 */
[----:B------:R-:W-:Y:S02]  /*04e0*/  UISETP.NE.U32.AND UP2, UPT, UR4, URZ, UPT ;  /* 0x000000ff0400728c */ /* 0x000fe4000bf45070 */
[----:B------:R-:W-:Y:S02]  /*04f0*/  UISETP.NE.AND.EX UP1, UPT, UR13, URZ, UPT, UP0 ;  /* 0x000000ff0d00728c */ /* 0x000fe4000bf25300 */
[----:B------:R-:W-:-:S04]  /*0500*/  UISETP.NE.AND.EX UP0, UPT, UR5, URZ, UPT, UP2 ;  /* 0x000000ff0500728c */ /* 0x000fc8000bf05320 */
[----:B------:R-:W-:-:S04]  /*0510*/  USEL UR4, URZ, 0xffffffff, UP0 ;  /* 0xffffffffff047887 */ /* 0x000fc80008000000 */
[----:B------:R-:W-:Y:S01]  /*0520*/  VOTEU.ANY UP0, P1 ;  /* 0x0000000000ff7886 */ /* 0x000fe20000800100 */
[----:B------:R-:W-:-:S04]  /*0530*/  @!UP1 USEL UR4, URZ, 0xffffffff, UP0 ;  /* 0xffffffffff049887 */ /* 0x000fc80008000000 */
[----:B------:R-:W-:-:S04]  /*0540*/  ULOP3.LUT UR4, UR4, 0x1, URZ, 0xc0, !UPT ;  /* 0x0000000104047892 */ /* 0x000fc8000f8ec0ff */
[----:B------:R-:W-:-:S11]  /*0550*/  UISETP.NE.U32.AND UP5, UPT, UR4, 0x1, UPT ;  /* 0x000000010400788c */ /* 0x000fd6000bfa5070 */
.L_x_8:
[----:B------:R-:W3:Y:S01]  /*0560*/  SHFL.IDX PT, R0, R143, RZ, 0x1f ;  /* 0x00001fff8f007589 */ /* 0x000ee200000e0000 */
[----:B------:R-:W-:-:S04]  /*0570*/  UISETP.NE.AND UP0, UPT, UR17, 0x2, UPT ;  /* 0x000000021100788c */ /* 0x000fc8000bf05270 */
[----:B------:R-:W-:Y:S02]  /*0580*/  UISETP.EQ.AND UP1, UPT, UR31, URZ, !UP0 ;  /* 0x000000ff1f00728c */ /* 0x000fe4000c722270 */
[----:B------:R-:W-:-:S04]  /*0590*/  USEL UR52, URZ, 0x1, UP0 ;  /* 0x00000001ff347887 */ /* 0x000fc80008000000 */
[----:B------:R-:W-:Y:S02]  /*05a0*/  PLOP3.LUT P4, PT, P0, PT, UP1, 0x80, 0x8 ;  /* 0x000000000008781c */ /* 0x000fe4000078f018 */
[----:B---3--:R-:W-:-:S13]  /*05b0*/  ISETP.NE.AND P1, PT, R0, RZ, PT ;  /* 0x000000ff0000720c */ /* 0x008fda0003f25270 */
[----:B------:R-:W-:Y:S05]  /*05c0*/  @P1 BRA `(.L_x_9) ;  /* 0x0000000000581947 */ /* 0x000fea0003800000 */
[----:B------:R-:W3:Y:S01]  /*05d0*/  S2UR UR5, SR_CgaCtaId ;  /* 0x00000000000579c3 */ /* 0x000ee20000008800 */
[----:B------:R-:W-:Y:S01]  /*05e0*/  UMOV UR4, 0x400 ;  /* 0x0000040000047882 */ /* 0x000fe20000000000 */
[----:B------:R-:W-:Y:S01]  /*05f0*/  UMOV UR8, 0x1 ;  /* 0x0000000100087882 */ /* 0x000fe20000000000 */
[----:B------:R-:W-:Y:S01]  /*0600*/  UMOV UR6, 0x3 ;  /* 0x0000000300067882 */ /* 0x000fe20000000000 */
[----:B------:R-:W-:-:S04]  /*0610*/  UIADD3 UR8, UPT, UPT, -UR8, 0x100000, URZ ;  /* 0x0010000008087890 */ /* 0x000fc8000fffe1ff */
[----:B------:R-:W-:Y:S02]  /*0620*/  USHF.L.U32 UR9, UR8, 0xb, URZ ;  /* 0x0000000b08097899 */ /* 0x000fe400080006ff */
[----:B------:R-:W-:Y:S02]  /*0630*/  USHF.L.U32 UR8, UR8, 0x1, URZ ;  /* 0x0000000108087899 */ /* 0x000fe400080006ff */
[----:B------:R-:W-:-:S04]  /*0640*/  UIADD3 UR6, UPT, UPT, -UR6, 0x100000, URZ ;  /* 0x0010000006067890 */ /* 0x000fc8000fffe1ff */
[----:B------:R-:W-:Y:S02]  /*0650*/  USHF.L.U32 UR7, UR6, 0xb, URZ ;  /* 0x0000000b06077899 */ /* 0x000fe400080006ff */
[----:B------:R-:W-:Y:S01]  /*0660*/  USHF.L.U32 UR6, UR6, 0x1, URZ ;  /* 0x0000000106067899 */ /* 0x000fe200080006ff */
[----:B------:R-:W-:Y:S01]  /*0670*/  ELECT P1, URZ, PT ;  /* 0x0000000000ff782f */ /* 0x000fe20003820000 */
[----:B---3--:R-:W-:Y:S01]  /*0680*/  ULEA UR4, UR5, UR4, 0x18 ;  /* 0x0000000405047291 */ /* 0x008fe2000f8ec0ff */
[----:B------:R-:W3:Y:S11]  /*0690*/  FENCE.VIEW.ASYNC.S ;  /* 0x00000000000073c6 */ /* 0x000ef60000000000 */
[----:B---3--:R3:W4:Y:S01]  /*06a0*/  SYNCS.EXCH.64 URZ, [UR4], UR8 ;  /* 0x0000000804ff75b2 */ /* 0x0087220008000100 */
[----:B------:R3:W1:Y:S01]  /*06b0*/  SYNCS.EXCH.64 URZ, [UR4+0x20], UR6 ;  /* 0x0000200604ff75b2 */ /* 0x0006620008000100 */
[----:B------:R3:W1:Y:S01]  /*06c0*/  SYNCS.EXCH.64 URZ, [UR4+0x8], UR8 ;  /* 0x0000080804ff75b2 */ /* 0x0006620008000100 */
[----:B------:R3:W1:Y:S01]  /*06d0*/  SYNCS.EXCH.64 URZ, [UR4+0x28], UR6 ;  /* 0x0000280604ff75b2 */ /* 0x0006620008000100 */
[----:B------:R3:W1:Y:S01]  /*06e0*/  SYNCS.EXCH.64 URZ, [UR4+0x10], UR8 ;  /* 0x0000100804ff75b2 */ /* 0x0006620008000100 */
[----:B------:R3:W1:Y:S01]  /*06f0*/  SYNCS.EXCH.64 URZ, [UR4+0x30], UR6 ;  /* 0x0000300604ff75b2 */ /* 0x0006620008000100 */
[----:B------:R3:W1:Y:S01]  /*0700*/  SYNCS.EXCH.64 URZ, [UR4+0x18], UR8 ;  /* 0x0000180804ff75b2 */ /* 0x0006620008000100 */
[----:B------:R3:W1:Y:S01]  /*0710*/  SYNCS.EXCH.64 URZ, [UR4+0x38], UR6 ;  /* 0x0000380604ff75b2 */ /* 0x0006620008000100 */
[----:B------:R-:W-:Y:S01]  /*0720*/  NOP ;  /* 0x0000000000007918 */ /* 0x000fe20000000000 */
.L_x_9:
[----:B------:R-:W2:Y:S01]  /*0730*/  SHFL.IDX PT, R0, R143, RZ, 0x1f ;  /* 0x00001fff8f007589 */ /* 0x000ea200000e0000 */
[----:B------:R-:W-:Y:S01]  /*0740*/  NOP ;  /* 0x0000000000007918 */ /* 0x000fe20000000000 */
[----:B--2---:R-:W-:-:S13]  /*0750*/  ISETP.NE.AND P1, PT, R0, 0x1, PT ;  /* 0x000000010000780c */ /* 0x004fda0003f25270 */
[----:B------:R-:W-:Y:S05]  /*0760*/  @P1 BRA `(.L_x_10) ;  /* 0x0000000000581947 */ /* 0x000fea0003800000 */
[----:B------:R-:W2:Y:S01]  /*0770*/  S2UR UR5, SR_CgaCtaId ;  /* 0x00000000000579c3 */ /* 0x000ea20000008800 */
[----:B---3--:R-:W-:Y:S01]  /*0780*/  UMOV UR4, 0x400 ;  /* 0x0000040000047882 */ /* 0x008fe20000000000 */
        /* <DEDUP_REMOVED lines=9> */
[----:B--2---:R-:W-:Y:S01]  /*0820*/  ULEA UR4, UR5, UR4, 0x18 ;  /* 0x0000000405047291 */ /* 0x004fe2000f8ec0ff */
[----:B------:R-:W2:Y:S11]  /*0830*/  FENCE.VIEW.ASYNC.S ;  /* 0x00000000000073c6 */ /* 0x000eb60000000000 */
[----:B--2---:R2:W3:Y:S01]  /*0840*/  SYNCS.EXCH.64 URZ, [UR4+0x40], UR8 ;  /* 0x0000400804ff75b2 */ /* 0x0044e20008000100 */
        /* <DEDUP_REMOVED lines=8> */
.L_x_10:
[----:B------:R-:W4:Y:S01]  /*08d0*/  SHFL.IDX PT, R0, R143, RZ, 0x1f ;  /* 0x00001fff8f007589 */ /* 0x000f2200000e0000 */
[----:B------:R-:W-:Y:S01]  /*08e0*/  NOP ;  /* 0x0000000000007918 */ /* 0x000fe20000000000 */
[----:B----4-:R-:W-:-:S13]  /*08f0*/  ISETP.NE.AND P1, PT, R0, 0x3, PT ;  /* 0x000000030000780c */ /* 0x010fda0003f25270 */
[----:B------:R-:W-:Y:S05]  /*0900*/  @P1 BRA `(.L_x_11) ;  /* 0x0000000000301947 */ /* 0x000fea0003800000 */
[----:B--23--:R-:W2:Y:S01]  /*0910*/  S2UR UR6, SR_CgaCtaId ;  /* 0x00000000000679c3 */ /* 0x00cea20000008800 */
[----:B------:R-:W-:Y:S01]  /*0920*/  UMOV UR4, 0x400 ;  /* 0x0000040000047882 */ /* 0x000fe20000000000 */
[----:B------:R-:W-:Y:S01]  /*0930*/  UMOV UR5, 0x20 ;  /* 0x0000002000057882 */ /* 0x000fe20000000000 */
[----:B------:R-:W-:Y:S01]  /*0940*/  ELECT P1, URZ, PT ;  /* 0x0000000000ff782f */ /* 0x000fe20003820000 */
[----:B--2---:R-:W-:Y:S02]  /*0950*/  ULEA UR6, UR6, UR4, 0x18 ;  /* 0x0000000406067291 */ /* 0x004fe4000f8ec0ff */
[----:B------:R-:W-:-:S04]  /*0960*/  UIADD3 UR4, UPT, UPT, -UR5, 0x100000, URZ ;  /* 0x0010000005047890 */ /* 0x000fc8000fffe1ff */
[----:B------:R-:W-:Y:S02]  /*0970*/  USHF.L.U32 UR5, UR4, 0xb, URZ ;  /* 0x0000000b04057899 */ /* 0x000fe400080006ff */
[----:B------:R-:W-:Y:S01]  /*0980*/  USHF.L.U32 UR4, UR4, 0x1, URZ ;  /* 0x0000000104047899 */ /* 0x000fe200080006ff */
[----:B------:R-:W2:Y:S11]  /*0990*/  FENCE.VIEW.ASYNC.S ;  /* 0x00000000000073c6 */ /* 0x000eb60000000000 */
[----:B--2---:R4:W2:Y:S01]  /*09a0*/  SYNCS.EXCH.64 URZ, [UR6+0x80], UR4 ;  /* 0x0000800406ff75b2 */ /* 0x0048a20008000100 */
[----:B------:R4:W3:Y:S02]  /*09b0*/  SYNCS.EXCH.64 URZ, [UR6+0x88], UR4 ;  /* 0x0000880406ff75b2 */ /* 0x0008e40008000100 */
[----:B----4-:R-:W-:Y:S01]  /*09c0*/  NOP ;  /* 0x0000000000007918 */ /* 0x010fe20000000000 */
.L_x_11:
[----:B------:R-:W4:Y:S01]  /*09d0*/  SHFL.IDX PT, R0, R143, RZ, 0x1f ;  /* 0x00001fff8f007589 */ /* 0x000f2200000e0000 */
[----:B------:R-:W-:Y:S01]  /*09e0*/  NOP ;  /* 0x0000000000007918 */ /* 0x000fe20000000000 */
[----:B----4-:R-:W-:-:S13]  /*09f0*/  ISETP.NE.AND P1, PT, R0, 0x4, PT ;  /* 0x000000040000780c */ /* 0x010fda0003f25270 */
[----:B------:R-:W-:Y:S05]  /*0a00*/  @P1 BRA `(.L_x_12) ;  /* 0x00000000004c1947 */ /* 0x000fea0003800000 */
[----:B------:R-:W4:Y:S01]  /*0a10*/  S2UR UR5, SR_CgaCtaId ;  /* 0x00000000000579c3 */ /* 0x000f220000008800 */
[----:B--23--:R-:W-:Y:S01]  /*0a20*/  UMOV UR4, 0x720 ;  /* 0x0000072000047882 */ /* 0x00cfe20000000000 */
[----:B------:R-:W-:Y:S01]  /*0a30*/  UMOV UR6, 0x400 ;  /* 0x0000040000067882 */ /* 0x000fe20000000000 */
[----:B------:R-:W-:Y:S01]  /*0a40*/  USEL UR4, UR4, 0x620, UP5 ;  /* 0x0000062004047887 */ /* 0x000fe2000a800000 */
[----:B------:R-:W-:Y:S01]  /*0a50*/  UMOV UR8, 0x1 ;  /* 0x0000000100087882 */ /* 0x000fe20000000000 */
[----:B------:R-:W-:Y:S01]  /*0a60*/  ELECT P1, URZ, PT ;  /* 0x0000000000ff782f */ /* 0x000fe20003820000 */
[----:B------:R-:W-:-:S04]  /*0a70*/  UIADD3 UR8, UPT, UPT, -UR8, 0x100000, URZ ;  /* 0x0010000008087890 */ /* 0x000fc8000fffe1ff */
[----:B------:R-:W-:Y:S02]  /*0a80*/  USHF.L.U32 UR9, UR8, 0xb, URZ ;  /* 0x0000000b08097899 */ /* 0x000fe400080006ff */
[----:B------:R-:W-:Y:S02]  /*0a90*/  USHF.L.U32 UR8, UR8, 0x1, URZ ;  /* 0x0000000108087899 */ /* 0x000fe400080006ff */
[----:B----4-:R-:W-:Y:S02]  /*0aa0*/  ULEA UR6, UR5, UR6, 0x18 ;  /* 0x0000000605067291 */ /* 0x010fe4000f8ec0ff */
[----:B------:R-:W-:-:S04]  /*0ab0*/  UIADD3 UR4, UPT, UPT, -UR4, 0x100000, URZ ;  /* 0x0010000004047890 */ /* 0x000fc8000fffe1ff */
[----:B------:R-:W-:Y:S02]  /*0ac0*/  USHF.L.U32 UR5, UR4, 0xb, URZ ;  /* 0x0000000b04057899 */ /* 0x000fe400080006ff */
[----:B------:R-:W-:Y:S01]  /*0ad0*/  USHF.L.U32 UR4, UR4, 0x1, URZ ;  /* 0x0000000104047899 */ /* 0x000fe200080006ff */
[----:B------:R-:W2:Y:S03]  /*0ae0*/  FENCE.VIEW.ASYNC.S ;  /* 0x00000000000073c6 */ /* 0x000ea60000000000 */
[----:B--2---:R4:W2:Y:S08]  /*0af0*/  SYNCS.EXCH.64 URZ, [UR6+0x90], UR8 ;  /* 0x0000900806ff75b2 */ /* 0x0048b00008000100 */
[----:B------:R4:W3:Y:S01]  /*0b00*/  SYNCS.EXCH.64 URZ, [UR6+0xa0], UR4 ;  /* 0x0000a00406ff75b2 */ /* 0x0008e20008000100 */
[----:B------:R4:W1:Y:S01]  /*0b10*/  SYNCS.EXCH.64 URZ, [UR6+0x98], UR8 ;  /* 0x0000980806ff75b2 */ /* 0x0008620008000100 */
[----:B------:R4:W1:Y:S02]  /*0b20*/  SYNCS.EXCH.64 URZ, [UR6+0xa8], UR4 ;  /* 0x0000a80406ff75b2 */ /* 0x0008640008000100 */
[----:B----4-:R-:W-:Y:S01]  /*0b30*/  NOP ;  /* 0x0000000000007918 */ /* 0x010fe20000000000 */
.L_x_12:
[----:B------:R-:W4:Y:S01]  /*0b40*/  SHFL.IDX PT, R0, R143, RZ, 0x1f ;  /* 0x00001fff8f007589 */ /* 0x000f2200000e0000 */
[----:B------:R-:W-:Y:S01]  /*0b50*/  NOP ;  /* 0x0000000000007918 */ /* 0x000fe20000000000 */
[----:B----4-:R-:W-:-:S13]  /*0b60*/  ISETP.NE.AND P1, PT, R0, 0x5, PT ;  /* 0x000000050000780c */ /* 0x010fda0003f25270 */
[----:B------:R-:W-:Y:S05]  /*0b70*/  @P1 BRA `(.L_x_13) ;  /* 0x0000000000401947 */ /* 0x000fea0003800000 */
[----:B------:R-:W4:Y:S01]  /*0b80*/  S2UR UR5, SR_CgaCtaId ;  /* 0x00000000000579c3 */ /* 0x000f220000008800 */
[----:B--23--:R-:W-:Y:S01]  /*0b90*/  UMOV UR4, 0x400 ;  /* 0x0000040000047882 */ /* 0x00cfe20000000000 */
        /* <DEDUP_REMOVED lines=9> */
[----:B----4-:R-:W-:Y:S01]  /*0c30*/  ULEA UR4, UR5, UR4, 0x18 ;  /* 0x0000000405047291 */ /* 0x010fe2000f8ec0ff */
[----:B------:R-:W2:Y:S11]  /*0c40*/  FENCE.VIEW.ASYNC.S ;  /* 0x00000000000073c6 */ /* 0x000eb60000000000 */
[----:B--2---:R4:W2:Y:S01]  /*0c50*/  SYNCS.EXCH.64 URZ, [UR4+0xb0], UR6 ;  /* 0x0000b00604ff75b2 */ /* 0x0048a20008000100 */
[----:B------:R4:W3:Y:S02]  /*0c60*/  SYNCS.EXCH.64 URZ, [UR4+0xb8], UR8 ;  /* 0x0000b80804ff75b2 */ /* 0x0008e40008000100 */
[----:B----4-:R-:W-:Y:S01]  /*0c70*/  NOP ;  /* 0x0000000000007918 */ /* 0x010fe20000000000 */
.L_x_13:
[----:B------:R-:W4:Y:S01]  /*0c80*/  SHFL.IDX PT, R0, R143, RZ, 0x1f ;  /* 0x00001fff8f007589 */ /* 0x000f2200000e0000 */
[----:B------:R-:W-:Y:S01]  /*0c90*/  ISETP.NE.OR P0, PT, RZ, UR17, !P0 ;  /* 0x00000011ff007c0c */ /* 0x000fe2000c705670 */
[----:B------:R-:W-:Y:S01]  /*0ca0*/  NOP ;  /* 0x0000000000007918 */ /* 0x000fe20000000000 */
[----:B----4-:R-:W-:-:S13]  /*0cb0*/  ISETP.NE.AND P1, PT, R0, 0x3, PT ;  /* 0x000000030000780c */ /* 0x010fda0003f25270 */
[----:B------:R-:W-:Y:S05]  /*0cc0*/  @P1 BRA `(.L_x_14) ;  /* 0x0000000000381947 */ /* 0x000fea0003800000 */
[----:B------:R-:W4:Y:S01]  /*0cd0*/  S2UR UR5, SR_CgaCtaId ;  /* 0x00000000000579c3 */ /* 0x000f220000008800 */
[----:B--23--:R-:W-:Y:S01]  /*0ce0*/  UMOV UR4, 0x400 ;  /* 0x0000040000047882 */ /* 0x00cfe20000000000 */
[----:B------:R-:W-:Y:S01]  /*0cf0*/  UMOV UR6, 0x20 ;  /* 0x0000002000067882 */ /* 0x000fe20000000000 */
[----:B------:R-:W-:Y:S01]  /*0d00*/  ELECT P1, URZ, PT ;  /* 0x0000000000ff782f */ /* 0x000fe20003820000 */
[----:B------:R-:W-:-:S04]  /*0d10*/  UIADD3 UR6, UPT, UPT, -UR6, 0x100000, URZ ;  /* 0x0010000006067890 */ /* 0x000fc8000fffe1ff */
[----:B------:R-:W-:Y:S02]  /*0d20*/  USHF.L.U32 UR7, UR6, 0xb, URZ ;  /* 0x0000000b06077899 */ /* 0x000fe400080006ff */
[----:B------:R-:W-:Y:S02]  /*0d30*/  USHF.L.U32 UR6, UR6, 0x1, URZ ;  /* 0x0000000106067899 */ /* 0x000fe400080006ff */
[----:B----4-:R-:W-:Y:S01]  /*0d40*/  ULEA UR4, UR5, UR4, 0x18 ;  /* 0x0000000405047291 */ /* 0x010fe2000f8ec0ff */
[----:B------:R-:W2:Y:S11]  /*0d50*/  FENCE.VIEW.ASYNC.S ;  /* 0x00000000000073c6 */ /* 0x000eb60000000000 */
[----:B--2---:R4:W2:Y:S01]  /*0d60*/  SYNCS.EXCH.64 URZ, [UR4+0xc0], UR6 ;  /* 0x0000c00604ff75b2 */ /* 0x0048a20008000100 */
[----:B------:R4:W3:Y:S01]  /*0d70*/  SYNCS.EXCH.64 URZ, [UR4+0xd0], UR6 ;  /* 0x0000d00604ff75b2 */ /* 0x0008e20008000100 */
[----:B------:R4:W1:Y:S01]  /*0d80*/  SYNCS.EXCH.64 URZ, [UR4+0xc8], UR6 ;  /* 0x0000c80604ff75b2 */ /* 0x0008620008000100 */
[----:B------:R4:W1:Y:S02]  /*0d90*/  SYNCS.EXCH.64 URZ, [UR4+0xd8], UR6 ;  /* 0x0000d80604ff75b2 */ /* 0x0008640008000100 */
[----:B----4-:R-:W-:Y:S01]  /*0da0*/  NOP ;  /* 0x0000000000007918 */ /* 0x010fe20000000000 */
.L_x_14:
[----:B--23--:R-:W2:Y:S01]  /*0db0*/  S2UR UR7, SR_CgaCtaId ;  /* 0x00000000000779c3 */ /* 0x00cea20000008800 */
[----:B------:R-:W-:Y:S01]  /*0dc0*/  VOTEU.ALL UP0, P0 ;  /* 0x0000000000ff7886 */ /* 0x000fe20000000000 */
[----:B------:R-:W-:Y:S01]  /*0dd0*/  UMOV UR4, 0x100 ;  /* 0x0000010000047882 */ /* 0x000fe20000000000 */
[----:B------:R-:W3:Y:S01]  /*0de0*/  LDCU UR33, c[0x0][0x36c] ;  /* 0x00006d80ff2177ac */ /* 0x000ee20008000800 */
[----:B------:R-:W-:Y:S01]  /*0df0*/  NOP ;  /* 0x0000000000007918 */ /* 0x000fe20000000000 */
[----:B------:R-:W-:Y:S01]  /*0e00*/  LOP3.LUT R0, R154, 0x1f, RZ, 0xc0, !PT ;  /* 0x0000001f9a007812 */ /* 0x000fe200078ec0ff */
[----:B------:R-:W-:Y:S01]  /*0e10*/  @!UP0 UMOV UR6, 0x400 ;  /* 0x0000040000068882 */ /* 0x000fe20000000000 */
[----:B------:R-:W-:-:S04]  /*0e20*/  @!UP0 UIADD3 UR4, UPT, UPT, -UR4, 0x100000, URZ ;  /* 0x0010000004048890 */ /* 0x000fc8000fffe1ff */
[----:B------:R-:W-:Y:S02]  /*0e30*/  @!UP0 USHF.L.U32 UR5, UR4, 0xb, URZ ;  /* 0x0000000b04058899 */ /* 0x000fe400080006ff */
[----:B------:R-:W-:Y:S02]  /*0e40*/  @!UP0 USHF.L.U32 UR4, UR4, 0x1, URZ ;  /* 0x0000000104048899 */ /* 0x000fe400080006ff */
[----:B------:R-:W-:Y:S02]  /*0e50*/  UISETP.NE.AND UP6, UPT, UR17, URZ, UPT ;  /* 0x000000ff1100728c */ /* 0x000fe4000bfc5270 */
[----:B---3--:R-:W-:Y:S02]  /*0e60*/  UISETP.EQ.U32.AND UP1, UPT, UR33, 0x1, UPT ;  /* 0x000000012100788c */ /* 0x008fe4000bf22070 */
[----:B--2---:R-:W-:Y:S01]  /*0e70*/  @!UP0 ULEA UR6, UR7, UR6, 0x18 ;  /* 0x0000000607068291 */ /* 0x004fe2000f8ec0ff */
[----:B------:R-:W-:Y:S01]  /*0e80*/  VOTEU.ALL UP0, P0 ;  /* 0x0000000000ff7886 */ /* 0x000fe20000000000 */
[----:B------:R-:W2:Y:S10]  /*0e90*/  FENCE.VIEW.ASYNC.S ;  /* 0x00000000000073c6 */ /* 0x000eb40000000000 */
[----:B--2---:R2:W3:Y:S01]  /*0ea0*/  @!UP0 SYNCS.EXCH.64 URZ, [UR6+0xe0], UR4 ;  /* 0x0000e00406ff85b2 */ /* 0x0044e20008000100 */
[----:B------:R-:W-:Y:S05]  /*0eb0*/  BRA.U !UP1, `(.L_x_15) ;  /* 0x0000000109087547 */ /* 0x000fea000b800000 */
[----:B-1-3--:R-:W-:Y:S01]  /*0ec0*/  UCGABAR_ARV ;  /* 0x00000000000079c7 */ /* 0x00afe20008000000 */
[----:B------:R-:W-:Y:S05]  /*0ed0*/  BRA `(.L_x_16) ;  /* 0x0000000000047947 */ /* 0x000fea0003800000 */
.L_x_15:
[----:B-1-3--:R-:W-:Y:S01]  /*0ee0*/  NOP ;  /* 0x0000000000007918 */ /* 0x00afe20000000000 */
.L_x_16:
[----:B------:R-:W1:Y:S01]  /*0ef0*/  S2UR UR70, SR_CTAID.X ;  /* 0x00000000004679c3 */ /* 0x000e620000002500 */
[----:B------:R-:W-:-:S05]  /*0f00*/  CS2R.32 R145, SR_CgaSize ;  /* 0x0000000000917805 */ /* 0x000fca0000008a00 */
[----:B------:R-:W-:-:S05]  /*0f10*/  IMAD R145, R145, -0xa0, RZ ;  /* 0xffffff6091917824 */ /* 0x000fca00078e02ff */
[----:B--2---:R-:W-:-:S14]  /*0f20*/  R2UR UR4, R145 ;  /* 0x00000000910472ca */ /* 0x004fdc00000e0000 */
[----:B------:R-:W2:Y:S01]  /*0f30*/  LDCU UR4, c[0x0][UR4+0x2b0] ;  /* 0x00005600040477ac */ /* 0x000ea20008000800 */
[----:B------:R-:W-:-:S05]  /*0f40*/  CS2R.32 R145, SR_CgaSize ;  /* 0x0000000000917805 */ /* 0x000fca0000008a00 */
[----:B------:R-:W-:-:S05]  /*0f50*/  IMAD R145, R145, -0xa0, RZ ;  /* 0xffffff6091917824 */ /* 0x000fca00078e02ff */
[----:B------:R-:W-:-:S14]  /*0f60*/  R2UR UR5, R145 ;  /* 0x00000000910572ca */ /* 0x000fdc00000e0000 */
[----:B------:R-:W3:Y:S01]  /*0f70*/  LDCU UR5, c[0x0][UR5+0x2b4] ;  /* 0x00005680050577ac */ /* 0x000ee20008000800 */
[----:B------:R-:W4:Y:S01]  /*0f80*/  S2UR UR16, SR_CTAID.Y ;  /* 0x00000000001079c3 */ /* 0x000f220000002600 */
[----:B------:R-:W-:-:S05]  /*0f90*/  CS2R.32 R145, SR_CgaSize ;  /* 0x0000000000917805 */ /* 0x000fca0000008a00 */
[----:B------:R-:W-:-:S05]  /*0fa0*/  IMAD R145, R145, -0xa0, RZ ;  /* 0xffffff6091917824 */ /* 0x000fca00078e02ff */
[----:B------:R-:W-:-:S14]  /*0fb0*/  R2UR UR9, R145 ;  /* 0x00000000910972ca */ /* 0x000fdc00000e0000 */
[----:B------:R-:W3:Y:S01]  /*0fc0*/  LDCU UR9, c[0x0][UR9+0x2a0] ;  /* 0x00005400090977ac */ /* 0x000ee20008000800 */
[----:B------:R-:W-:-:S05]  /*0fd0*/  CS2R.32 R145, SR_CgaSize ;  /* 0x0000000000917805 */ /* 0x000fca0000008a00 */
[----:B------:R-:W-:-:S05]  /*0fe0*/  IMAD R145, R145, -0xa0, RZ ;  /* 0xffffff6091917824 */ /* 0x000fca00078e02ff */
[----:B------:R-:W-:-:S14]  /*0ff0*/  R2UR UR10, R145 ;  /* 0x00000000910a72ca */ /* 0x000fdc00000e0000 */
[----:B------:R-:W3:Y:S01]  /*1000*/  LDCU UR10, c[0x0][UR10+0x2a4] ;  /* 0x000054800a0a77ac */ /* 0x000ee20008000800 */
[----:B------:R-:W3:Y:S01]  /*1010*/  S2UR UR20, SR_CgaCtaId ;  /* 0x00000000001479c3 */ /* 0x000ee20000008800 */
[----:B------:R-:W-:Y:S01]  /*1020*/  UMOV UR14, 0x11 ;  /* 0x00000011000e7882 */ /* 0x000fe20000000000 */
[----:B------:R-:W-:Y:S01]  /*1030*/  UMOV UR21, 0x5 ;  /* 0x0000000500157882 */ /* 0x000fe20000000000 */
[----:B------:R-:W-:Y:S01]  /*1040*/  UMOV UR15, 0xf ;  /* 0x0000000f000f7882 */ /* 0x000fe20000000000 */
[----:B------:R-:W3:Y:S01]  /*1050*/  LDCU UR19, c[0x0][0xf24] ;  /* 0x0001e480ff1377ac */ /* 0x000ee20008000800 */
[----:B-1----:R-:W-:Y:S01]  /*1060*/  I2FP.F32.U32 R3, UR70 ;  /* 0x0000004600037c45 */ /* 0x002fe20008201000 */
[----:B------:R-:W1:Y:S04]  /*1070*/  LDCU UR45, c[0x0][0xf24] ;  /* 0x0001e480ff2d77ac */ /* 0x000e680008000800 */
[----:B--2---:R-:W-:Y:S01]  /*1080*/  FMUL R3, R3, UR4 ;  /* 0x0000000403037c20 */ /* 0x004fe20008400000 */
[----:B------:R-:W2:Y:S01]  /*1090*/  LDCU UR32, c[0x0][0xf30] ;  /* 0x0001e600ff2077ac */ /* 0x000ea20008000800 */
[----:B----4-:R-:W-:-:S04]  /*10a0*/  I2FP.F32.U32 R2, UR16 ;  /* 0x0000001000027c45 */ /* 0x010fc80008201000 */
[----:B------:R-:W4:Y:S01]  /*10b0*/  F2I.U32.TRUNC.NTZ R3, R3 ;  /* 0x0000000300037305 */ /* 0x000f22000020f000 */
[----:B---3--:R-:W-:Y:S01]  /*10c0*/  FMUL R2, R2, UR5 ;  /* 0x0000000502027c20 */ /* 0x008fe20008400000 */
[----:B------:R-:W-:Y:S02]  /*10d0*/  ULOP3.LUT UR7, UR20, 0x4, URZ, 0xc0, !UPT ;  /* 0x0000000414077892 */ /* 0x000fe4000f8ec0ff */
[----:B------:R-:W-:-:S04]  /*10e0*/  ULOP3.LUT UR8, UR20, 0x3, URZ, 0xc0, !UPT ;  /* 0x0000000314087892 */ /* 0x000fc8000f8ec0ff */
[----:B------:R-:W3:Y:S01]  /*10f0*/  F2I.U32.TRUNC.NTZ R2, R2 ;  /* 0x0000000200027305 */ /* 0x000ee2000020f000 */
[----:B------:R-:W-:Y:S02]  /*1100*/  ULOP3.LUT UR4, UR7, 0x1, UR20, 0xf8, !UPT ;  /* 0x0000000107047892 */ /* 0x000fe4000f8ef814 */
[----:B------:R-:W-:Y:S02]  /*1110*/  UISETP.GT.U32.AND UP2, UPT, UR8, 0xffff, UPT ;  /* 0x0000ffff0800788c */ /* 0x000fe4000bf44070 */
[----:B------:R-:W-:Y:S01]  /*1120*/  UISETP.GT.U32.AND UP1, UPT, UR4, 0xffff, UPT ;  /* 0x0000ffff0400788c */ /* 0x000fe2000bf24070 */
[----:B----4-:R-:W-:Y:S01]  /*1130*/  R2UR UR5, R3 ;  /* 0x00000000030572ca */ /* 0x010fe200000e0000 */
[----:B------:R-:W-:Y:S01]  /*1140*/  UISETP.GT.U32.AND UP0, UPT, UR7, 0xffff, UPT ;  /* 0x0000ffff0700788c */ /* 0x000fe2000bf04070 */
[----:B------:R-:W-:Y:S01]  /*1150*/  PRMT R3, RZ, 0x7610, R3 ;  /* 0x00007610ff037816 */ /* 0x000fe20000000003 */
[----:B------:R-:W-:Y:S02]  /*1160*/  USEL UR47, UR4, 0xffff, !UP1 ;  /* 0x0000ffff042f7887 */ /* 0x000fe4000c800000 */
[----:B------:R-:W-:-:S02]  /*1170*/  USHF.R.U32.HI UR12, URZ, 0x1, UR20 ;  /* 0x00000001ff0c7899 */ /* 0x000fc40008011614 */
[----:B------:R-:W-:Y:S01]  /*1180*/  USHF.R.U32.HI UR11, URZ, 0x2, UR20 ;  /* 0x00000002ff0b7899 */ /* 0x000fe20008011614 */
[----:B---3--:R-:W-:Y:S01]  /*1190*/  R2UR UR6, R2 ;  /* 0x00000000020672ca */ /* 0x008fe200000e0000 */
[----:B------:R-:W-:Y:S01]  /*11a0*/  USHF.L.U32 UR50, UR20, 0xb, URZ ;  /* 0x0000000b14327899 */ /* 0x000fe200080006ff */
[----:B------:R-:W-:Y:S01]  /*11b0*/  PRMT R2, RZ, 0x7610, R2 ;  /* 0x00007610ff027816 */ /* 0x000fe20000000002 */
[----:B------:R-:W-:Y:S02]  /*11c0*/  USHF.L.U32 UR49, UR20, 0xc, URZ ;  /* 0x0000000c14317899 */ /* 0x000fe400080006ff */
[----:B------:R-:W-:Y:S02]  /*11d0*/  UIADD3 UR5, UPT, UPT, -UR5, URZ, URZ ;  /* 0x000000ff05057290 */ /* 0x000fe4000fffe1ff */
[----:B------:R-:W-:Y:S02]  /*11e0*/  USHF.L.U32 UR54, UR20, 0x6, URZ ;  /* 0x0000000614367899 */ /* 0x000fe400080006ff */
[----:B------:R-:W-:-:S02]  /*11f0*/  UIMAD UR5, UR9, UR5, UR70 ;  /* 0x00000005090572a4 */ /* 0x000fc4000f8e0246 */
[----:B------:R-:W-:Y:S02]  /*1200*/  USHF.L.U32 UR18, UR20, 0x5, URZ ;  /* 0x0000000514127899 */ /* 0x000fe400080006ff */
[----:B------:R-:W-:Y:S02]  /*1210*/  UIADD3 UR4, UPT, UPT, -UR6, URZ, URZ ;  /* 0x000000ff06047290 */ /* 0x000fe4000fffe1ff */
[----:B------:R-:W-:Y:S01]  /*1220*/  IMAD.U32 R145, RZ, RZ, UR5 ;  /* 0x00000005ff917e24 */ /* 0x000fe2000f8e00ff */
[----:B------:R-:W-:Y:S02]  /*1230*/  USHF.L.U32 UR51, UR20, 0x8, URZ ;  /* 0x0000000814337899 */ /* 0x000fe400080006ff */
[----:B------:R-:W-:Y:S02]  /*1240*/  UIMAD UR4, UR10, UR4, UR16 ;  /* 0x000000040a0472a4 */ /* 0x000fe4000f8e0210 */
[----:B------:R-:W-:Y:S02]  /*1250*/  USHF.L.U32 UR13, UR20, 0x7, URZ ;  /* 0x00000007140d7899 */ /* 0x000fe400080006ff */
[----:B------:R-:W-:-:S02]  /*1260*/  USEL UR48, UR8, 0xffff, !UP2 ;  /* 0x0000ffff08307887 */ /* 0x000fc4000d000000 */
[----:B------:R-:W-:Y:S01]  /*1270*/  IMAD.U32 R144, RZ, RZ, UR4 ;  /* 0x00000004ff907e24 */ /* 0x000fe2000f8e00ff */
[----:B------:R-:W-:Y:S01]  /*1280*/  UMOV UR20, UR70 ;  /* 0x0000004600147c82 */ /* 0x000fe20008000000 */
[----:B------:R-:W-:Y:S01]  /*1290*/  USEL UR46, UR7, 0xffff, !UP0 ;  /* 0x0000ffff072e7887 */ /* 0x000fe2000c000000 */
[----:B-12---:R-:W-:Y:S11]  /*12a0*/  BRA.U UP6, `(.L_x_17) ;  /* 0x00000001066c7547 */ /* 0x006ff6000b800000 */
[----:B------:R-:W-:Y:S02]  /*12b0*/  R2UR UR22, R144 ;  /* 0x00000000901672ca */ /* 0x000fe400000e0000 */
[----:B------:R-:W-:-:S11]  /*12c0*/  R2UR UR5, R145 ;  /* 0x00000000910572ca */ /* 0x000fd600000e0000 */
[----:B------:R-:W-:Y:S02]  /*12d0*/  UISETP.NE.AND UP0, UPT, UR22, URZ, UPT ;  /* 0x000000ff1600728c */ /* 0x000fe4000bf05270 */
[----:B------:R-:W-:Y:S02]  /*12e0*/  UISETP.NE.AND UP2, UPT, UR22, 0x1, UPT ;  /* 0x000000011600788c */ /* 0x000fe4000bf45270 */
[----:B------:R-:W-:Y:S02]  /*12f0*/  ULOP3.LUT UR4, UR5, 0x2, URZ, 0x3c, !UPT ;  /* 0x0000000205047892 */ /* 0x000fe4000f8e3cff */
[----:B------:R-:W-:Y:S02]  /*1300*/  UISETP.GT.U32.AND UP4, UPT, UR5, 0x1, UP0 ;  /* 0x000000010500788c */ /* 0x000fe40008784070 */
[----:B------:R-:W-:Y:S02]  /*1310*/  UISETP.GT.U32.AND UP3, UPT, UR5, 0x1, UP2 ;  /* 0x000000010500788c */ /* 0x000fe40009764070 */
[----:B------:R-:W-:-:S02]  /*1320*/  UISETP.GT.U32.AND UP1, UPT, UR4, 0x1, UP0 ;  /* 0x000000010400788c */ /* 0x000fc40008724070 */
[----:B------:R-:W-:Y:S02]  /*1330*/  ULOP3.LUT UR10, UR5, 0xfffffffe, URZ, 0xc0, !UPT ;  /* 0xfffffffe050a7892 */ /* 0x000fe4000f8ec0ff */
[----:B------:R-:W-:Y:S02]  /*1340*/  UISETP.GT.U32.AND UP0, UPT, UR4, 0x1, UP2 ;  /* 0x000000010400788c */ /* 0x000fe40009704070 */
[----:B------:R-:W-:Y:S02]  /*1350*/  USEL UR6, URZ, 0x1, UP4 ;  /* 0x00000001ff067887 */ /* 0x000fe4000a000000 */
[----:B------:R-:W-:Y:S02]  /*1360*/  USEL UR5, URZ, 0x10, UP3 ;  /* 0x00000010ff057887 */ /* 0x000fe40009800000 */
[----:B------:R-:W-:Y:S02]  /*1370*/  USEL UR4, URZ, 0x2, UP4 ;  /* 0x00000002ff047887 */ /* 0x000fe4000a000000 */
[----:B------:R-:W-:-:S02]  /*1380*/  USEL UR9, URZ, 0x20, UP3 ;  /* 0x00000020ff097887 */ /* 0x000fc40009800000 */
[----:B------:R-:W-:Y:S02]  /*1390*/  USEL UR8, URZ, 0x4, UP1 ;  /* 0x00000004ff087887 */ /* 0x000fe40008800000 */
[----:B------:R-:W-:Y:S02]  /*13a0*/  UIADD3 UR4, UPT, UPT, UR4, UR5, UR6 ;  /* 0x0000000504047290 */ /* 0x000fe4000fffe006 */
[----:B------:R-:W-:Y:S02]  /*13b0*/  USEL UR6, URZ, 0x8, UP1 ;  /* 0x00000008ff067887 */ /* 0x000fe40008800000 */
[----:B------:R-:W-:Y:S02]  /*13c0*/  USEL UR7, URZ, 0x40, UP0 ;  /* 0x00000040ff077887 */ /* 0x000fe40008000000 */
[----:B------:R-:W-:Y:S02]  /*13d0*/  UIADD3 UR5, UPT, UPT, UR8, UR9, UR4 ;  /* 0x0000000908057290 */ /* 0x000fe4000fffe004 */
[----:B------:R-:W-:-:S02]  /*13e0*/  ULEA UR4, UR22, UR10, 0x2 ;  /* 0x0000000a16047291 */ /* 0x000fc4000f8e10ff */
[----:B------:R-:W-:Y:S02]  /*13f0*/  USEL UR8, URZ, 0x80, UP0 ;  /* 0x00000080ff087887 */ /* 0x000fe40008000000 */
[----:B------:R-:W-:-:S03]  /*1400*/  UIADD3 UR5, UPT, UPT, UR6, UR7, UR5 ;  /* 0x0000000706057290 */ /* 0x000fc6000fffe005 */
[----:B------:R-:W-:Y:S01]  /*1410*/  UMOV UR6, 0x3 ;  /* 0x0000000300067882 */ /* 0x000fe20000000000 */
[----:B------:R-:W-:Y:S02]  /*1420*/  UIADD3 UR5, UPT, UPT, UR5, UR8, URZ ;  /* 0x0000000805057290 */ /* 0x000fe4000fffe0ff */
[----:B------:R-:W-:-:S04]  /*1430*/  USHF.L.U32 UR4, UR6, UR4, URZ ;  /* 0x0000000406047299 */ /* 0x000fc800080006ff */
[----:B------:R-:W-:Y:S02]  /*1440*/  IMAD.U32 R3, RZ, RZ, UR5 ;  /* 0x00000005ff037e24 */ /* 0x000fe4000f8e00ff */
[----:B------:R-:W-:-:S07]  /*1450*/  IMAD.U32 R2, RZ, RZ, UR4 ;  /* 0x00000004ff027e24 */ /* 0x000fce000f8e00ff */
.L_x_17:
[----:B------:R-:W1:Y:S01]  /*1460*/  S2UR UR44, SR_CTAID.Z ;  /* 0x00000000002c79c3 */ /* 0x000e620000002700 */
[----:B------:R-:W-:Y:S02]  /*1470*/  UISETP.GE.AND UP0, UPT, UR19, 0x1, UPT ;  /* 0x000000011300788c */ /* 0x000fe4000bf06270 */
[----:B------:R-:W-:Y:S02]  /*1480*/  ULOP3.LUT UR48, UR48, 0xffff, URZ, 0xc0, !UPT ;  /* 0x0000ffff30307892 */ /* 0x000fe4000f8ec0ff */
[----:B------:R-:W-:Y:S02]  /*1490*/  ULOP3.LUT UR46, UR46, 0xffff, URZ, 0xc0, !UPT ;  /* 0x0000ffff2e2e7892 */ /* 0x000fe4000f8ec0ff */
[----:B------:R-:W-:Y:S02]  /*14a0*/  ULOP3.LUT UR47, UR47, 0xffff, URZ, 0xc0, !UPT ;  /* 0x0000ffff2f2f7892 */ /* 0x000fe4000f8ec0ff */
[----:B------:R-:W-:Y:S02]  /*14b0*/  UISETP.NE.AND UP3, UPT, UR17, 0x2, UPT ;  /* 0x000000021100788c */ /* 0x000fe4000bf65270 */
[----:B------:R-:W-:-:S02]  /*14c0*/  ULOP3.LUT UR30, UR70, 0x1, URZ, 0xc0, !UPT ;  /* 0x00000001461e7892 */ /* 0x000fc4000f8ec0ff */
[----:B------:R-:W-:Y:S02]  /*14d0*/  ULOP3.LUT UR67, UR12, 0x1, URZ, 0xc0, !UPT ;  /* 0x000000010c437892 */ /* 0x000fe4000f8ec0ff */
[----:B------:R-:W-:Y:S02]  /*14e0*/  ULOP3.LUT UR65, UR11, 0x1, URZ, 0xc0, !UPT ;  /* 0x000000010b417892 */ /* 0x000fe4000f8ec0ff */
[----:B------:R-:W-:Y:S02]  /*14f0*/  ULOP3.LUT UR50, UR50, 0x2000, URZ, 0xc0, !UPT ;  /* 0x0000200032327892 */ /* 0x000fe4000f8ec0ff */
[----:B------:R-:W-:Y:S02]  /*1500*/  ULOP3.LUT UR49, UR49, 0x2000, URZ, 0xc0, !UPT ;  /* 0x0000200031317892 */ /* 0x000fe4000f8ec0ff */
[----:B------:R-:W-:Y:S02]  /*1510*/  ULOP3.LUT UR54, UR54, 0x100, URZ, 0xc0, !UPT ;  /* 0x0000010036367892 */ /* 0x000fe4000f8ec0ff */
[----:B------:R-:W-:-:S02]  /*1520*/  ULOP3.LUT UR51, UR51, 0x300, URZ, 0xc0, !UPT ;  /* 0x0000030033337892 */ /* 0x000fc4000f8ec0ff */
[----:B------:R-:W-:Y:S02]  /*1530*/  ULOP3.LUT UR18, UR18, 0x80, URZ, 0xc0, !UPT ;  /* 0x0000008012127892 */ /* 0x000fe4000f8ec0ff */
[----:B------:R-:W-:Y:S02]  /*1540*/  ULOP3.LUT UR10, UR13, 0x80, URZ, 0xc0, !UPT ;  /* 0x000000800d0a7892 */ /* 0x000fe4000f8ec0ff */
[----:B------:R-:W-:Y:S02]  /*1550*/  USHF.L.U32 UR48, UR14, UR48, URZ ;  /* 0x000000300e307299 */ /* 0x000fe400080006ff */
[----:B------:R-:W-:Y:S02]  /*1560*/  USHF.L.U32 UR46, UR15, UR46, URZ ;  /* 0x0000002e0f2e7299 */ /* 0x000fe400080006ff */
[----:B------:R-:W-:Y:S01]  /*1570*/  USHF.L.U32 UR47, UR21, UR47, URZ ;  /* 0x0000002f152f7299 */ /* 0x000fe200080006ff */
[----:B-1----:R-:W-:Y:S11]  /*1580*/  BRA.U !UP0, `(.L_x_18) ;  /* 0x0000000108d47547 */ /* 0x002ff6000b800000 */
[----:B------:R-:W1:Y:S01]  /*1590*/  LDCU.128 UR12, c[0x0][0xf10] ;  /* 0x0001e200ff0c77ac */ /* 0x000e620008000c00 */
[----:B------:R-:W2:Y:S01]  /*15a0*/  LDCU UR6, c[0x0][0x370] ;  /* 0x00006e00ff0677ac */ /* 0x000ea20008000800 */
[----:B------:R-:W3:Y:S01]  /*15b0*/  LDCU UR5, c[0x0][0x374] ;  /* 0x00006e80ff0577ac */ /* 0x000ee20008000800 */
[----:B------:R-:W4:Y:S01]  /*15c0*/  LDCU UR21, c[0x0][0xf0c] ;  /* 0x0001e180ff1577ac */ /* 0x000f220008000800 */
[----:B------:R-:W4:Y:S01]  /*15d0*/  LDCU UR7, c[0x0][0xf20] ;  /* 0x0001e400ff0777ac */ /* 0x000f220008000800 */
[----:B------:R-:W4:Y:S01]  /*15e0*/  LDCU.64 UR8, c[0x0][0xf28] ;  /* 0x0001e500ff0877ac */ /* 0x000f220008000a00 */
[----:B-1----:R-:W-:Y:S02]  /*15f0*/  UISETP.NE.AND UP0, UPT, UR14, 0x1, UPT ;  /* 0x000000010e00788c */ /* 0x002fe4000bf05270 */
[----:B---3--:R-:W-:Y:S02]  /*1600*/  UIMAD.WIDE.U32 UR22, UR5, UR15, URZ ;  /* 0x0000000f051672a5 */ /* 0x008fe4000f8e00ff */
[----:B--2---:R-:W-:-:S02]  /*1610*/  UIMAD.WIDE.U32 UR26, UR6, UR12, URZ ;  /* 0x0000000c061a72a5 */ /* 0x004fc4000f8e00ff */
[----:B----4-:R-:W-:Y:S02]  /*1620*/  UISETP.NE.AND UP1, UPT, UR21, 0x1, UPT ;  /* 0x000000011500788c */ /* 0x010fe4000bf25270 */
[----:B------:R-:W-:Y:S01]  /*1630*/  UISETP.NE.AND UP2, UPT, UR19, 0x1, UPT ;  /* 0x000000011300788c */ /* 0x000fe2000bf45270 */
[----:B------:R-:W-:Y:S02]  /*1640*/  UMOV UR22, UR23 ;  /* 0x0000001700167c82 */ /* 0x000fe40008000000 */
[----:B------:R-:W-:Y:S01]  /*1650*/  UMOV UR26, UR27 ;  /* 0x0000001b001a7c82 */ /* 0x000fe20008000000 */
[----:B------:R-:W-:Y:S02]  /*1660*/  @UP0 USHF.R.U32.HI UR5, URZ, UR7, UR22 ;  /* 0x00000007ff050299 */ /* 0x000fe40008011616 */
[----:B------:R-:W-:Y:S02]  /*1670*/  UIMAD.WIDE.U32 UR28, UR16, UR15, URZ ;  /* 0x0000000f101c72a5 */ /* 0x000fe4000f8e00ff */
[----:B------:R-:W-:-:S02]  /*1680*/  UIMAD.WIDE.U32 UR22, UR5, UR8, URZ ;  /* 0x00000008051672a5 */ /* 0x000fc4000f8e00ff */
[----:B------:R-:W-:Y:S02]  /*1690*/  @UP1 USHF.R.U32.HI UR6, URZ, UR13, UR26 ;  /* 0x0000000dff061299 */ /* 0x000fe4000801161a */
[----:B------:R-:W-:Y:S02]  /*16a0*/  UIMAD.WIDE.U32 UR24, UR20, UR12, URZ ;  /* 0x0000000c141872a5 */ /* 0x000fe4000f8e00ff */
[----:B------:R-:W-:Y:S01]  /*16b0*/  UIMAD.WIDE.U32 UR26, UR6, UR8, URZ ;  /* 0x00000008061a72a5 */ /* 0x000fe2000f8e00ff */
[----:B------:R-:W-:Y:S01]  /*16c0*/  UMOV UR4, UR29 ;  /* 0x0000001d00047c82 */ /* 0x000fe20008000000 */
[----:B------:R-:W-:Y:S01]  /*16d0*/  UMOV UR22, UR23 ;  /* 0x0000001700167c82 */ /* 0x000fe20008000000 */
[----:B------:R-:W-:Y:S02]  /*16e0*/  USHF.R.U32.HI UR4, URZ, UR7, UR4 ;  /* 0x00000007ff047299 */ /* 0x000fe40008011604 */
[----:B------:R-:W-:Y:S01]  /*16f0*/  @UP2 USHF.R.U32.HI UR5, URZ, UR9, UR22 ;  /* 0x00000009ff052299 */ /* 0x000fe20008011616 */
[----:B------:R-:W-:Y:S01]  /*1700*/  UMOV UR24, UR25 ;  /* 0x0000001900187c82 */ /* 0x000fe20008000000 */
[----:B------:R-:W-:Y:S01]  /*1710*/  UMOV UR26, UR27 ;  /* 0x0000001b001a7c82 */ /* 0x000fe20008000000 */
[----:B------:R-:W-:-:S02]  /*1720*/  USHF.R.U32.HI UR13, URZ, UR13, UR24 ;  /* 0x0000000dff0d7299 */ /* 0x000fc40008011618 */
[----:B------:R-:W-:Y:S02]  /*1730*/  USEL UR4, UR16, UR4, !UP0 ;  /* 0x0000000410047287 */ /* 0x000fe4000c000000 */
[----:B------:R-:W-:Y:S02]  /*1740*/  @UP2 USHF.R.U32.HI UR6, URZ, UR9, UR26 ;  /* 0x00000009ff062299 */ /* 0x000fe4000801161a */
[----:B------:R-:W-:Y:S02]  /*1750*/  UIMAD UR7, UR5, UR19, URZ ;  /* 0x00000013050772a4 */ /* 0x000fe4000f8e02ff */
[----:B------:R-:W-:Y:S02]  /*1760*/  USEL UR5, UR20, UR13, !UP1 ;  /* 0x0000000d14057287 */ /* 0x000fe4000c800000 */
[----:B------:R-:W-:Y:S02]  /*1770*/  UIMAD UR11, UR6, UR19, URZ ;  /* 0x00000013060b72a4 */ /* 0x000fe4000f8e02ff */
[----:B------:R-:W-:-:S02]  /*1780*/  UISETP.GE.AND UP0, UPT, UR4, UR7, UPT ;  /* 0x000000070400728c */ /* 0x000fc4000bf06270 */
[----:B------:R-:W-:Y:S02]  /*1790*/  UIMAD.WIDE.U32 UR12, UR4, UR8, URZ ;  /* 0x00000008040c72a5 */ /* 0x000fe4000f8e00ff */
[----:B------:R-:W-:Y:S02]  /*17a0*/  UISETP.GE.OR UP0, UPT, UR5, UR11, UP0 ;  /* 0x0000000b0500728c */ /* 0x000fe40008706670 */
[----:B------:R-:W-:Y:S02]  /*17b0*/  UIMAD.WIDE.U32 UR22, UR5, UR8, URZ ;  /* 0x00000008051672a5 */ /* 0x000fe4000f8e00ff */
[----:B------:R-:W-:Y:S01]  /*17c0*/  UIADD3 UR11, UPT, UPT, -UR4, URZ, URZ ;  /* 0x000000ff040b7290 */ /* 0x000fe2000fffe1ff */
[----:B------:R-:W-:Y:S01]  /*17d0*/  UMOV UR8, UR13 ;  /* 0x0000000d00087c82 */ /* 0x000fe20008000000 */
[----:B------:R-:W-:Y:S02]  /*17e0*/  UIADD3 UR12, UPT, UPT, -UR5, URZ, URZ ;  /* 0x000000ff050c7290 */ /* 0x000fe4000fffe1ff */
[----:B------:R-:W-:-:S03]  /*17f0*/  USHF.R.U32.HI UR8, URZ, UR9, UR8 ;  /* 0x00000009ff087299 */ /* 0x000fc60008011608 */
[----:B------:R-:W-:Y:S01]  /*1800*/  @!UP0 UMOV UR7, UR23 ;  /* 0x0000001700078c82 */ /* 0x000fe20008000000 */
[----:B------:R-:W-:Y:S02]  /*1810*/  UIMAD UR16, UR14, UR11, UR16 ;  /* 0x0000000b0e1072a4 */ /* 0x000fe4000f8e0210 */
[----:B------:R-:W-:Y:S02]  /*1820*/  USEL UR8, UR4, UR8, !UP2 ;  /* 0x0000000804087287 */ /* 0x000fe4000d000000 */
[----:B------:R-:W-:Y:S02]  /*1830*/  @!UP0 USHF.R.U32.HI UR7, URZ, UR9, UR7 ;  /* 0x00000009ff078299 */ /* 0x000fe40008011607 */
[----:B------:R-:W-:Y:S02]  /*1840*/  UIADD3 UR9, UPT, UPT, -UR8, URZ, URZ ;  /* 0x000000ff08097290 */ /* 0x000fe4000fffe1ff */
[----:B------:R-:W-:Y:S02]  /*1850*/  @!UP0 USEL UR7, UR5, UR7, !UP2 ;  /* 0x0000000705078287 */ /* 0x000fe4000d000000 */
[----:B------:R-:W-:-:S02]  /*1860*/  UIMAD UR9, UR19, UR9, UR4 ;  /* 0x00000009130972a4 */ /* 0x000fc4000f8e0204 */
[----:B------:R-:W-:Y:S02]  /*1870*/  @!UP0 UIADD3 UR8, UPT, UPT, UR8, -UR7, URZ ;  /* 0x8000000708088290 */ /* 0x000fe4000fffe0ff */
[----:B------:R-:W-:Y:S02]  /*1880*/  @!UP0 UIMAD UR6, UR9, UR6, UR7 ;  /* 0x00000006090682a4 */ /* 0x000fe4000f8e0207 */
[----:B------:R-:W-:Y:S02]  /*1890*/  @!UP0 UIMAD UR4, UR8, UR19, UR5 ;  /* 0x00000013080482a4 */ /* 0x000fe4000f8e0205 */
[----:B------:R-:W-:Y:S02]  /*18a0*/  UIMAD UR20, UR21, UR12, UR20 ;  /* 0x0000000c151472a4 */ /* 0x000fe4000f8e0214 */
[----:B------:R-:W-:Y:S01]  /*18b0*/  UIMAD UR16, UR4, UR14, UR16 ;  /* 0x0000000e041072a4 */ /* 0x000fe2000f8e0210 */
[----:B------:R-:W-:Y:S02]  /*18c0*/  @!UP0 UMOV UR5, UR6 ;  /* 0x0000000600058c82 */ /* 0x000fe40008000000 */
[----:B------:R-:W-:-:S12]  /*18d0*/  UIMAD UR20, UR5, UR21, UR20 ;  /* 0x00000015051472a4 */ /* 0x000fd8000f8e0214 */
.L_x_18:
[----:B------:R-:W-:-:S09]  /*18e0*/  UISETP.NE.AND UP0, UPT, UR32, 0x1, UPT ;  /* 0x000000012000788c */ /* 0x000fd2000bf05270 */
[----:B------:R-:W-:Y:S05]  /*18f0*/  BRA.U UP0, `(.L_x_19) ;  /* 0x0000000100447547 */ /* 0x000fea000b800000 */
[----:B------:R-:W1:Y:S01]  /*1900*/  LDCU.128 UR12, c[0x0][0xf10] ;  /* 0x0001e200ff0c77ac */ /* 0x000e620008000c00 */
[----:B------:R-:W2:Y:S01]  /*1910*/  LDCU UR8, c[0x0][0xf0c] ;  /* 0x0001e180ff0877ac */ /* 0x000ea20008000800 */
[----:B------:R-:W3:Y:S01]  /*1920*/  LDCU UR9, c[0x0][0xf20] ;  /* 0x0001e400ff0977ac */ /* 0x000ee20008000800 */
[----:B-1----:R-:W-:Y:S02]  /*1930*/  UIMAD.WIDE.U32 UR6, UR20, UR12, URZ ;  /* 0x0000000c140672a5 */ /* 0x002fe4000f8e00ff */
[----:B------:R-:W-:Y:S02]  /*1940*/  UIMAD.WIDE.U32 UR4, UR16, UR15, URZ ;  /* 0x0000000f100472a5 */ /* 0x000fe4000f8e00ff */
[----:B--2---:R-:W-:Y:S02]  /*1950*/  UISETP.NE.AND UP1, UPT, UR8, 0x1, UPT ;  /* 0x000000010800788c */ /* 0x004fe4000bf25270 */
[----:B------:R-:W-:Y:S01]  /*1960*/  UISETP.NE.AND UP0, UPT, UR14, 0x1, UPT ;  /* 0x000000010e00788c */ /* 0x000fe2000bf05270 */
[----:B------:R-:W-:-:S02]  /*1970*/  UMOV UR6, UR7 ;  /* 0x0000000700067c82 */ /* 0x000fc40008000000 */
[----:B------:R-:W-:Y:S01]  /*1980*/  UMOV UR4, UR5 ;  /* 0x0000000500047c82 */ /* 0x000fe20008000000 */
[----:B------:R-:W-:Y:S02]  /*1990*/  USHF.R.U32.HI UR13, URZ, UR13, UR6 ;  /* 0x0000000dff0d7299 */ /* 0x000fe40008011606 */
[----:B---3--:R-:W-:Y:S02]  /*19a0*/  USHF.R.U32.HI UR4, URZ, UR9, UR4 ;  /* 0x00000009ff047299 */ /* 0x008fe40008011604 */
[----:B------:R-:W-:Y:S02]  /*19b0*/  USEL UR5, UR20, UR13, !UP1 ;  /* 0x0000000d14057287 */ /* 0x000fe4000c800000 */
[----:B------:R-:W-:-:S04]  /*19c0*/  USEL UR4, UR16, UR4, !UP0 ;  /* 0x0000000410047287 */ /* 0x000fc8000c000000 */
[----:B------:R-:W-:Y:S02]  /*19d0*/  UIADD3 UR6, UPT, UPT, UR5, -UR4, URZ ;  /* 0x8000000405067290 */ /* 0x000fe4000fffe0ff */
[----:B------:R-:W-:Y:S02]  /*19e0*/  UIADD3 UR4, UPT, UPT, -UR5, UR4, URZ ;  /* 0x0000000405047290 */ /* 0x000fe4000fffe1ff */
[----:B------:R-:W-:Y:S02]  /*19f0*/  UIMAD UR16, UR6, UR14, UR16 ;  /* 0x0000000e061072a4 */ /* 0x000fe4000f8e0210 */
[----:B------:R-:W-:-:S12]  /*1a00*/  UIMAD UR20, UR4, UR8, UR20 ;  /* 0x00000008041472a4 */ /* 0x000fd8000f8e0214 */
.L_x_19:
[----:B------:R-:W-:-:S09]  /*1a10*/  UISETP.EQ.U32.AND UP0, UPT, UR33, 0x1, UPT ;  /* 0x000000012100788c */ /* 0x000fd2000bf02070 */
[----:B------:R-:W-:Y:S05]  /*1a20*/  BRA.U !UP0, `(.L_x_20) ;  /* 0x00000001080c7547 */ /* 0x000fea000b800000 */
[----:B------:R-:W-:Y:S01]  /*1a30*/  UCGABAR_WAIT ;  /* 0x0000000000007dc7 */ /* 0x000fe20008000000 */
[----:B------:R-:W-:Y:S01]  /*1a40*/  CCTL.IVALL ;  /* 0x00000000ff00798f */ /* 0x000fe20002000000 */
[----:B------:R-:W-:Y:S05]  /*1a50*/  BRA `(.L_x_21) ;  /* 0x0000000000047947 */ /* 0x000fea0003800000 */
.L_x_20:
[----:B------:R-:W-:Y:S06]  /*1a60*/  BAR.SYNC.DEFER_BLOCKING 0x0 ;  /* 0x0000000000007b1d */ /* 0x000fec0000010000 */
.L_x_21:
[----:B------:R-:W-:Y:S05]  /*1a70*/  BRA.U UP3, `(.L_x_22) ;  /* 0x0000001503b07547 */ /* 0x000fea000b800000 */
[----:B------:R-:W1:Y:S01]  /*1a80*/  LDCU UR8, c[0x0][0x38c] ;  /* 0x00007180ff0877ac */ /* 0x000e620008000800 */
[----:B------:R-:W2:Y:S01]  /*1a90*/  S2UR UR9, SR_CgaCtaId ;  /* 0x00000000000979c3 */ /* 0x000ea20000008800 */
[----:B------:R-:W-:Y:S01]  /*1aa0*/  PLOP3.LUT P2, PT, PT, PT, UP5, 0x80, 0x8 ;  /* 0x000000000008781c */ /* 0x000fe20003f4f058 */
[----:B------:R-:W-:Y:S01]  /*1ab0*/  IMAD.MOV.U32 R12, RZ, RZ, 0x1 ;  /* 0x00000001ff0c7424 */ /* 0x000fe200078e00ff */
[----:B------:R-:W-:Y:S01]  /*1ac0*/  USHF.L.U32 UR4, UR30, 0x7, URZ ;  /* 0x000000071e047899 */ /* 0x000fe200080006ff */
[----:B------:R-:W-:Y:S01]  /*1ad0*/  ISETP.NE.AND P3, PT, R0, RZ, P4 ;  /* 0x000000ff0000720c */ /* 0x000fe20002765270 */
[----:B------:R-:W-:Y:S01]  /*1ae0*/  UMOV UR7, 0x400 ;  /* 0x0000040000077882 */ /* 0x000fe20000000000 */
[----:B------:R-:W-:Y:S01]  /*1af0*/  UISETP.NE.AND UP1, UPT, UR17, URZ, UPT ;  /* 0x000000ff1100728c */ /* 0x000fe2000bf25270 */
[----:B------:R-:W-:Y:S01]  /*1b00*/  PLOP3.LUT P2, PT, P2, PT, PT, 0x8, 0x80 ;  /* 0x000000000080781c */ /* 0x000fe2000174e170 */
[----:B------:R-:W-:Y:S01]  /*1b10*/  ULEA UR67, UR67, UR4, 0x6 ;  /* 0x0000000443437291 */ /* 0x000fe2000f8e30ff */
[----:B------:R-:W-:Y:S01]  /*1b20*/  CS2R R10, SRZ ;  /* 0x00000000000a7805 */ /* 0x000fe2000001ff00 */
[----:B------:R-:W-:Y:S01]  /*1b30*/  ULEA UR65, UR65, UR4, 0x6 ;  /* 0x0000000441417291 */ /* 0x000fe2000f8e30ff */
[----:B------:R-:W-:Y:S01]  /*1b40*/  IMAD.MOV.U32 R9, RZ, RZ, RZ ;  /* 0x000000ffff097224 */ /* 0x000fe200078e00ff */
[----:B------:R-:W3:Y:S01]  /*1b50*/  LDCU UR61, c[0x0][0x370] ;  /* 0x00006e00ff3d77ac */ /* 0x000ee20008000800 */
[----:B------:R-:W-:Y:S01]  /*1b60*/  IMAD.MOV.U32 R8, RZ, RZ, 0x1 ;  /* 0x00000001ff087424 */ /* 0x000fe200078e00ff */
[----:B------:R-:W4:Y:S01]  /*1b70*/  LDCU.64 UR38, c[0x0][0x348] ;  /* 0x00006900ff2677ac */ /* 0x000f220008000a00 */
[----:B-1----:R-:W-:-:S02]  /*1b80*/  UIADD3 UR6, UPT, UPT, UR8, 0x7f, URZ ;  /* 0x0000007f08067890 */ /* 0x002fc4000fffe0ff */
[----:B------:R-:W-:Y:S02]  /*1b90*/  USHF.R.U32.HI UR68, URZ, 0x9, UR51 ;  /* 0x00000009ff447899 */ /* 0x000fe40008011633 */
[----:B------:R-:W-:Y:S02]  /*1ba0*/  USHF.R.S32.HI UR5, URZ, 0x1f, UR6 ;  /* 0x0000001fff057899 */ /* 0x000fe40008011406 */
[----:B--2---:R-:W-:Y:S02]  /*1bb0*/  ULEA UR7, UR9, UR7, 0x18 ;  /* 0x0000000709077291 */ /* 0x004fe4000f8ec0ff */
[----:B------:R-:W-:Y:S02]  /*1bc0*/  ULEA.HI UR5, UR5, UR6, URZ, 0x7 ;  /* 0x0000000605057291 */ /* 0x000fe4000f8f38ff */
[----:B------:R-:W-:Y:S02]  /*1bd0*/  UIADD3 UR6, UPT, UPT, UR8, -0x1, URZ ;  /* 0xffffffff08067890 */ /* 0x000fe4000fffe0ff */
[----:B------:R-:W-:-:S02]  /*1be0*/  USHF.R.S32.HI UR63, URZ, 0x7, UR5 ;  /* 0x00000007ff3f7899 */ /* 0x000fc40008011405 */
[----:B------:R-:W-:Y:S02]  /*1bf0*/  UISETP.GE.U32.AND UP2, UPT, UR6, -0xff, UPT ;  /* 0xffffff010600788c */ /* 0x000fe4000bf46070 */
[----:B------:R-:W-:Y:S02]  /*1c00*/  UISETP.LT.U32.AND UP0, UPT, UR63, 0x4, UPT ;  /* 0x000000043f00788c */ /* 0x000fe4000bf01070 */
[----:B------:R-:W-:Y:S02]  /*1c10*/  UIADD3 UR69, UPT, UPT, UR8, 0xfe, URZ ;  /* 0x000000fe08457890 */ /* 0x000fe4000fffe0ff */
[----:B------:R-:W-:Y:S01]  /*1c20*/  USEL UR62, UR63, 0x4, UP0 ;  /* 0x000000043f3e7887 */ /* 0x000fe20008000000 */
[----:B------:R-:W1:Y:S03]  /*1c30*/  LDCU UR60, c[0x0][0x374] ;  /* 0x00006e80ff3c77ac */ /* 0x000e660008000800 */
[----:B------:R-:W-:-:S02]  /*1c40*/  UIADD3 UR4, UPT, UPT, UR62, -0x1, URZ ;  /* 0xffffffff3e047890 */ /* 0x000fc4000fffe0ff */
[----:B------:R-:W-:Y:S02]  /*1c50*/  @UP2 UIADD3 UR4, UPT, UPT, UR62, URZ, URZ ;  /* 0x000000ff3e042290 */ /* 0x000fe4000fffe0ff */
[----:B------:R-:W-:Y:S02]  /*1c60*/  USEL UR37, UR52, 0x2, UP1 ;  /* 0x0000000234257887 */ /* 0x000fe40008800000 */
[----:B------:R-:W-:Y:S02]  /*1c70*/  UIADD3 UR57, UPT, UPT, UR7, 0x30800, UR54 ;  /* 0x0003080007397890 */ /* 0x000fe4000fffe036 */
[----:B------:R-:W-:Y:S02]  /*1c80*/  UIADD3 UR56, UPT, UPT, UR7, 0x31000, UR51 ;  /* 0x0003100007387890 */ /* 0x000fe4000fffe033 */
[----:B------:R-:W-:Y:S02]  /*1c90*/  UIADD3 UR66, UPT, UPT, UR63, -UR62, URZ ;  /* 0x8000003e3f427290 */ /* 0x000fe4000fffe0ff */
[----:B------:R-:W-:-:S02]  /*1ca0*/  UIADD3 UR55, UPT, UPT, UR4, 0x1, URZ ;  /* 0x0000000104377890 */ /* 0x000fc4000fffe0ff */
[----:B------:R-:W-:Y:S01]  /*1cb0*/  UIADD3 UR64, UPT, UPT, -UR4, URZ, URZ ;  /* 0x000000ff04407290 */ /* 0x000fe2000fffe1ff */
[----:B-1-34-:R-:W-:-:S11]  /*1cc0*/  UMOV UR14, URZ ;  /* 0x000000ff000e7c82 */ /* 0x01afd60008000000 */
.L_x_46:
[----:B------:R-:W1:Y:S02]  /*1cd0*/  S2UR UR4, SR_CgaCtaId ;  /* 0x00000000000479c3 */ /* 0x000e640000008800 */
[----:B-1----:R-:W-:-:S09]  /*1ce0*/  UISETP.NE.AND UP0, UPT, UR4, URZ, UPT ;  /* 0x000000ff0400728c */ /* 0x002fd2000bf05270 */
[----:B---3--:R-:W-:Y:S05]  /*1cf0*/  BRA.U UP0, `(.L_x_23) ;  /* 0x0000000100287547 */ /* 0x008fea000b800000 */
[----:B------:R-:W-:Y:S02]  /*1d00*/  LEA R0, R9, UR7, 0x3 ;  /* 0x0000000709007c11 */ /* 0x000fe4000f8e18ff */
[----:B------:R-:W-:-:S04]  /*1d10*/  SHF.L.U32 R2, R8, 0x1f, RZ ;  /* 0x0000001f08027819 */ /* 0x000fc800000006ff */
[----:B------:R-:W1:Y:S02]  /*1d20*/  SYNCS.PHASECHK.TRANS64.TRYWAIT P0, [R0+URZ+0xd0], R2 ;  /* 0x0000d002000075a7 */ /* 0x000e6400080011ff */
[----:B-1----:R-:W-:Y:S05]  /*1d30*/  @!P0 BRA `(.L_x_24) ;  /* 0x000000a800588947 */ /* 0x002fea0003800000 */
.L_x_151:
[----:B------:R-:W-:Y:S01]  /*1d40*/  VIADD R9, R9, 0x1 ;  /* 0x0000000109097836 */ /* 0x000fe20000000000 */
[----:B------:R1:W-:Y:S04]  /*1d50*/  SYNCS.ARRIVE.TRANS64.A1T0 RZ, [R0+URZ+0xc0], RZ ;  /* 0x0000c0ff00ff79a7 */ /* 0x0003e800081000ff */
[----:B------:R-:W-:-:S04]  /*1d60*/  ISETP.NE.AND P0, PT, R9, 0x2, PT ;  /* 0x000000020900780c */ /* 0x000fc80003f05270 */
[----:B------:R-:W-:Y:S02]  /*1d70*/  SEL R9, R9, RZ, P0 ;  /* 0x000000ff09097207 */ /* 0x000fe40000000000 */
[----:B-1----:R-:W-:-:S04]  /*1d80*/  SEL R0, RZ, 0x1, P0 ;  /* 0x00000001ff007807 */ /* 0x002fc80000000000 */
[----:B------:R-:W-:-:S07]  /*1d90*/  LOP3.LUT R8, R8, R0, RZ, 0x3c, !PT ;  /* 0x0000000008087212 */ /* 0x000fce00078e3cff */
.L_x_23:
[----:B------:R-:W-:Y:S01]  /*1da0*/  ULEA UR4, UR14, UR7, 0x3 ;  /* 0x000000070e047291 */ /* 0x000fe2000f8e18ff */
[----:B------:R-:W-:Y:S01]  /*1db0*/  SHF.L.U32 R0, R12, 0x1f, RZ ;  /* 0x0000001f0c007819 */ /* 0x000fe200000006ff */
[----:B------:R-:W-:Y:S02]  /*1dc0*/  UISETP.GE.U32.AND UP0, UPT, UR69, 0xff, UPT ;  /* 0x000000ff4500788c */ /* 0x000fe4000bf06070 */
[----:B------:R-:W-:Y:S02]  /*1dd0*/  ULEA UR35, UR16, UR67, 0x8 ;  /* 0x0000004310237291 */ /* 0x000fe4000f8e40ff */
[----:B------:R-:W-:Y:S01]  /*1de0*/  ULEA UR11, UR16, UR68, 0x1 ;  /* 0x00000044100b7291 */ /* 0x000fe2000f8e08ff */
[----:B------:R-:W-:Y:S02]  /*1df0*/  UMOV UR28, URZ ;  /* 0x000000ff001c7c82 */ /* 0x000fe40008000000 */
[----:B------:R1:W2:Y:S01]  /*1e00*/  SYNCS.PHASECHK.TRANS64.TRYWAIT P1, [UR4+0x20], R0 ;  /* 0x00002000ff0075a7 */ /* 0x0002a20008021104 */
[----:B------:R-:W-:-:S04]  /*1e10*/  ULEA.HI UR4, UR20, UR20, URZ, 0x1 ;  /* 0x0000001414047291 */ /* 0x000fc8000f8f08ff */
[----:B------:R-:W-:Y:S02]  /*1e20*/  USHF.L.U32 UR5, UR4, 0x7, URZ ;  /* 0x0000000704057899 */ /* 0x000fe400080006ff */
[----:B------:R-:W-:Y:S02]  /*1e30*/  ULOP3.LUT UR19, UR4, 0xfffffffe, URZ, 0xc0, !UPT ;  /* 0xfffffffe04137892 */ /* 0x000fe4000f8ec0ff */
[----:B------:R-:W-:Y:S02]  /*1e40*/  ULOP3.LUT UR5, UR5, 0xffffff00, URZ, 0xc0, !UPT ;  /* 0xffffff0005057892 */ /* 0x000fe4000f8ec0ff */
[----:B------:R-:W-:Y:S02]  /*1e50*/  ULOP3.LUT UR19, UR19, 0x1, UR70, 0xf8, !UPT ;  /* 0x0000000113137892 */ /* 0x000fe4000f8ef846 */
[----:B------:R-:W-:Y:S01]  /*1e60*/  UIADD3 UR43, UPT, UPT, UR65, UR5, URZ ;  /* 0x00000005412b7290 */ /* 0x000fe2000fffe0ff */
[----:B------:R-:W-:Y:S11]  /*1e70*/  BRA.U !UP0, `(.L_x_25) ;  /* 0x0000000508287547 */ /* 0x000ff6000b800000 */
[----:B------:R-:W-:Y:S01]  /*1e80*/  UMOV UR15, UR64 ;  /* 0x00000040000f7c82 */ /* 0x000fe20008000000 */
[----:B------:R-:W-:Y:S01]  /*1e90*/  UMOV UR4, UR14 ;  /* 0x0000000e00047c82 */ /* 0x000fe20008000000 */
[----:B------:R-:W-:Y:S01]  /*1ea0*/  UMOV UR20, 0xffffffff ;  /* 0xffffffff00147882 */ /* 0x000fe20000000000 */
[----:B------:R-:W-:-:S05]  /*1eb0*/  UMOV UR42, URZ ;  /* 0x000000ff002a7c82 */ /* 0x000fca0008000000 */
.L_x_33:
[----:B------:R-:W-:Y:S01]  /*1ec0*/  ULEA UR5, UR4, UR7, 0x3 ;  /* 0x0000000704057291 */ /* 0x000fe2000f8e18ff */
[----:B--2---:R-:W-:Y:S01]  /*1ed0*/  @P4 MOV R2, 0x10c00 ;  /* 0x00010c0000024802 */ /* 0x004fe20000000f00 */
[----:B--23--:R-:W-:Y:S10]  /*1ee0*/  @P1 BRA `(.L_x_26) ;  /* 0x00000000000c1947 */ /* 0x00cff40003800000 */
[----:B------:R-:W-:-:S04]  /*1ef0*/  SHF.L.U32 R3, R12, 0x1f, RZ ;  /* 0x0000001f0c037819 */ /* 0x000fc800000006ff */
[----:B------:R-:W2:Y:S02]  /*1f00*/  SYNCS.PHASECHK.TRANS64.TRYWAIT P0, [UR5+0x20], R3 ;  /* 0x00002003ff0075a7 */ /* 0x000ea40008001105 */
[----:B--2---:R-:W-:Y:S05]  /*1f10*/  @!P0 BRA `(.L_x_27) ;  /* 0x000000a400f48947 */ /* 0x004fea0003800000 */
.L_x_26:
[----:B------:R2:W-:Y:S01]  /*1f20*/  @P4 SYNCS.ARRIVE.TRANS64 RZ, [UR5], R2 ;  /* 0x00000002ffff49a7 */ /* 0x0005e20008000005 */
[----:B------:R-:W-:Y:S02]  /*1f30*/  ULOP3.LUT UR6, UR37, 0x2, URZ, 0xfc, !UPT ;  /* 0x0000000225067892 */ /* 0x000fe4000f8efcff */
[----:B------:R-:W-:Y:S02]  /*1f40*/  UIADD3 UR15, UPT, UPT, UR15, 0x1, URZ ;  /* 0x000000010f0f7890 */ /* 0x000fe4000fffe0ff */
[----:B------:R-:W-:Y:S02]  /*1f50*/  UISETP.NE.AND UP0, UPT, UR6, 0x2, UPT ;  /* 0x000000020600788c */ /* 0x000fe4000bf05270 */
[----:B------:R-:W-:Y:S02]  /*1f60*/  UIADD3 UR20, UPT, UPT, UR20, 0x1, URZ ;  /* 0x0000000114147890 */ /* 0x000fe4000fffe0ff */
[----:B------:R-:W-:-:S05]  /*1f70*/  UISETP.NE.AND UP4, UPT, UR15, 0x1, UPT ;  /* 0x000000010f00788c */ /* 0x000fca000bf85270 */
[----:B------:R-:W-:Y:S05]  /*1f80*/  BRA.U UP0, `(.L_x_28) ;  /* 0x0000000100047547 */ /* 0x000fea000b800000 */
[----:B------:R-:W-:Y:S05]  /*1f90*/  BPT.TRAP 0x1 ;  /* 0x000000040000795c */ /* 0x000fea0000300000 */
.L_x_28:
[----:B------:R-:W-:Y:S04]  /*1fa0*/  BSSY.RECONVERGENT B0, `(.L_x_29) ;  /* 0x0000003000007945 */ /* 0x000fe80003800200 */
[----:B------:R-:W-:Y:S05]  /*1fb0*/  @!P3 BRA `(.L_x_30) ;  /* 0x000000000004b947 */ /* 0x000fea0003800000 */
[----:B------:R-:W-:Y:S05]  /*1fc0*/  BPT.TRAP 0x1 ;  /* 0x000000040000795c */ /* 0x000fea0000300000 */
.L_x_30:
[----:B------:R-:W-:Y:S05]  /*1fd0*/  BSYNC.RECONVERGENT B0 ;  /* 0x0000000000007941 */ /* 0x000fea0003800200 */
.L_x_29:
[----:B------:R-:W-:Y:S01]  /*1fe0*/  UIADD3 UR6, UPT, UPT, UR4, 0x1, URZ ;  /* 0x0000000104067890 */ /* 0x000fe2000fffe0ff */
[----:B------:R-:W-:Y:S01]  /*1ff0*/  BSSY.RECONVERGENT B0, `(.L_x_31) ;  /* 0x000002e000007945 */ /* 0x000fe20003800200 */
[----:B------:R-:W-:Y:S02]  /*2000*/  ELECT P0, URZ, PT ;  /* 0x0000000000ff782f */ /* 0x000fe40003800000 */
[----:B------:R-:W-:-:S04]  /*2010*/  UISETP.NE.AND UP0, UPT, UR6, 0x4, UPT ;  /* 0x000000040600788c */ /* 0x000fc8000bf05270 */
[----:B------:R-:W-:Y:S02]  /*2020*/  USEL UR8, URZ, 0x1, UP0 ;  /* 0x00000001ff087887 */ /* 0x000fe40008000000 */
[----:B------:R-:W-:-:S04]  /*2030*/  USEL UR14, UR6, URZ, UP0 ;  /* 0x000000ff060e7287 */ /* 0x000fc80008000000 */
[----:B------:R-:W-:Y:S01]  /*2040*/  ULEA UR6, UR14, UR7, 0x3 ;  /* 0x000000070e067291 */ /* 0x000fe2000f8e18ff */
[----:B------:R-:W-:-:S04]  /*2050*/  LOP3.LUT R12, R12, UR8, RZ, 0x3c, !PT ;  /* 0x000000080c0c7c12 */ /* 0x000fc8000f8e3cff */
[----:B-1----:R-:W-:-:S04]  /*2060*/  SHF.L.U32 R0, R12, 0x1f, RZ ;  /* 0x0000001f0c007819 */ /* 0x002fc800000006ff */
[----:B------:R1:W3:Y:S01]  /*2070*/  SYNCS.PHASECHK.TRANS64.TRYWAIT P1, [UR6+0x20], R0 ;  /* 0x00002000ff0075a7 */ /* 0x0002e20008021106 */
[----:B------:R-:W-:Y:S05]  /*2080*/  @!P0 BRA `(.L_x_32) ;  /* 0x0000000000908947 */ /* 0x000fea0003800000 */
[----:B------:R-:W-:Y:S02]  /*2090*/  USHF.L.U32 UR6, UR4, 0xe, URZ ;  /* 0x0000000e04067899 */ /* 0x000fe400080006ff */
[----:B------:R-:W-:Y:S02]  /*20a0*/  UIADD3 UR28, UP3, UPT, UR38, 0x80, URZ ;  /* 0x00000080261c7890 */ /* 0x000fe4000ff7e0ff */
[----:B------:R-:W-:Y:S02]  /*20b0*/  ULOP3.LUT UR40, UR50, UR6, URZ, 0xfc, !UPT ;  /* 0x0000000632287292 */ /* 0x000fe4000f8efcff */
[----:B------:R-:W-:Y:S02]  /*20c0*/  UIADD3 UR26, UP2, UPT, UR38, 0x180, URZ ;  /* 0x00000180261a7890 */ /* 0x000fe4000ff5e0ff */
[----:B------:R-:W-:Y:S02]  /*20d0*/  ULOP3.LUT UR32, UR49, UR6, URZ, 0xfc, !UPT ;  /* 0x0000000631207292 */ /* 0x000fe4000f8efcff */
[----:B------:R-:W-:-:S02]  /*20e0*/  ULEA UR16, UR4, UR54, 0x9 ;  /* 0x0000003604107291 */ /* 0x000fc4000f8e48ff */
[----:B------:R-:W-:Y:S02]  /*20f0*/  UIADD3 UR24, UP1, UPT, UR38, 0x280, URZ ;  /* 0x0000028026187890 */ /* 0x000fe4000ff3e0ff */
[----:B------:R-:W-:Y:S02]  /*2100*/  ULEA UR8, UR4, UR51, 0xa ;  /* 0x0000003304087291 */ /* 0x000fe4000f8e50ff */
[----:B------:R-:W-:Y:S02]  /*2110*/  UIADD3 UR22, UP0, UPT, UR38, 0x380, URZ ;  /* 0x0000038026167890 */ /* 0x000fe4000ff1e0ff */
[----:B------:R-:W-:Y:S02]  /*2120*/  ULOP3.LUT UR41, UR5, 0xfefffff8, URZ, 0xc0, !UPT ;  /* 0xfefffff805297892 */ /* 0x000fe4000f8ec0ff */
[----:B------:R-:W-:Y:S02]  /*2130*/  UIADD3.X UR29, UPT, UPT, URZ, UR39, URZ, UP3, !UPT ;  /* 0x00000027ff1d7290 */ /* 0x000fe40009ffe4ff */
[----:B------:R-:W-:-:S02]  /*2140*/  UPRMT UR6, URZ, 0x5410, UR48 ;  /* 0x00005410ff067896 */ /* 0x000fc40008000030 */
[----:B------:R-:W-:Y:S02]  /*2150*/  UIADD3 UR40, UPT, UPT, UR7, 0x10800, UR40 ;  /* 0x0001080007287890 */ /* 0x000fe4000fffe028 */
[----:B------:R-:W-:Y:S02]  /*2160*/  UIADD3.X UR27, UPT, UPT, URZ, UR39, URZ, UP2, !UPT ;  /* 0x00000027ff1b7290 */ /* 0x000fe400097fe4ff */
[----:B------:R-:W-:Y:S02]  /*2170*/  UPRMT UR31, URZ, 0x5410, UR47 ;  /* 0x00005410ff1f7896 */ /* 0x000fe4000800002f */
[----:B------:R-:W-:Y:S02]  /*2180*/  UIADD3 UR32, UPT, UPT, UR7, 0x20800, UR32 ;  /* 0x0002080007207890 */ /* 0x000fe4000fffe020 */
[----:B------:R-:W-:Y:S02]  /*2190*/  UIADD3.X UR25, UPT, UPT, URZ, UR39, URZ, UP1, !UPT ;  /* 0x00000027ff197290 */ /* 0x000fe40008ffe4ff */
[----:B------:R-:W-:-:S02]  /*21a0*/  UIADD3 UR16, UPT, UPT, UR7, 0x30800, UR16 ;  /* 0x0003080007107890 */ /* 0x000fc4000fffe010 */
[----:B------:R-:W-:Y:S02]  /*21b0*/  UIADD3.X UR23, UPT, UPT, URZ, UR39, URZ, UP0, !UPT ;  /* 0x00000027ff177290 */ /* 0x000fe400087fe4ff */
[----:B------:R-:W-:Y:S02]  /*21c0*/  UPRMT UR30, URZ, 0x5410, UR46 ;  /* 0x00005410ff1e7896 */ /* 0x000fe4000800002e */
[----:B------:R-:W-:Y:S01]  /*21d0*/  UIADD3 UR8, UPT, UPT, UR7, 0x31000, UR8 ;  /* 0x0003100007087890 */ /* 0x000fe2000fffe008 */
[----:B------:R-:W-:Y:S01]  /*21e0*/  UMOV UR52, 0x0 ;  /* 0x0000000000347882 */ /* 0x000fe20000000000 */
[----:B------:R-:W-:Y:S01]  /*21f0*/  UMOV UR53, 0x10000000 ;  /* 0x1000000000357882 */ /* 0x000fe20000000000 */
[----:B------:R-:W-:Y:S01]  /*2200*/  UMOV UR34, UR42 ;  /* 0x0000002a00227c82 */ /* 0x000fe20008000000 */
[----:B------:R-:W-:Y:S01]  /*2210*/  UMOV UR36, UR44 ;  /* 0x0000002c00247c82 */ /* 0x000fe20008000000 */
[----:B------:R-:W-:Y:S01]  /*2220*/  UMOV UR33, UR41 ;  /* 0x0000002900217c82 */ /* 0x000fe20008000000 */
[----:B------:R-:W-:Y:S01]  /*2230*/  UMOV UR21, UR44 ;  /* 0x0000002c00157c82 */ /* 0x000fe20008000000 */
[----:B------:R-:W-:Y:S01]  /*2240*/  UMOV UR17, UR41 ;  /* 0x0000002900117c82 */ /* 0x000fe20008000000 */
[----:B------:R4:W-:Y:S01]  /*2250*/  UTMALDG.3D.MULTICAST.2CTA [UR40], [UR28], UR6, desc[UR52] ;  /* 0x000034281c0073b4 */ /* 0x0009e20008211806 */
[----:B------:R-:W-:Y:S01]  /*2260*/  UMOV UR12, UR20 ;  /* 0x00000014000c7c82 */ /* 0x000fe20008000000 */
[----:B------:R-:W-:Y:S01]  /*2270*/  UMOV UR13, UR44 ;  /* 0x0000002c000d7c82 */ /* 0x000fe20008000000 */
[----:B------:R-:W-:Y:S01]  /*2280*/  UMOV UR9, UR41 ;  /* 0x0000002900097c82 */ /* 0x000fe20008000000 */
[----:B------:R4:W-:Y:S01]  /*2290*/  UTMALDG.3D.MULTICAST.2CTA [UR32], [UR26], UR31, desc[UR52] ;  /* 0x000034201a0073b4 */ /* 0x0009e2000821181f */
[----:B------:R4:W-:Y:S01]  /*22a0*/  UTMALDG.4D.MULTICAST.2CTA [UR16], [UR24], UR6, desc[UR52] ;  /* 0x00003410180073b4 */ /* 0x0009e20008219806 */
[----:B------:R4:W-:Y:S02]  /*22b0*/  UTMALDG.4D.MULTICAST.2CTA [UR8], [UR22], UR30, desc[UR52] ;  /* 0x00003408160073b4 */ /* 0x0009e4000821981e */
[----:B----4-:R-:W-:Y:S01]  /*22c0*/  NOP ;  /* 0x0000000000007918 */ /* 0x010fe20000000000 */
.L_x_32:
[----:B------:R-:W-:Y:S05]  /*22d0*/  BSYNC.RECONVERGENT B0 ;  /* 0x0000000000007941 */ /* 0x000fea0003800200 */
.L_x_31:
[----:B------:R-:W-:Y:S01]  /*22e0*/  UIADD3 UR42, UPT, UPT, UR42, 0x80, URZ ;  /* 0x000000802a2a7890 */ /* 0x000fe2000fffe0ff */
[----:B------:R-:W-:Y:S01]  /*22f0*/  UMOV UR4, UR14 ;  /* 0x0000000e00047c82 */ /* 0x000fe20008000000 */
[----:B------:R-:W-:Y:S01]  /*2300*/  UMOV UR28, UR55 ;  /* 0x00000037001c7c82 */ /* 0x000fe20008000000 */
[----:B------:R-:W-:Y:S09]  /*2310*/  BRA.U UP4, `(.L_x_33) ;  /* 0xfffffff904e87547 */ /* 0x000ff2000b83ffff */
.L_x_25:
[----:B------:R-:W-:Y:S01]  /*2320*/  ULEA UR4, UR14, UR7, 0x3 ;  /* 0x000000070e047291 */ /* 0x000fe2000f8e18ff */
[----:B-1----:R-:W-:Y:S01]  /*2330*/  SHF.L.U32 R0, R12, 0x1f, RZ ;  /* 0x0000001f0c007819 */ /* 0x002fe200000006ff */
[----:B------:R-:W-:Y:S01]  /*2340*/  @!P2 SYNCS.ARRIVE.TRANS64.A1T0 RZ, [UR7+0x88], RZ ;  /* 0x000088ffffffa9a7 */ /* 0x000fe20008100007 */
[----:B------:R-:W-:-:S06]  /*2350*/  UISETP.GT.AND UP0, UPT, UR63, UR62, UPT ;  /* 0x0000003e3f00728c */ /* 0x000fcc000bf04270 */
[----:B--23--:R1:W2:Y:S03]  /*2360*/  SYNCS.PHASECHK.TRANS64.TRYWAIT P1, [UR4+0x20], R0 ;  /* 0x00002000ff0075a7 */ /* 0x00c2a60008021104 */
[----:B------:R-:W-:Y:S05]  /*2370*/  BRA.U !UP0, `(.L_x_34) ;  /* 0x0000000508187547 */ /* 0x000fea000b800000 */
[----:B------:R-:W-:Y:S01]  /*2380*/  UIADD3 UR30, UPT, UPT, UR66, UR28, URZ ;  /* 0x0000001c421e7290 */ /* 0x000fe2000fffe0ff */
[----:B------:R-:W-:-:S11]  /*2390*/  UMOV UR5, UR14 ;  /* 0x0000000e00057c82 */ /* 0x000fd60008000000 */
.L_x_42:
[----:B------:R-:W-:Y:S01]  /*23a0*/  ULEA UR6, UR5, UR7, 0x3 ;  /* 0x0000000705067291 */ /* 0x000fe2000f8e18ff */
[----:B--2---:R-:W-:Y:S01]  /*23b0*/  @P4 MOV R2, 0x10c00 ;  /* 0x00010c0000024802 */ /* 0x004fe20000000f00 */
[----:B--23--:R-:W-:Y:S10]  /*23c0*/  @P1 BRA `(.L_x_35) ;  /* 0x00000000000c1947 */ /* 0x00cff40003800000 */
[----:B------:R-:W-:-:S04]  /*23d0*/  SHF.L.U32 R3, R12, 0x1f, RZ ;  /* 0x0000001f0c037819 */ /* 0x000fc800000006ff */
[----:B------:R-:W2:Y:S02]  /*23e0*/  SYNCS.PHASECHK.TRANS64.TRYWAIT P0, [UR6+0x20], R3 ;  /* 0x00002003ff0075a7 */ /* 0x000ea40008001106 */
[----:B--2---:R-:W-:Y:S05]  /*23f0*/  @!P0 BRA `(.L_x_36) ;  /* 0x000000a000d48947 */ /* 0x004fea0003800000 */
.L_x_35:
[----:B------:R2:W-:Y:S01]  /*2400*/  @P4 SYNCS.ARRIVE.TRANS64 RZ, [UR6], R2 ;  /* 0x00000002ffff49a7 */ /* 0x0005e20008000006 */
[----:B------:R-:W-:-:S04]  /*2410*/  ULOP3.LUT UR4, UR37, 0x2, URZ, 0xfc, !UPT ;  /* 0x0000000225047892 */ /* 0x000fc8000f8efcff */
[----:B------:R-:W-:-:S09]  /*2420*/  UISETP.NE.AND UP0, UPT, UR4, 0x2, UPT ;  /* 0x000000020400788c */ /* 0x000fd2000bf05270 */
[----:B------:R-:W-:Y:S05]  /*2430*/  BRA.U UP0, `(.L_x_37) ;  /* 0x0000000100047547 */ /* 0x000fea000b800000 */
[----:B------:R-:W-:Y:S05]  /*2440*/  BPT.TRAP 0x1 ;  /* 0x000000040000795c */ /* 0x000fea0000300000 */
.L_x_37:
[----:B------:R-:W-:Y:S04]  /*2450*/  BSSY.RECONVERGENT B0, `(.L_x_38) ;  /* 0x0000003000007945 */ /* 0x000fe80003800200 */
[----:B------:R-:W-:Y:S05]  /*2460*/  @!P3 BRA `(.L_x_39) ;  /* 0x000000000004b947 */ /* 0x000fea0003800000 */
[----:B------:R-:W-:Y:S05]  /*2470*/  BPT.TRAP 0x1 ;  /* 0x000000040000795c */ /* 0x000fea0000300000 */
.L_x_39:
[----:B------:R-:W-:Y:S05]  /*2480*/  BSYNC.RECONVERGENT B0 ;  /* 0x0000000000007941 */ /* 0x000fea0003800200 */
.L_x_38:
        /* <DEDUP_REMOVED lines=16> */
[----:B------:R-:W-:-:S02]  /*2590*/  UIADD3 UR22, UP1, UPT, UR38, 0x280, URZ ;  /* 0x0000028026167890 */ /* 0x000fc4000ff3e0ff */
[----:B------:R-:W-:Y:S02]  /*25a0*/  UIADD3 UR20, UP0, UPT, UR38, 0x380, URZ ;  /* 0x0000038026147890 */ /* 0x000fe4000ff1e0ff */
[----:B------:R-:W-:Y:S02]  /*25b0*/  USHF.L.U32 UR42, UR28, 0x7, URZ ;  /* 0x000000071c2a7899 */ /* 0x000fe400080006ff */
[----:B------:R-:W-:Y:S02]  /*25c0*/  ULOP3.LUT UR41, UR6, 0xfefffff8, URZ, 0xc0, !UPT ;  /* 0xfefffff806297892 */ /* 0x000fe4000f8ec0ff */
[----:B------:R-:W-:Y:S02]  /*25d0*/  UIADD3.X UR17, UPT, UPT, URZ, UR39, URZ, UP3, !UPT ;  /* 0x00000027ff117290 */ /* 0x000fe40009ffe4ff */
[----:B------:R-:W-:Y:S02]  /*25e0*/  UIADD3 UR40, UPT, UPT, UR7, 0x10800, UR40 ;  /* 0x0001080007287890 */ /* 0x000fe4000fffe028 */
[----:B------:R-:W-:-:S02]  /*25f0*/  UPRMT UR4, URZ, 0x5410, UR48 ;  /* 0x00005410ff047896 */ /* 0x000fc40008000030 */
[----:B------:R-:W-:Y:S02]  /*2600*/  UIADD3 UR32, UPT, UPT, UR7, 0x20800, UR32 ;  /* 0x0002080007207890 */ /* 0x000fe4000fffe020 */
[----:B------:R-:W-:Y:S02]  /*2610*/  UPRMT UR9, URZ, 0x5410, UR47 ;  /* 0x00005410ff097896 */ /* 0x000fe4000800002f */
[----:B------:R-:W-:Y:S02]  /*2620*/  UIADD3.X UR13, UPT, UPT, URZ, UR39, URZ, UP2, !UPT ;  /* 0x00000027ff0d7290 */ /* 0x000fe400097fe4ff */
[----:B------:R-:W-:Y:S02]  /*2630*/  ULEA UR24, UR5, UR57, 0x9 ;  /* 0x0000003905187291 */ /* 0x000fe4000f8e48ff */
[----:B------:R-:W-:Y:S02]  /*2640*/  UIADD3.X UR23, UPT, UPT, URZ, UR39, URZ, UP1, !UPT ;  /* 0x00000027ff177290 */ /* 0x000fe40008ffe4ff */
[----:B------:R-:W-:-:S02]  /*2650*/  ULEA UR8, UR5, UR56, 0xa ;  /* 0x0000003805087291 */ /* 0x000fc4000f8e50ff */
[----:B------:R-:W-:Y:S02]  /*2660*/  UPRMT UR15, URZ, 0x5410, UR46 ;  /* 0x00005410ff0f7896 */ /* 0x000fe4000800002e */
[----:B------:R-:W-:Y:S01]  /*2670*/  UIADD3.X UR21, UPT, UPT, URZ, UR39, URZ, UP0, !UPT ;  /* 0x00000027ff157290 */ /* 0x000fe200087fe4ff */
[----:B------:R-:W-:Y:S01]  /*2680*/  UMOV UR52, 0x0 ;  /* 0x0000000000347882 */ /* 0x000fe20000000000 */
[----:B------:R-:W-:Y:S01]  /*2690*/  UMOV UR53, 0x10000000 ;  /* 0x1000000000357882 */ /* 0x000fe20000000000 */
[----:B------:R-:W-:Y:S01]  /*26a0*/  UMOV UR36, UR44 ;  /* 0x0000002c00247c82 */ /* 0x000fe20008000000 */
[----:B------:R-:W-:Y:S01]  /*26b0*/  UMOV UR33, UR41 ;  /* 0x0000002900217c82 */ /* 0x000fe20008000000 */
[----:B------:R-:W-:Y:S01]  /*26c0*/  UMOV UR34, UR42 ;  /* 0x0000002a00227c82 */ /* 0x000fe20008000000 */
[----:B------:R-:W-:Y:S01]  /*26d0*/  UTMALDG.3D.MULTICAST.2CTA [UR40], [UR16], UR4, desc[UR52] ;  /* 0x00003428100073b4 */ /* 0x000fe20008211804 */
[----:B------:R-:W-:Y:S01]  /*26e0*/  UMOV UR26, UR18 ;  /* 0x00000012001a7c82 */ /* 0x000fe20008000000 */
[----:B------:R-:W-:Y:S01]  /*26f0*/  UMOV UR27, UR19 ;  /* 0x00000013001b7c82 */ /* 0x000fe20008000000 */
[----:B------:R-:W-:Y:S01]  /*2700*/  UMOV UR29, UR44 ;  /* 0x0000002c001d7c82 */ /* 0x000fe20008000000 */
[----:B------:R-:W-:Y:S01]  /*2710*/  UMOV UR25, UR41 ;  /* 0x0000002900197c82 */ /* 0x000fe20008000000 */
[----:B------:R4:W-:Y:S01]  /*2720*/  UTMALDG.3D.MULTICAST.2CTA [UR32], [UR12], UR9, desc[UR52] ;  /* 0x000034200c0073b4 */ /* 0x0009e20008211809 */
[----:B------:R1:W-:Y:S01]  /*2730*/  UTMALDG.4D.MULTICAST.2CTA [UR24], [UR22], UR4, desc[UR52] ;  /* 0x00003418160073b4 */ /* 0x0003e20008219804 */
[----:B----4-:R-:W-:Y:S01]  /*2740*/  UMOV UR12, UR28 ;  /* 0x0000001c000c7c82 */ /* 0x010fe20008000000 */
[----:B------:R-:W-:Y:S01]  /*2750*/  UMOV UR13, UR44 ;  /* 0x0000002c000d7c82 */ /* 0x000fe20008000000 */
[----:B------:R-:W-:-:S02]  /*2760*/  UMOV UR9, UR41 ;  /* 0x0000002900097c82 */ /* 0x000fc40008000000 */
[----:B------:R1:W-:Y:S02]  /*2770*/  UTMALDG.4D.MULTICAST.2CTA [UR8], [UR20], UR15, desc[UR52] ;  /* 0x00003408140073b4 */ /* 0x0003e4000821980f */
[----:B-1----:R-:W-:Y:S01]  /*2780*/  NOP ;  /* 0x0000000000007918 */ /* 0x002fe20000000000 */
.L_x_41:
[----:B------:R-:W-:Y:S05]  /*2790*/  BSYNC.RECONVERGENT B0 ;  /* 0x0000000000007941 */ /* 0x000fea0003800200 */
.L_x_40:
[----:B------:R-:W-:Y:S01]  /*27a0*/  UIADD3 UR28, UPT, UPT, UR28, 0x1, URZ ;  /* 0x000000011c1c7890 */ /* 0x000fe2000fffe0ff */
[----:B------:R-:W-:-:S03]  /*27b0*/  UMOV UR5, UR14 ;  /* 0x0000000e00057c82 */ /* 0x000fc60008000000 */
[----:B------:R-:W-:-:S09]  /*27c0*/  UISETP.NE.AND UP0, UPT, UR28, UR30, UPT ;  /* 0x0000001e1c00728c */ /* 0x000fd2000bf05270 */
[----:B------:R-:W-:Y:S05]  /*27d0*/  BRA.U UP0, `(.L_x_42) ;  /* 0xfffffff900f07547 */ /* 0x000fea000b83ffff */
.L_x_34:
[C---:B------:R-:W-:Y:S01]  /*27e0*/  LEA R3, R11.reuse, UR7, 0x3 ;  /* 0x000000070b037c11 */ /* 0x040fe2000f8e18ff */
[----:B------:R-:W-:Y:S01]  /*27f0*/  NOP ;  /* 0x0000000000007918 */ /* 0x000fe20000000000 */
[----:B-1----:R-:W-:Y:S02]  /*2800*/  SHF.L.U32 R0, R10, 0x1f, RZ ;  /* 0x0000001f0a007819 */ /* 0x002fe400000006ff */
[----:B------:R-:W-:Y:S02]  /*2810*/  LEA R4, R11, UR7, 0x4 ;  /* 0x000000070b047c11 */ /* 0x000fe4000f8e20ff */
[----:B------:R-:W1:Y:S02]  /*2820*/  SYNCS.PHASECHK.TRANS64.TRYWAIT P0, [R3+URZ+0x90], R0 ;  /* 0x00009000030075a7 */ /* 0x000e6400080011ff */
[----:B-1----:R-:W-:Y:S05]  /*2830*/  @!P0 BRA `(.L_x_43) ;  /* 0x0000009c00dc8947 */ /* 0x002fea0003800000 */
.L_x_154:
[----:B------:R-:W4:Y:S01]  /*2840*/  LDS.128 R4, [R4+0xf0] ;  /* 0x0000f00004047984 */ /* 0x000f220000000c00 */
[----:B------:R-:W-:Y:S01]  /*2850*/  UISETP.GE.AND UP0, UPT, UR45, 0x1, UPT ;  /* 0x000000012d00788c */ /* 0x000fe2000bf06270 */
[----:B------:R-:W-:Y:S01]  /*2860*/  @!PT LDS RZ, [RZ] ;  /* 0x00000000fffff984 */ /* 0x000fe20000000800 */
[----:B------:R-:W-:Y:S01]  /*2870*/  @!PT LDS RZ, [RZ] ;  /* 0x00000000fffff984 */ /* 0x000fe20000000800 */
[----:B------:R-:W-:Y:S01]  /*2880*/  @!PT LDS RZ, [RZ] ;  /* 0x00000000fffff984 */ /* 0x000fe20000000800 */
[----:B------:R-:W-:Y:S01]  /*2890*/  @!PT LDS RZ, [RZ] ;  /* 0x00000000fffff984 */ /* 0x000fe20000000800 */
[----:B------:R1:W-:Y:S06]  /*28a0*/  MEMBAR.ALL.CTA ;  /* 0x0000000000007992 */ /* 0x0003ec0000008000 */
[----:B-1----:R-:W1:Y:S01]  /*28b0*/  FENCE.VIEW.ASYNC.S ;  /* 0x00000000000073c6 */ /* 0x002e620000000000 */
[----:B----4-:R-:W-:-:S13]  /*28c0*/  LOP3.LUT P0, RZ, R6, 0x1, RZ, 0xc0, !PT ;  /* 0x0000000106ff7812 */ /* 0x010fda000780c0ff */
[----:B-1----:R-:W-:Y:S01]  /*28d0*/  VOTEU.ANY UP1, P0 ;  /* 0x0000000000ff7886 */ /* 0x002fe20000020100 */
[----:B------:R-:W-:-:S13]  /*28e0*/  PLOP3.LUT P0, PT, PT, PT, UP1, 0x80, 0x8 ;  /* 0x000000000008781c */ /* 0x000fda0003f0f018 */
[----:B------:R-:W-:Y:S02]  /*28f0*/  @P0 LOP3.LUT R0, R5, 0xffff, RZ, 0xc0, !PT ;  /* 0x0000ffff05000812 */ /* 0x000fe400078ec0ff */
[----:B--2---:R-:W-:Y:S02]  /*2900*/  @P0 MOV R2, R4 ;  /* 0x0000000400020202 */ /* 0x004fe40000000f00 */
[----:B------:R-:W-:Y:S01]  /*2910*/  @P0 R2UR UR5, R0 ;  /* 0x00000000000502ca */ /* 0x000fe200000e0000 */
[----:B------:R-:W-:Y:S01]  /*2920*/  VIADD R0, R3, 0xa0 ;  /* 0x000000a003007836 */ /* 0x000fe20000000000 */
[----:B------:R-:W-:Y:S02]  /*2930*/  @P0 SHF.R.U32.HI R4, RZ, 0x10, R5 ;  /* 0x00000010ff040819 */ /* 0x000fe40000011605 */
[----:B------:R-:W-:Y:S02]  /*2940*/  @P0 R2UR UR6, R2 ;  /* 0x00000000020602ca */ /* 0x000fe400000e0000 */
[----:B------:R-:W-:-:S02]  /*2950*/  PRMT R0, RZ, 0x654, R0 ;  /* 0x00000654ff007816 */ /* 0x000fc40000000000 */
[----:B------:R-:W-:Y:S02]  /*2960*/  @P0 R2UR UR4, R4 ;  /* 0x00000000040402ca */ /* 0x000fe400000e0000 */
[----:B------:R1:W-:Y:S03]  /*2970*/  SYNCS.ARRIVE.TRANS64.RED.A1T0 RZ, [R0+URZ], RZ ;  /* 0x000000ff00ff79a7 */ /* 0x0003e600081004ff */
[----:B------:R-:W-:-:S04]  /*2980*/  @UP1 UMOV UR58, UR5 ;  /* 0x00000005003a1c82 */ /* 0x000fc80008000000 */
[----:B------:R-:W-:-:S04]  /*2990*/  @UP1 UMOV UR59, UR6 ;  /* 0x00000006003b1c82 */ /* 0x000fc80008000000 */
[----:B------:R-:W-:Y:S01]  /*29a0*/  @UP1 UMOV UR44, UR4 ;  /* 0x00000004002c1c82 */ /* 0x000fe20008000000 */
[----:B------:R-:W-:Y:S05]  /*29b0*/  BRA.U !UP0, `(.L_x_44) ;  /* 0x0000000108d47547 */ /* 0x000fea000b800000 */
[----:B------:R-:W2:Y:S01]  /*29c0*/  LDCU.128 UR20, c[0x0][0xf10] ;  /* 0x0001e200ff1477ac */ /* 0x000ea20008000c00 */
[----:B------:R-:W4:Y:S01]  /*29d0*/  LDCU UR11, c[0x0][0xf20] ;  /* 0x0001e400ff0b77ac */ /* 0x000f220008000800 */
[----:B------:R-:W3:Y:S01]  /*29e0*/  LDCU UR19, c[0x0][0xf0c] ;  /* 0x0001e180ff1377ac */ /* 0x000ee20008000800 */
[----:B------:R-:W1:Y:S01]  /*29f0*/  LDCU.64 UR8, c[0x0][0xf28] ;  /* 0x0001e500ff0877ac */ /* 0x000e620008000a00 */
[----:B------:R-:W-:Y:S02]  /*2a00*/  UISETP.NE.AND UP3, UPT, UR45, 0x1, UPT ;  /* 0x000000012d00788c */ /* 0x000fe4000bf65270 */
[----:B--2---:R-:W-:Y:S02]  /*2a10*/  UIMAD.WIDE.U32 UR12, UR60, UR23, URZ ;  /* 0x000000173c0c72a5 */ /* 0x004fe4000f8e00ff */
[----:B------:R-:W-:Y:S02]  /*2a20*/  UIMAD.WIDE.U32 UR4, UR61, UR20, URZ ;  /* 0x000000143d0472a5 */ /* 0x000fe4000f8e00ff */
[----:B------:R-:W-:-:S02]  /*2a30*/  UISETP.NE.AND UP0, UPT, UR22, 0x1, UPT ;  /* 0x000000011600788c */ /* 0x000fc4000bf05270 */
[----:B------:R-:W-:Y:S01]  /*2a40*/  UIMAD.WIDE.U32 UR24, UR58, UR23, URZ ;  /* 0x000000173a1872a5 */ /* 0x000fe2000f8e00ff */
[----:B------:R-:W-:Y:S02]  /*2a50*/  UMOV UR12, UR13 ;  /* 0x0000000d000c7c82 */ /* 0x000fe40008000000 */
[----:B------:R-:W-:Y:S01]  /*2a60*/  UMOV UR4, UR5 ;  /* 0x0000000500047c82 */ /* 0x000fe20008000000 */
[----:B----4-:R-:W-:Y:S02]  /*2a70*/  USHF.R.U32.HI UR12, URZ, UR11, UR12 ;  /* 0x0000000bff0c7299 */ /* 0x010fe4000801160c */
[----:B---3--:R-:W-:Y:S02]  /*2a80*/  UISETP.NE.AND UP2, UPT, UR19, 0x1, UPT ;  /* 0x000000011300788c */ /* 0x008fe4000bf45270 */
[----:B------:R-:W-:Y:S02]  /*2a90*/  USHF.R.U32.HI UR4, URZ, UR21, UR4 ;  /* 0x00000015ff047299 */ /* 0x000fe40008011604 */
[----:B------:R-:W-:-:S02]  /*2aa0*/  USEL UR5, UR60, UR12, !UP0 ;  /* 0x0000000c3c057287 */ /* 0x000fc4000c000000 */
[----:B------:R-:W-:Y:S02]  /*2ab0*/  USEL UR6, UR61, UR4, !UP2 ;  /* 0x000000043d067287 */ /* 0x000fe4000d000000 */
[----:B-1----:R-:W-:Y:S01]  /*2ac0*/  UIMAD.WIDE.U32 UR12, UR5, UR8, URZ ;  /* 0x00000008050c72a5 */ /* 0x002fe2000f8e00ff */
[----:B------:R-:W-:Y:S01]  /*2ad0*/  UMOV UR4, UR25 ;  /* 0x0000001900047c82 */ /* 0x000fe20008000000 */
[----:B------:R-:W-:Y:S02]  /*2ae0*/  UIMAD.WIDE.U32 UR16, UR59, UR20, URZ ;  /* 0x000000143b1072a5 */ /* 0x000fe4000f8e00ff */
[----:B------:R-:W-:-:S03]  /*2af0*/  UIMAD.WIDE.U32 UR24, UR6, UR8, URZ ;  /* 0x00000008061872a5 */ /* 0x000fc6000f8e00ff */
[----:B------:R-:W-:Y:S01]  /*2b00*/  UMOV UR12, UR13 ;  /* 0x0000000d000c7c82 */ /* 0x000fe20008000000 */
[----:B------:R-:W-:Y:S02]  /*2b10*/  USHF.R.U32.HI UR4, URZ, UR11, UR4 ;  /* 0x0000000bff047299 */ /* 0x000fe40008011604 */
[----:B------:R-:W-:Y:S01]  /*2b20*/  @UP3 USHF.R.U32.HI UR5, URZ, UR9, UR12 ;  /* 0x00000009ff053299 */ /* 0x000fe2000801160c */
[----:B------:R-:W-:Y:S01]  /*2b30*/  UMOV UR16, UR17 ;  /* 0x0000001100107c82 */ /* 0x000fe20008000000 */
[----:B------:R-:W-:Y:S01]  /*2b40*/  UMOV UR24, UR25 ;  /* 0x0000001900187c82 */ /* 0x000fe20008000000 */
[----:B------:R-:W-:Y:S02]  /*2b50*/  USHF.R.U32.HI UR21, URZ, UR21, UR16 ;  /* 0x00000015ff157299 */ /* 0x000fe40008011610 */
[----:B------:R-:W-:Y:S02]  /*2b60*/  USEL UR4, UR58, UR4, !UP0 ;  /* 0x000000043a047287 */ /* 0x000fe4000c000000 */
[----:B------:R-:W-:-:S02]  /*2b70*/  @UP3 USHF.R.U32.HI UR6, URZ, UR9, UR24 ;  /* 0x00000009ff063299 */ /* 0x000fc40008011618 */
[----:B------:R-:W-:Y:S02]  /*2b80*/  UIMAD UR11, UR45, UR5, URZ ;  /* 0x000000052d0b72a4 */ /* 0x000fe4000f8e02ff */
[----:B------:R-:W-:Y:S02]  /*2b90*/  USEL UR5, UR59, UR21, !UP2 ;  /* 0x000000153b057287 */ /* 0x000fe4000d000000 */
[----:B------:R-:W-:Y:S02]  /*2ba0*/  UIMAD UR12, UR45, UR6, URZ ;  /* 0x000000062d0c72a4 */ /* 0x000fe4000f8e02ff */
[----:B------:R-:W-:Y:S02]  /*2bb0*/  UISETP.GE.AND UP0, UPT, UR4, UR11, UPT ;  /* 0x0000000b0400728c */ /* 0x000fe4000bf06270 */
[----:B------:R-:W-:Y:S02]  /*2bc0*/  UIMAD.WIDE.U32 UR16, UR4, UR8, URZ ;  /* 0x00000008041072a5 */ /* 0x000fe4000f8e00ff */
[----:B------:R-:W-:-:S02]  /*2bd0*/  UISETP.GE.OR UP0, UPT, UR5, UR12, UP0 ;  /* 0x0000000c0500728c */ /* 0x000fc40008706670 */
        /* <DEDUP_REMOVED lines=19> */
.L_x_44:
[----:B------:R-:W2:Y:S02]  /*2d10*/  LDCU UR4, c[0x0][0xf30] ;  /* 0x0001e600ff0477ac */ /* 0x000ea40008000800 */
[----:B--2---:R-:W-:-:S09]  /*2d20*/  UISETP.NE.AND UP0, UPT, UR4, 0x1, UPT ;  /* 0x000000010400788c */ /* 0x004fd2000bf05270 */
[----:B------:R-:W-:Y:S05]  /*2d30*/  BRA.U UP0, `(.L_x_45) ;  /* 0x0000000100447547 */ /* 0x000fea000b800000 */
[----:B------:R-:W2:Y:S01]  /*2d40*/  LDCU.128 UR20, c[0x0][0xf10] ;  /* 0x0001e200ff1477ac */ /* 0x000ea20008000c00 */
[----:B------:R-:W4:Y:S01]  /*2d50*/  LDCU UR11, c[0x0][0xf0c] ;  /* 0x0001e180ff0b77ac */ /* 0x000f220008000800 */
[----:B------:R-:W1:Y:S01]  /*2d60*/  LDCU UR6, c[0x0][0xf20] ;  /* 0x0001e400ff0677ac */ /* 0x000e620008000800 */
[----:B--2---:R-:W-:Y:S02]  /*2d70*/  UIMAD.WIDE.U32 UR8, UR59, UR20, URZ ;  /* 0x000000143b0872a5 */ /* 0x004fe4000f8e00ff */
[----:B------:R-:W-:Y:S02]  /*2d80*/  UIMAD.WIDE.U32 UR4, UR58, UR23, URZ ;  /* 0x000000173a0472a5 */ /* 0x000fe4000f8e00ff */
[----:B----4-:R-:W-:Y:S02]  /*2d90*/  UISETP.NE.AND UP2, UPT, UR11, 0x1, UPT ;  /* 0x000000010b00788c */ /* 0x010fe4000bf45270 */
[----:B------:R-:W-:Y:S01]  /*2da0*/  UISETP.NE.AND UP0, UPT, UR22, 0x1, UPT ;  /* 0x000000011600788c */ /* 0x000fe2000bf05270 */
[----:B------:R-:W-:-:S02]  /*2db0*/  UMOV UR8, UR9 ;  /* 0x0000000900087c82 */ /* 0x000fc40008000000 */
[----:B------:R-:W-:Y:S01]  /*2dc0*/  UMOV UR4, UR5 ;  /* 0x0000000500047c82 */ /* 0x000fe20008000000 */
[----:B------:R-:W-:Y:S02]  /*2dd0*/  USHF.R.U32.HI UR21, URZ, UR21, UR8 ;  /* 0x00000015ff157299 */ /* 0x000fe40008011608 */
[----:B-1----:R-:W-:Y:S02]  /*2de0*/  USHF.R.U32.HI UR4, URZ, UR6, UR4 ;  /* 0x00000006ff047299 */ /* 0x002fe40008011604 */
[----:B------:R-:W-:Y:S02]  /*2df0*/  USEL UR5, UR59, UR21, !UP2 ;  /* 0x000000153b057287 */ /* 0x000fe4000d000000 */
[----:B------:R-:W-:-:S04]  /*2e00*/  USEL UR4, UR58, UR4, !UP0 ;  /* 0x000000043a047287 */ /* 0x000fc8000c000000 */
[----:B------:R-:W-:Y:S02]  /*2e10*/  UIADD3 UR6, UPT, UPT, UR5, -UR4, URZ ;  /* 0x8000000405067290 */ /* 0x000fe4000fffe0ff */
[----:B------:R-:W-:Y:S02]  /*2e20*/  UIADD3 UR4, UPT, UPT, -UR5, UR4, URZ ;  /* 0x0000000405047290 */ /* 0x000fe4000fffe1ff */
[----:B------:R-:W-:Y:S02]  /*2e30*/  UIMAD UR58, UR6, UR22, UR58 ;  /* 0x00000016063a72a4 */ /* 0x000fe4000f8e023a */
[----:B------:R-:W-:-:S12]  /*2e40*/  UIMAD UR59, UR4, UR11, UR59 ;  /* 0x0000000b043b72a4 */ /* 0x000fd8000f8e023b */
.L_x_45:
[----:B------:R-:W-:Y:S01]  /*2e50*/  VIADD R11, R11, 0x1 ;  /* 0x000000010b0b7836 */ /* 0x000fe20000000000 */
[----:B------:R-:W-:Y:S02]  /*2e60*/  R2UR UR5, R145 ;  /* 0x00000000910572ca */ /* 0x000fe400000e0000 */
[----:B------:R-:W-:Y:S02]  /*2e70*/  R2UR UR4, R144 ;  /* 0x00000000900472ca */ /* 0x000fe400000e0000 */
[C---:B------:R-:W-:Y:S02]  /*2e80*/  ISETP.NE.AND P0, PT, R11.reuse, 0x2, PT ;  /* 0x000000020b00780c */ /* 0x040fe40003f05270 */
[----:B------:R-:W-:Y:S02]  /*2e90*/  PLOP3.LUT P2, PT, PT, PT, PT, 0x80, 0x8 ;  /* 0x000000000008781c */ /* 0x000fe40003f4f070 */
[----:B-1----:R-:W-:Y:S02]  /*2ea0*/  SEL R0, RZ, 0x1, P0 ;  /* 0x00000001ff007807 */ /* 0x002fe40000000000 */
[----:B------:R-:W-:-:S02]  /*2eb0*/  SEL R11, R11, RZ, P0 ;  /* 0x000000ff0b0b7207 */ /* 0x000fc40000000000 */
[----:B------:R-:W-:Y:S01]  /*2ec0*/  LOP3.LUT R10, R10, R0, RZ, 0x3c, !PT ;  /* 0x000000000a0a7212 */ /* 0x000fe200078e3cff */
[----:B------:R-:W-:Y:S02]  /*2ed0*/  UIADD3 UR20, UPT, UPT, UR59, UR5, URZ ;  /* 0x000000053b147290 */ /* 0x000fe4000fffe0ff */
[----:B------:R-:W-:Y:S01]  /*2ee0*/  UIADD3 UR16, UPT, UPT, UR58, UR4, URZ ;  /* 0x000000043a107290 */ /* 0x000fe2000fffe0ff */
[----:B------:R-:W-:Y:S11]  /*2ef0*/  BRA.U UP1, `(.L_x_46) ;  /* 0xffffffed01747547 */ /* 0x000ff6000b83ffff */
[----:B------:R-:W-:Y:S01]  /*2f00*/  UIADD3 UR7, UPT, UPT, UR7, 0x20, URZ ;  /* 0x0000002007077890 */ /* 0x000fe2000fffe0ff */
[----:B------:R-:W-:-:S03]  /*2f10*/  SHF.L.U32 R2, R12, 0x1f, RZ ;  /* 0x0000001f0c027819 */ /* 0x000fc600000006ff */
[----:B------:R-:W-:-:S09]  /*2f20*/  ULEA UR4, UR14, UR7, 0x3 ;  /* 0x000000070e047291 */ /* 0x000fd2000f8e18ff */
[----:B------:R-:W1:Y:S02]  /*2f30*/  SYNCS.PHASECHK.TRANS64.TRYWAIT P0, [UR4], R2 ;  /* 0x00000002ff0075a7 */ /* 0x000e640008001104 */
[----:B-1----:R-:W-:Y:S05]  /*2f40*/  @!P0 BRA `(.L_x_47) ;  /* 0x00000098002c8947 */ /* 0x002fea0003800000 */
.L_x_156:
[----:B------:R-:W-:-:S04]  /*2f50*/  UIADD3 UR4, UPT, UPT, UR14, 0x1, URZ ;  /* 0x000000010e047890 */ /* 0x000fc8000fffe0ff */
[----:B------:R-:W-:-:S04]  /*2f60*/  UISETP.NE.AND UP0, UPT, UR4, 0x4, UPT ;  /* 0x000000040400788c */ /* 0x000fc8000bf05270 */
[----:B------:R-:W-:Y:S02]  /*2f70*/  USEL UR6, URZ, 0x1, UP0 ;  /* 0x00000001ff067887 */ /* 0x000fe40008000000 */
[----:B------:R-:W-:-:S04]  /*2f80*/  USEL UR4, UR4, URZ, UP0 ;  /* 0x000000ff04047287 */ /* 0x000fc80008000000 */
[----:B------:R-:W-:Y:S01]  /*2f90*/  ULEA UR5, UR4, UR7, 0x3 ;  /* 0x0000000704057291 */ /* 0x000fe2000f8e18ff */
[----:B-1----:R-:W-:-:S04]  /*2fa0*/  LOP3.LUT R2, R12, UR6, RZ, 0x3c, !PT ;  /* 0x000000060c027c12 */ /* 0x002fc8000f8e3cff */
[----:B------:R-:W-:-:S04]  /*2fb0*/  SHF.L.U32 R3, R2, 0x1f, RZ ;  /* 0x0000001f02037819 */ /* 0x000fc800000006ff */
[----:B------:R-:W1:Y:S02]  /*2fc0*/  SYNCS.PHASECHK.TRANS64.TRYWAIT P0, [UR5], R3 ;  /* 0x00000003ff0075a7 */ /* 0x000e640008001105 */
[----:B-1----:R-:W-:Y:S05]  /*2fd0*/  @!P0 BRA `(.L_x_48) ;  /* 0x0000009800208947 */ /* 0x002fea0003800000 */
.L_x_158:
[----:B------:R-:W-:-:S04]  /*2fe0*/  UIADD3 UR4, UPT, UPT, UR4, 0x1, URZ ;  /* 0x0000000104047890 */ /* 0x000fc8000fffe0ff */
[----:B------:R-:W-:-:S04]  /*2ff0*/  UISETP.NE.AND UP0, UPT, UR4, 0x4, UPT ;  /* 0x000000040400788c */ /* 0x000fc8000bf05270 */
[----:B------:R-:W-:Y:S02]  /*3000*/  USEL UR6, URZ, 0x1, UP0 ;  /* 0x00000001ff067887 */ /* 0x000fe40008000000 */
[----:B------:R-:W-:-:S04]  /*3010*/  USEL UR4, UR4, URZ, UP0 ;  /* 0x000000ff04047287 */ /* 0x000fc80008000000 */
[----:B------:R-:W-:Y:S01]  /*3020*/  ULEA UR5, UR4, UR7, 0x3 ;  /* 0x0000000704057291 */ /* 0x000fe2000f8e18ff */
[----:B------:R-:W-:-:S04]  /*3030*/  LOP3.LUT R2, R2, UR6, RZ, 0x3c, !PT ;  /* 0x0000000602027c12 */ /* 0x000fc8000f8e3cff */
[----:B-1----:R-:W-:-:S04]  /*3040*/  SHF.L.U32 R3, R2, 0x1f, RZ ;  /* 0x0000001f02037819 */ /* 0x002fc800000006ff */
[----:B------:R-:W1:Y:S02]  /*3050*/  SYNCS.PHASECHK.TRANS64.TRYWAIT P0, [UR5], R3 ;  /* 0x00000003ff0075a7 */ /* 0x000e640008001105 */
[----:B-1----:R-:W-:Y:S05]  /*3060*/  @!P0 BRA `(.L_x_49) ;  /* 0x0000009800148947 */ /* 0x002fea0003800000 */
.L_x_160:
[----:B------:R-:W-:-:S04]  /*3070*/  UIADD3 UR4, UPT, UPT, UR4, 0x1, URZ ;  /* 0x0000000104047890 */ /* 0x000fc8000fffe0ff */
[----:B------:R-:W-:-:S04]  /*3080*/  UISETP.NE.AND UP0, UPT, UR4, 0x4, UPT ;  /* 0x000000040400788c */ /* 0x000fc8000bf05270 */
[----:B------:R-:W-:Y:S02]  /*3090*/  USEL UR5, URZ, 0x1, UP0 ;  /* 0x00000001ff057887 */ /* 0x000fe40008000000 */
[----:B------:R-:W-:-:S04]  /*30a0*/  USEL UR4, UR4, URZ, UP0 ;  /* 0x000000ff04047287 */ /* 0x000fc80008000000 */
[----:B------:R-:W-:Y:S01]  /*30b0*/  ULEA UR4, UR4, UR7, 0x3 ;  /* 0x0000000704047291 */ /* 0x000fe2000f8e18ff */
[----:B------:R-:W-:-:S04]  /*30c0*/  LOP3.LUT R2, R2, UR5, RZ, 0x3c, !PT ;  /* 0x0000000502027c12 */ /* 0x000fc8000f8e3cff */
[----:B------:R-:W-:Y:S01]  /*30d0*/  SHF.L.U32 R2, R2, 0x1f, RZ ;  /* 0x0000001f02027819 */ /* 0x000fe200000006ff */
[----:B-1----:R-:W-:-:S07]  /*30e0*/  IMAD.U32 R0, RZ, RZ, UR4 ;  /* 0x00000004ff007e24 */ /* 0x002fce000f8e00ff */
.L_x_50:
[----:B-1----:R1:W2:Y:S02]  /*30f0*/  SYNCS.PHASECHK.TRANS64.TRYWAIT P0, [R0+URZ], R2 ;  /* 0x00000002000075a7 */ /* 0x0022a400080011ff */
[----:B--2---:R-:W-:Y:S05]  /*3100*/  @!P0 NANOSLEEP.SYNCS 0x989680 ;  /* 0x009896800000895d */ /* 0x004fea0003900000 */
[----:B------:R-:W2:Y:S02]  /*3110*/  @!P0 SYNCS.PHASECHK.TRANS64 P0, [R0+URZ], R2 ;  /* 0x00000002000085a7 */ /* 0x000ea400080010ff */
[----:B--2---:R-:W-:Y:S05]  /*3120*/  @P0 EXIT ;  /* 0x000000000000094d */ /* 0x004fea0003800000 */
[----:B------:R-:W-:Y:S05]  /*3130*/  BRA `(.L_x_50) ;  /* 0xfffffffc00ec7947 */ /* 0x000fea000383ffff */
.L_x_22:
[----:B------:R-:W1:Y:S02]  /*3140*/  S2UR UR4, SR_CgaCtaId ;  /* 0x00000000000479c3 */ /* 0x000e640000008800 */
[----:B-1----:R-:W-:-:S04]  /*3150*/  UISETP.NE.AND UP0, UPT, UR4, URZ, UPT ;  /* 0x000000ff0400728c */ /* 0x002fc8000bf05270 */
[----:B------:R-:W-:-:S09]  /*3160*/  UISETP.NE.OR UP0, UPT, UR17, 0x1, UP0 ;  /* 0x000000011100788c */ /* 0x000fd20008705670 */
[----:B------:R-:W-:Y:S05]  /*3170*/  BRA.U UP0, `(.L_x_51) ;  /* 0x00000005004c7547 */ /* 0x000fea000b800000 */
[----:B------:R-:W1:Y:S01]  /*3180*/  S2UR UR5, SR_CgaCtaId ;  /* 0x00000000000579c3 */ /* 0x000e620000008800 */
[----:B------:R-:W-:Y:S01]  /*3190*/  UMOV UR4, 0x400 ;  /* 0x0000040000047882 */ /* 0x000fe20000000000 */
[----:B------:R-:W-:Y:S01]  /*31a0*/  ISETP.GE.U32.AND P2, PT, R0, 0x8, PT ;  /* 0x000000080000780c */ /* 0x000fe20003f46070 */
[----:B------:R-:W-:Y:S01]  /*31b0*/  IMAD.MOV.U32 R12, RZ, RZ, 0x1 ;  /* 0x00000001ff0c7424 */ /* 0x000fe200078e00ff */
[----:B------:R-:W-:Y:S02]  /*31c0*/  CS2R R10, SRZ ;  /* 0x00000000000a7805 */ /* 0x000fe4000001ff00 */
[----:B------:R-:W-:Y:S01]  /*31d0*/  CS2R R8, SRZ ;  /* 0x0000000000087805 */ /* 0x000fe2000001ff00 */
[----:B-1----:R-:W-:-:S03]  /*31e0*/  ULEA UR6, UR5, UR4, 0x18 ;  /* 0x0000000405067291 */ /* 0x002fc6000f8ec0ff */
[----:B------:R-:W-:-:S09]  /*31f0*/  UMOV UR5, URZ ;  /* 0x000000ff00057c82 */ /* 0x000fd20008000000 */
.L_x_55:
[----:B------:R-:W-:Y:S02]  /*3200*/  LEA R2, R8, UR6, 0x3 ;  /* 0x0000000608027c11 */ /* 0x000fe4000f8e18ff */
[----:B------:R-:W-:-:S03]  /*3210*/  SHF.L.U32 R4, R9, 0x1f, RZ ;  /* 0x0000001f09047819 */ /* 0x000fc600000006ff */
[----:B------:R-:W-:Y:S01]  /*3220*/  VIADD R5, R2, 0xd0 ;  /* 0x000000d002057836 */ /* 0x000fe20000000000 */
[----:B------:R-:W1:Y:S02]  /*3230*/  SYNCS.PHASECHK.TRANS64.TRYWAIT P0, [R2+URZ+0xc0], R4 ;  /* 0x0000c004020075a7 */ /* 0x000e6400080011ff */
[----:B-1----:R-:W-:Y:S05]  /*3240*/  @!P0 BRA `(.L_x_52) ;  /* 0x0000009400b48947 */ /* 0x002fea0003800000 */
.L_x_161:
[----:B------:R-:W-:Y:S01]  /*3250*/  ULEA UR4, UR5, UR6, 0x3 ;  /* 0x0000000605047291 */ /* 0x000fe2000f8e18ff */
[----:B-1----:R-:W-:Y:S01]  /*3260*/  PRMT R2, RZ, 0x654, R5 ;  /* 0x00000654ff027816 */ /* 0x002fe20000000005 */
[----:B------:R-:W-:Y:S01]  /*3270*/  @!P2 IMAD.MOV.U32 R4, RZ, RZ, 0x10 ;  /* 0x00000010ff04a424 */ /* 0x000fe200078e00ff */
[----:B------:R-:W-:Y:S01]  /*3280*/  SHF.L.U32 R5, R12, 0x1f, RZ ;  /* 0x0000001f0c057819 */ /* 0x000fe200000006ff */
[----:B------:R-:W-:Y:S01]  /*3290*/  UIADD3 UR7, UPT, UPT, UR4, 0x90, URZ ;  /* 0x0000009004077890 */ /* 0x000fe2000fffe0ff */
[----:B------:R1:W-:Y:S05]  /*32a0*/  SYNCS.ARRIVE.TRANS64.RED.A1T0 RZ, [R2+URZ], RZ ;  /* 0x000000ff02ff79a7 */ /* 0x0003ea00081004ff */
[----:B------:R-:W-:Y:S01]  /*32b0*/  IMAD.U32 R6, RZ, RZ, UR7 ;  /* 0x00000007ff067e24 */ /* 0x000fe2000f8e00ff */
[----:B------:R-:W2:Y:S04]  /*32c0*/  SYNCS.PHASECHK.TRANS64.TRYWAIT P0, [UR4+0xa0], R5 ;  /* 0x0000a005ff0075a7 */ /* 0x000ea80008001104 */
[----:B------:R-:W-:Y:S01]  /*32d0*/  PRMT R6, R0, 0x654, R6 ;  /* 0x0000065400067816 */ /* 0x000fe20000000006 */
[----:B-12---:R-:W-:Y:S06]  /*32e0*/  @!P0 BRA `(.L_x_53) ;  /* 0x0000009400a08947 */ /* 0x006fec0003800000 */
.L_x_163:
[----:B------:R-:W-:Y:S01]  /*32f0*/  ULEA UR8, UR5, UR6, 0x4 ;  /* 0x0000000605087291 */ /* 0x000fe2000f8e20ff */
[----:B------:R-:W-:Y:S01]  /*3300*/  SEL R3, R6, R3, !P2 ;  /* 0x0000000306037207 */ /* 0x000fe20005000000 */
[----:B------:R-:W-:Y:S01]  /*3310*/  UIADD3 UR9, UPT, UPT, UR4, 0x90, URZ ;  /* 0x0000009004097890 */ /* 0x000fe2000fffe0ff */
[----:B-1----:R-:W-:Y:S01]  /*3320*/  LEA R2, R11, UR6, 0x3 ;  /* 0x000000060b027c11 */ /* 0x002fe2000f8e18ff */
[----:B------:R-:W-:Y:S01]  /*3330*/  UIADD3 UR8, UPT, UPT, UR8, 0xf0, URZ ;  /* 0x000000f008087890 */ /* 0x000fe2000fffe0ff */
[----:B------:R1:W-:Y:S01]  /*3340*/  @!P2 SYNCS.ARRIVE.TRANS64.RED RZ, [R3+URZ], R4 ;  /* 0x0000000403ffa9a7 */ /* 0x0003e200080004ff */
[----:B------:R-:W-:Y:S01]  /*3350*/  UIADD3 UR4, UPT, UPT, UR5, 0x1, URZ ;  /* 0x0000000105047890 */ /* 0x000fe2000fffe0ff */
[----:B------:R-:W-:-:S03]  /*3360*/  VIADD R8, R8, 0x1 ;  /* 0x0000000108087836 */ /* 0x000fc60000000000 */
[----:B------:R-:W-:Y:S02]  /*3370*/  UISETP.NE.AND UP0, UPT, UR4, 0x2, UPT ;  /* 0x000000020400788c */ /* 0x000fe4000bf05270 */
[----:B------:R-:W-:Y:S01]  /*3380*/  ISETP.NE.AND P0, PT, R8, 0x2, PT ;  /* 0x000000020800780c */ /* 0x000fe20003f05270 */
[----:B------:R-:W-:Y:S06]  /*3390*/  UGETNEXTWORKID.BROADCAST [UR8], [UR9] ;  /* 0x00000000080073ca */ /* 0x000fec0008000100 */
[----:B------:R-:W-:Y:S02]  /*33a0*/  USEL UR7, URZ, 0x1, UP0 ;  /* 0x00000001ff077887 */ /* 0x000fe40008000000 */
[----:B------:R-:W-:-:S04]  /*33b0*/  USEL UR5, UR4, URZ, UP0 ;  /* 0x000000ff04057287 */ /* 0x000fc80008000000 */
[----:B------:R-:W-:Y:S02]  /*33c0*/  LOP3.LUT R12, R12, UR7, RZ, 0x3c, !PT ;  /* 0x000000070c0c7c12 */ /* 0x000fe4000f8e3cff */
[----:B-1----:R-:W-:-:S04]  /*33d0*/  SHF.L.U32 R4, R10, 0x1f, RZ ;  /* 0x0000001f0a047819 */ /* 0x002fc800000006ff */
[----:B------:R-:W1:Y:S02]  /*33e0*/  SYNCS.PHASECHK.TRANS64.TRYWAIT P1, [R2+URZ+0x90], R4 ;  /* 0x00009004020075a7 */ /* 0x000e6400080211ff */
[----:B-1----:R-:W-:Y:S05]  /*33f0*/  @!P1 BRA `(.L_x_54) ;  /* 0x0000009400749947 */ /* 0x002fea0003800000 */
.L_x_164:
[C---:B-1----:R-:W-:Y:S01]  /*3400*/  LEA R4, R11.reuse, UR6, 0x4 ;  /* 0x000000060b047c11 */ /* 0x042fe2000f8e20ff */
[----:B------:R-:W-:Y:S01]  /*3410*/  VIADD R2, R2, 0xa0 ;  /* 0x000000a002027836 */ /* 0x000fe20000000000 */
[----:B------:R-:W-:Y:S01]  /*3420*/  SEL R8, R8, RZ, P0 ;  /* 0x000000ff08087207 */ /* 0x000fe20000000000 */
[----:B------:R-:W-:-:S03]  /*3430*/  VIADD R11, R11, 0x1 ;  /* 0x000000010b0b7836 */ /* 0x000fc60000000000 */
[----:B------:R-:W1:Y:S01]  /*3440*/  LDS.128 R4, [R4+0xf0] ;  /* 0x0000f00004047984 */ /* 0x000e620000000c00 */
[----:B------:R-:W-:Y:S02]  /*3450*/  PRMT R2, RZ, 0x654, R2 ;  /* 0x00000654ff027816 */ /* 0x000fe40000000002 */
[C---:B------:R-:W-:Y:S01]  /*3460*/  ISETP.NE.AND P1, PT, R11.reuse, 0x2, PT ;  /* 0x000000020b00780c */ /* 0x040fe20003f25270 */
[----:B------:R-:W-:Y:S01]  /*3470*/  @!PT LDS RZ, [RZ] ;  /* 0x00000000fffff984 */ /* 0x000fe20000000800 */
[----:B------:R-:W-:Y:S01]  /*3480*/  @!PT LDS RZ, [RZ] ;  /* 0x00000000fffff984 */ /* 0x000fe20000000800 */
[----:B------:R-:W-:Y:S01]  /*3490*/  @!PT LDS RZ, [RZ] ;  /* 0x00000000fffff984 */ /* 0x000fe20000000800 */
[----:B------:R-:W-:Y:S01]  /*34a0*/  @!PT LDS RZ, [RZ] ;  /* 0x00000000fffff984 */ /* 0x000fe20000000800 */
[----:B------:R2:W-:Y:S06]  /*34b0*/  MEMBAR.ALL.CTA ;  /* 0x0000000000007992 */ /* 0x0005ec0000008000 */
[----:B--2---:R-:W2:Y:S01]  /*34c0*/  FENCE.VIEW.ASYNC.S ;  /* 0x00000000000073c6 */ /* 0x004ea20000000000 */
[----:B------:R-:W-:Y:S01]  /*34d0*/  SEL R11, R11, RZ, P1 ;  /* 0x000000ff0b0b7207 */ /* 0x000fe20000800000 */
[----:B--2---:R2:W-:Y:S01]  /*34e0*/  SYNCS.ARRIVE.TRANS64.RED.A1T0 RZ, [R2+URZ], RZ ;  /* 0x000000ff02ff79a7 */ /* 0x0045e200081004ff */
[----:B-1----:R-:W-:-:S02]  /*34f0*/  LOP3.LUT P3, RZ, R6, 0x1, RZ, 0xc0, !PT ;  /* 0x0000000106ff7812 */ /* 0x002fc4000786c0ff */
[----:B------:R-:W-:-:S04]  /*3500*/  SEL R4, RZ, 0x1, P1 ;  /* 0x00000001ff047807 */ /* 0x000fc80000800000 */
[----:B------:R-:W-:Y:S02]  /*3510*/  LOP3.LUT R10, R10, R4, RZ, 0x3c, !PT ;  /* 0x000000040a0a7212 */ /* 0x000fe400078e3cff */
[----:B--2---:R-:W-:-:S04]  /*3520*/  SEL R2, RZ, 0x1, P0 ;  /* 0x00000001ff027807 */ /* 0x004fc80000000000 */
[----:B------:R-:W-:Y:S01]  /*3530*/  LOP3.LUT R9, R9, R2, RZ, 0x3c, !PT ;  /* 0x0000000209097212 */ /* 0x000fe200078e3cff */
[----:B------:R-:W-:Y:S06]  /*3540*/  @P3 BRA `(.L_x_55) ;  /* 0xfffffffc002c3947 */ /* 0x000fec000383ffff */
[----:B------:R-:W-:Y:S01]  /*3550*/  ULEA UR4, UR5, UR6, 0x3 ;  /* 0x0000000605047291 */ /* 0x000fe2000f8e18ff */
[----:B------:R-:W-:-:S08]  /*3560*/  SHF.L.U32 R2, R12, 0x1f, RZ ;  /* 0x0000001f0c027819 */ /* 0x000fd000000006ff */
[----:B------:R-:W1:Y:S02]  /*3570*/  SYNCS.PHASECHK.TRANS64 P0, [UR4+0xa0], R2 ;  /* 0x0000a002ff0075a7 */ /* 0x000e640008001004 */
[----:B-1----:R-:W-:Y:S05]  /*3580*/  @P0 BRA `(.L_x_56) ;  /* 0x0000000000080947 */ /* 0x002fea0003800000 */
[----:B------:R-:W1:Y:S02]  /*3590*/  SYNCS.PHASECHK.TRANS64.TRYWAIT P0, [UR4+0xa0], R2 ;  /* 0x0000a002ff0075a7 */ /* 0x000e640008001104 */
[----:B-1----:R-:W-:Y:S05]  /*35a0*/  @!P0 BRA `(.L_x_57) ;  /* 0x00000094001c8947 */ /* 0x002fea0003800000 */
.L_x_56:
[----:B------:R-:W-:-:S04]  /*35b0*/  UIADD3 UR7, UPT, UPT, UR5, 0x1, URZ ;  /* 0x0000000105077890 */ /* 0x000fc8000fffe0ff */
[----:B------:R-:W-:-:S04]  /*35c0*/  UISETP.NE.AND UP0, UPT, UR7, 0x2, UPT ;  /* 0x000000020700788c */ /* 0x000fc8000bf05270 */
[----:B------:R-:W-:Y:S02]  /*35d0*/  USEL UR8, URZ, 0x1, UP0 ;  /* 0x00000001ff087887 */ /* 0x000fe40008000000 */
[----:B------:R-:W-:-:S04]  /*35e0*/  USEL UR7, UR7, URZ, UP0 ;  /* 0x000000ff07077287 */ /* 0x000fc80008000000 */
[----:B------:R-:W-:Y:S01]  /*35f0*/  ULEA UR7, UR7, UR6, 0x3 ;  /* 0x0000000607077291 */ /* 0x000fe2000f8e18ff */
[----:B-1----:R-:W-:-:S04]  /*3600*/  LOP3.LUT R2, R12, UR8, RZ, 0x3c, !PT ;  /* 0x000000080c027c12 */ /* 0x002fc8000f8e3cff */
[----:B------:R-:W-:-:S04]  /*3610*/  SHF.L.U32 R0, R2, 0x1f, RZ ;  /* 0x0000001f02007819 */ /* 0x000fc800000006ff */
[----:B------:R-:W1:Y:S02]  /*3620*/  SYNCS.PHASECHK.TRANS64 P0, [UR7+0xa0], R0 ;  /* 0x0000a000ff0075a7 */ /* 0x000e640008001007 */
[----:B-1----:R-:W-:Y:S05]  /*3630*/  @P0 EXIT ;  /* 0x000000000000094d */ /* 0x002fea0003800000 */
[----:B------:R-:W-:Y:S02]  /*3640*/  SHF.L.U32 R2, R2, 0x1f, RZ ;  /* 0x0000001f02027819 */ /* 0x000fe400000006ff */
[----:B------:R-:W-:-:S07]  /*3650*/  MOV R0, UR7 ;  /* 0x0000000700007c02 */ /* 0x000fce0008000f00 */
.L_x_58:
[----:B-1----:R1:W2:Y:S02]  /*3660*/  SYNCS.PHASECHK.TRANS64.TRYWAIT P0, [R0+URZ+0xa0], R2 ;  /* 0x0000a002000075a7 */ /* 0x0022a400080011ff */
[----:B--2---:R-:W-:Y:S05]  /*3670*/  @!P0 NANOSLEEP.SYNCS 0x989680 ;  /* 0x009896800000895d */ /* 0x004fea0003900000 */
[----:B------:R-:W2:Y:S02]  /*3680*/  @!P0 SYNCS.PHASECHK.TRANS64 P0, [R0+URZ+0xa0], R2 ;  /* 0x0000a002000085a7 */ /* 0x000ea400080010ff */
[----:B--2---:R-:W-:Y:S05]  /*3690*/  @P0 EXIT ;  /* 0x000000000000094d */ /* 0x004fea0003800000 */
[----:B------:R-:W-:Y:S05]  /*36a0*/  BRA `(.L_x_58) ;  /* 0xfffffffc00ec7947 */ /* 0x000fea000383ffff */
.L_x_51:
[----:B------:R-:W-:Y:S05]  /*36b0*/  BRA.U UP6, `(.L_x_59) ;  /* 0x0000001506b87547 */ /* 0x000fea000b800000 */
[----:B------:R-:W1:Y:S01]  /*36c0*/  S2UR UR7, SR_CgaCtaId ;  /* 0x00000000000779c3 */ /* 0x000e620000008800 */
[----:B------:R-:W-:Y:S01]  /*36d0*/  UMOV UR4, 0x40 ;  /* 0x0000004000047882 */ /* 0x000fe20000000000 */
[----:B------:R-:W-:Y:S01]  /*36e0*/  NOP ;  /* 0x0000000000007918 */ /* 0x000fe20000000000 */
[----:B------:R-:W-:Y:S01]  /*36f0*/  UMOV UR6, 0x400 ;  /* 0x0000040000067882 */ /* 0x000fe20000000000 */
[----:B-1----:R-:W-:Y:S02]  /*3700*/  ULEA UR5, UR7, UR4, 0x18 ;  /* 0x0000000407057291 */ /* 0x002fe4000f8ec0ff */
[----:B------:R-:W-:-:S07]  /*3710*/  ULEA UR6, UR7, UR6, 0x18 ;  /* 0x0000000607067291 */ /* 0x000fce000f8ec0ff */
[----:B------:R-:W1:Y:S02]  /*3720*/  LDS.U8 R0, [UR5+0x1c] ;  /* 0x00001c05ff007984 */ /* 0x000e640008000000 */
[----:B-1----:R-:W-:-:S13]  /*3730*/  ISETP.NE.AND P0, PT, R0, RZ, PT ;  /* 0x000000ff0000720c */ /* 0x002fda0003f05270 */
[----:B------:R-:W-:Y:S05]  /*3740*/  @P0 BRA `(.L_x_60) ;  /* 0x0000000400100947 */ /* 0x000fea0003800000 */
[----:B------:R-:W1:Y:S01]  /*3750*/  S2UR UR4, SR_CgaCtaId ;  /* 0x00000000000479c3 */ /* 0x000e620000008800 */
[----:B------:R-:W-:Y:S02]  /*3760*/  UISETP.NE.U32.AND UP1, UPT, UR31, 0x1, UPT ;  /* 0x000000011f00788c */ /* 0x000fe4000bf25070 */
[----:B------:R-:W-:Y:S02]  /*3770*/  UIADD3 UR7, UPT, UPT, UR5, 0x8, URZ ;  /* 0x0000000805077890 */ /* 0x000fe4000fffe0ff */
[----:B-1----:R-:W-:-:S05]  /*3780*/  ULOP3.LUT UR8, UR4, 0x1, URZ, 0x3c, !UPT ;  /* 0x0000000104087892 */ /* 0x002fca000f8e3cff */
[----:B------:R-:W-:Y:S07]  /*3790*/  BRA.U !UP1, `(.L_x_61) ;  /* 0x00000001099c7547 */ /* 0x000fee000b800000 */
[----:B------:R-:W-:Y:S01]  /*37a0*/  ELECT P0, URZ, PT ;  /* 0x0000000000ff782f */ /* 0x000fe20003800000 */
[----:B------:R-:W-:-:S12]  /*37b0*/  BSSY B0, `(.L_x_61) ;  /* 0x0000025000007945 */ /* 0x000fd80003800000 */
[----:B------:R-:W-:Y:S05]  /*37c0*/  @!P0 BRA `(.L_x_62) ;  /* 0x00000000008c8947 */ /* 0x000fea0003800000 */
[----:B------:R-:W-:-:S05]  /*37d0*/  UMOV UR4, 0x10 ;  /* 0x0000001000047882 */ /* 0x000fca0000000000 */
[----:B------:R-:W-:Y:S04]  /*37e0*/  DEPBAR.LE SB1, 0x36 ;  /* 0x00009d800000791a */ /* 0x000fe80000000000 */
[----:B------:R-:W1:Y:S02]  /*37f0*/  UTCATOMSWS.2CTA.FIND_AND_SET.ALIGN UP0, UR4, UR4 ;  /* 0x00000004000475e3 */ /* 0x000e640008200800 */
[----:B-1----:R-:W-:Y:S01]  /*3800*/  MOV R10, UR4 ;  /* 0x00000004000a7c02 */ /* 0x002fe20008000f00 */
[----:B------:R-:W-:Y:S06]  /*3810*/  BRA.U UP0, `(.L_x_63) ;  /* 0x0000000100187547 */ /* 0x000fec000b800000 */
.L_x_64:
[----:B------:R-:W-:Y:S05]  /*3820*/  NANOSLEEP 0x64 ;  /* 0x000000640000795d */ /* 0x000fea0003800000 */
[----:B------:R-:W-:-:S05]  /*3830*/  UMOV UR4, 0x10 ;  /* 0x0000001000047882 */ /* 0x000fca0000000000 */
[----:B------:R-:W-:Y:S04]  /*3840*/  DEPBAR.LE SB1, 0x36 ;  /* 0x00009d800000791a */ /* 0x000fe80000000000 */
[----:B------:R-:W1:Y:S02]  /*3850*/  UTCATOMSWS.2CTA.FIND_AND_SET.ALIGN UP0, UR4, UR4 ;  /* 0x00000004000475e3 */ /* 0x000e640008200800 */
[----:B-1----:R-:W-:Y:S01]  /*3860*/  MOV R10, UR4 ;  /* 0x00000004000a7c02 */ /* 0x002fe20008000f00 */
[----:B------:R-:W-:Y:S05]  /*3870*/  BRA.U !UP0, `(.L_x_64) ;  /* 0xfffffffd08e87547 */ /* 0x000fea000b83ffff */
.L_x_63:
[----:B------:R-:W1:Y:S01]  /*3880*/  LDS R6, [UR5+0x10] ;  /* 0x00001005ff067984 */ /* 0x000e620008000800 */
[----:B------:R-:W-:Y:S01]  /*3890*/  IMAD.U32 R0, RZ, RZ, UR6 ;  /* 0x00000006ff007e24 */ /* 0x000fe2000f8e00ff */
[----:B------:R-:W-:-:S03]  /*38a0*/  MOV R4, UR8 ;  /* 0x0000000800047c02 */ /* 0x000fc60008000f00 */
[----:B------:R-:W-:Y:S01]  /*38b0*/  VIADD R0, R0, 0x110 ;  /* 0x0000011000007836 */ /* 0x000fe20000000000 */
[----:B-1----:R-:W-:-:S04]  /*38c0*/  SHF.L.U32 R6, R6, 0x1f, RZ ;  /* 0x0000001f06067819 */ /* 0x002fc800000006ff */
[----:B------:R-:W1:Y:S02]  /*38d0*/  SYNCS.PHASECHK.TRANS64.TRYWAIT P0, [UR5+0x8], R6 ;  /* 0x00000806ff0075a7 */ /* 0x000e640008001105 */
[----:B-1----:R-:W-:Y:S05]  /*38e0*/  @P0 BRA `(.L_x_65) ;  /* 0x0000000000080947 */ /* 0x002fea0003800000 */
[----:B------:R-:W1:Y:S02]  /*38f0*/  SYNCS.PHASECHK.TRANS64.TRYWAIT P0, [UR5+0x8], R6 ;  /* 0x00000806ff0075a7 */ /* 0x000e640008001105 */
[----:B-1----:R-:W-:Y:S05]  /*3900*/  @!P0 BRA `(.L_x_66) ;  /* 0x00000090005c8947 */ /* 0x002fea0003800000 */
.L_x_65:
[----:B------:R-:W-:Y:S01]  /*3910*/  PRMT R4, R4, 0x654, R0 ;  /* 0x0000065404047816 */ /* 0x000fe20000000000 */
[----:B------:R-:W-:Y:S01]  /*3920*/  HFMA2 R0, -RZ, RZ, 0, 5.9604644775390625e-08 ;  /* 0x00000001ff007431 */ /* 0x000fe200000001ff */
[----:B------:R-:W-:Y:S01]  /*3930*/  UPRMT UR4, UR8, 0x654, UR7 ;  /* 0x0000065408047896 */ /* 0x000fe20008000007 */
[----:B------:R-:W-:Y:S02]  /*3940*/  IMAD.MOV.U32 R8, RZ, RZ, 0xffff ;  /* 0x0000ffffff087424 */ /* 0x000fe400078e00ff */
[----:B-1----:R-:W-:Y:S02]  /*3950*/  IMAD.MOV.U32 R6, RZ, RZ, 0x4 ;  /* 0x00000004ff067424 */ /* 0x002fe400078e00ff */
[----:B------:R-:W-:Y:S01]  /*3960*/  IMAD.SHL.U32 R9, R10, 0x20, RZ ;  /* 0x000000200a097824 */ /* 0x000fe200078e00ff */
[----:B------:R-:W-:Y:S02]  /*3970*/  MOV R5, UR4 ;  /* 0x0000000400057c02 */ /* 0x000fe40008000f00 */
[-C--:B------:R-:W-:Y:S01]  /*3980*/  SHF.L.U32 R8, R8, R10.reuse, RZ ;  /* 0x0000000a08087219 */ /* 0x080fe200000006ff */
[----:B------:R1:W-:Y:S01]  /*3990*/  SYNCS.ARRIVE.TRANS64.RED RZ, [UR4], R6 ;  /* 0x00000006ffff79a7 */ /* 0x0003e20008000404 */
[----:B------:R-:W-:Y:S01]  /*39a0*/  SHF.L.U32 R7, R0, R10, RZ ;  /* 0x0000000a00077219 */ /* 0x000fe200000006ff */
[----:B------:R1:W-:Y:S04]  /*39b0*/  STS [UR6+0x110], R9 ;  /* 0x00011009ff007988 */ /* 0x0003e80008000806 */
[----:B------:R1:W-:Y:S04]  /*39c0*/  STAS [R4.64], R10 ;  /* 0x0000000a04007dbd */ /* 0x0003e8000c0008ff */
[----:B------:R1:W-:Y:S04]  /*39d0*/  ATOMS.OR RZ, [UR5+0x14], R8 ;  /* 0x00001408ffff798c */ /* 0x0003e8000b000005 */
[----:B------:R1:W-:Y:S04]  /*39e0*/  ATOMS.OR RZ, [UR5+0x18], R7 ;  /* 0x00001807ffff798c */ /* 0x0003e8000b000005 */
[----:B------:R1:W-:Y:S02]  /*39f0*/  ATOMS.XOR RZ, [UR5+0x10], R0 ;  /* 0x00001000ffff798c */ /* 0x0003e4000b800005 */
.L_x_62:
[----:B------:R-:W-:Y:S05]  /*3a00*/  BSYNC B0 ;  /* 0x0000000000007941 */ /* 0x000fea0003800000 */
.L_x_61:
[----:B------:R-:W-:Y:S05]  /*3a10*/  BRA.U UP1, `(.L_x_67) ;  /* 0x00000001016c7547 */ /* 0x000fea000b800000 */
[----:B------:R-:W-:-:S03]  /*3a20*/  UMOV UR4, 0xffffffff ;  /* 0xffffffff00047882 */ /* 0x000fc60000000000 */
[----:B------:R-:W-:Y:S05]  /*3a30*/  BRA.DIV UR4, `(.L_x_68) ;  /* 0x0000009204287947 */ /* 0x000fea000b800000 */
[----:B------:R-:W-:-:S13]  /*3a40*/  ELECT P6, URZ, PT ;  /* 0x0000000000ff782f */ /* 0x000fda00038c0000 */
.L_x_168:
[----:B------:R-:W-:Y:S05]  /*3a50*/  @!P6 BRA `(.L_x_67) ;  /* 0x00000000005ce947 */ /* 0x000fea0003800000 */
[----:B-1----:R-:W1:Y:S02]  /*3a60*/  LDS R4, [UR5+0x10] ;  /* 0x00001005ff047984 */ /* 0x002e640008000800 */
[----:B-1----:R-:W-:-:S04]  /*3a70*/  SHF.L.U32 R4, R4, 0x1f, RZ ;  /* 0x0000001f04047819 */ /* 0x002fc800000006ff */
[----:B------:R-:W1:Y:S02]  /*3a80*/  SYNCS.PHASECHK.TRANS64.TRYWAIT P0, [UR5+0x8], R4 ;  /* 0x00000804ff0075a7 */ /* 0x000e640008001105 */
[----:B-1----:R-:W-:Y:S05]  /*3a90*/  @P0 BRA `(.L_x_69) ;  /* 0x0000000000080947 */ /* 0x002fea0003800000 */
[----:B------:R-:W1:Y:S02]  /*3aa0*/  SYNCS.PHASECHK.TRANS64.TRYWAIT P0, [UR5+0x8], R4 ;  /* 0x00000804ff0075a7 */ /* 0x000e640008001105 */
[----:B-1----:R-:W-:Y:S05]  /*3ab0*/  @!P0 BRA `(.L_x_70) ;  /* 0x0000009000288947 */ /* 0x002fea0003800000 */
.L_x_69:
[----:B------:R-:W2:Y:S01]  /*3ac0*/  LDS R6, [UR6+0x110] ;  /* 0x00011006ff067984 */ /* 0x000ea20008000800 */
[----:B-1----:R-:W-:Y:S02]  /*3ad0*/  HFMA2 R0, -RZ, RZ, 0, 5.9604644775390625e-08 ;  /* 0x00000001ff007431 */ /* 0x002fe400000001ff */
[----:B------:R-:W-:Y:S01]  /*3ae0*/  IMAD.MOV.U32 R4, RZ, RZ, 0xffff ;  /* 0x0000ffffff047424 */ /* 0x000fe200078e00ff */
[----:B------:R-:W-:Y:S01]  /*3af0*/  UPRMT UR4, UR8, 0x654, UR7 ;  /* 0x0000065408047896 */ /* 0x000fe20008000007 */
[----:B--2---:R-:W-:-:S03]  /*3b00*/  IMAD.SHL.U32 R5, R6, 0x20, RZ ;  /* 0x0000002006057824 */ /* 0x004fc600078e00ff */
[-C--:B------:R-:W-:Y:S02]  /*3b10*/  SHF.L.U32 R4, R4, R6.reuse, RZ ;  /* 0x0000000604047219 */ /* 0x080fe400000006ff */
[----:B------:R-:W-:Y:S01]  /*3b20*/  SHF.L.U32 R6, R0, R6, RZ ;  /* 0x0000000600067219 */ /* 0x000fe200000006ff */
[----:B------:R2:W-:Y:S04]  /*3b30*/  STS [UR6+0x110], R5 ;  /* 0x00011005ff007988 */ /* 0x0005e80008000806 */
[----:B------:R2:W-:Y:S04]  /*3b40*/  ATOMS.OR RZ, [UR5+0x14], R4 ;  /* 0x00001404ffff798c */ /* 0x0005e8000b000005 */
[----:B------:R2:W-:Y:S01]  /*3b50*/  ATOMS.OR RZ, [UR5+0x18], R6 ;  /* 0x00001806ffff798c */ /* 0x0005e2000b000005 */
[----:B------:R-:W-:Y:S03]  /*3b60*/  SYNCS.ARRIVE.TRANS64.RED.A1T0 RZ, [UR4], RZ ;  /* 0x000000ffffff79a7 */ /* 0x000fe60008100404 */
[----:B------:R2:W-:Y:S01]  /*3b70*/  ATOMS.XOR RZ, [UR5+0x10], R0 ;  /* 0x00001000ffff798c */ /* 0x0005e2000b800005 */
[----:B------:R-:W-:Y:S05]  /*3b80*/  BRA `(.L_x_67) ;  /* 0x0000000000107947 */ /* 0x000fea0003800000 */
.L_x_60:
[----:B------:R-:W-:Y:S02]  /*3b90*/  MOV R0, 0xffffffff ;  /* 0xffffffff00007802 */ /* 0x000fe40000000f00 */
[----:B------:R-:W-:-:S03]  /*3ba0*/  MOV R4, 0x3bd0 ;  /* 0x00003bd000047802 */ /* 0x000fc60000000f00 */
[----:B------:R1:W-:Y:S04]  /*3bb0*/  STS [UR6+0x110], R0 ;  /* 0x00011000ff007988 */ /* 0x0003e80008000806 */
[----:B-1---5:R-:W-:Y:S05]  /*3bc0*/  CALL.REL.NOINC `($__internal_1_$__cuda_sm10x_tcgen05_guardrail_trap_phase_invalid_during_alloc) ;  /* 0x0000009400d07944 */ /* 0x022fea0003c00000 */
.L_x_67:
[----:B------:R-:W-:Y:S05]  /*3bd0*/  WARPSYNC.ALL ;  /* 0x0000000000007948 */ /* 0x000fea0003800000 */
[----:B------:R-:W3:Y:S01]  /*3be0*/  S2UR UR4, SR_CgaCtaId ;  /* 0x00000000000479c3 */ /* 0x000ee20000008800 */
[----:B------:R-:W-:Y:S01]  /*3bf0*/  UMOV UR33, 0x400 ;  /* 0x0000040000217882 */ /* 0x000fe20000000000 */
[----:B------:R-:W-:-:S06]  /*3c00*/  NOP ;  /* 0x0000000000007918 */ /* 0x000fcc0000000000 */
[----:B------:R-:W-:Y:S06]  /*3c10*/  BAR.ARV 0x6, 0xa0 ;  /* 0x0182800000007b1d */ /* 0x000fec0000002000 */
[----:B------:R-:W4:Y:S01]  /*3c20*/  LDCU UR12, c[0x0][0x38c] ;  /* 0x00007180ff0c77ac */ /* 0x000f220008000800 */
[----:B------:R-:W-:Y:S02]  /*3c30*/  LOP3.LUT R2, R2, 0xffff, RZ, 0xc0, !PT ;  /* 0x0000ffff02027812 */ /* 0x000fe400078ec0ff */
[----:B-1----:R-:W-:Y:S01]  /*3c40*/  CS2R R8, SRZ ;  /* 0x0000000000087805 */ /* 0x002fe2000001ff00 */
[----:B------:R-:W-:Y:S01]  /*3c50*/  UISETP.NE.AND UP3, UPT, UR31, URZ, UPT ;  /* 0x000000ff1f00728c */ /* 0x000fe2000bf65270 */
[----:B------:R-:W-:Y:S01]  /*3c60*/  R2UR UR64, R2 ;  /* 0x00000000024072ca */ /* 0x000fe200000e0000 */
[----:B------:R-:W-:Y:S01]  /*3c70*/  IMAD.MOV.U32 R2, RZ, RZ, RZ ;  /* 0x000000ffff027224 */ /* 0x000fe200078e00ff */
[----:B------:R-:W-:Y:S01]  /*3c80*/  UMOV UR54, 0x1 ;  /* 0x0000000100367882 */ /* 0x000fe20000000000 */
[----:B------:R-:W-:Y:S01]  /*3c90*/  UMOV UR58, URZ ;  /* 0x000000ff003a7c82 */ /* 0x000fe20008000000 */
[----:B------:R-:W-:Y:S01]  /*3ca0*/  UMOV UR56, URZ ;  /* 0x000000ff00387c82 */ /* 0x000fe20008000000 */
[----:B---3--:R-:W-:Y:S01]  /*3cb0*/  ULEA UR33, UR4, UR33, 0x18 ;  /* 0x0000002104217291 */ /* 0x008fe2000f8ec0ff */
[----:B------:R-:W-:-:S02]  /*3cc0*/  UMOV UR40, URZ ;  /* 0x000000ff00287c82 */ /* 0x000fc40008000000 */
[----:B------:R-:W-:Y:S01]  /*3cd0*/  UMOV UR4, URZ ;  /* 0x000000ff00047c82 */ /* 0x000fe20008000000 */
[----:B------:R-:W-:Y:S02]  /*3ce0*/  UIADD3 UR6, UPT, UPT, UR33, 0x20800, URZ ;  /* 0x0002080021067890 */ /* 0x000fe4000fffe0ff */
[----:B------:R-:W-:Y:S02]  /*3cf0*/  UIADD3 UR8, UPT, UPT, UR33, 0x31000, URZ ;  /* 0x0003100021087890 */ /* 0x000fe4000fffe0ff */
[----:B----4-:R-:W-:Y:S01]  /*3d00*/  UIADD3 UR12, UPT, UPT, UR12, 0x7f, URZ ;  /* 0x0000007f0c0c7890 */ /* 0x010fe2000fffe0ff */
[----:B--2---:R-:W1:Y:S01]  /*3d10*/  LDS R0, [UR33+0x110] ;  /* 0x00011021ff007984 */ /* 0x004e620008000800 */
[----:B------:R-:W-:Y:S02]  /*3d20*/  UIADD3 UR7, UPT, UPT, UR33, 0x10800, URZ ;  /* 0x0001080021077890 */ /* 0x000fe4000fffe0ff */
[----:B------:R-:W-:Y:S02]  /*3d30*/  UIADD3 UR5, UPT, UPT, UR33, 0x30800, URZ ;  /* 0x0003080021057890 */ /* 0x000fe4000fffe0ff */
[----:B------:R-:W-:-:S02]  /*3d40*/  USHF.R.U32.HI UR9, URZ, 0x4, UR6 ;  /* 0x00000004ff097899 */ /* 0x000fc40008011606 */
[----:B------:R-:W-:Y:S02]  /*3d50*/  USHF.R.U32.HI UR6, URZ, 0x4, UR8 ;  /* 0x00000004ff067899 */ /* 0x000fe40008011608 */
[----:B------:R-:W-:Y:S02]  /*3d60*/  USHF.R.S32.HI UR10, URZ, 0x1f, UR12 ;  /* 0x0000001fff0a7899 */ /* 0x000fe4000801140c */
[----:B------:R-:W-:Y:S02]  /*3d70*/  USHF.R.U32.HI UR11, URZ, 0x4, UR7 ;  /* 0x00000004ff0b7899 */ /* 0x000fe40008011607 */
[----:B------:R-:W-:Y:S02]  /*3d80*/  USHF.R.U32.HI UR7, URZ, 0x4, UR5 ;  /* 0x00000004ff077899 */ /* 0x000fe40008011605 */
[----:B------:R-:W-:Y:S02]  /*3d90*/  ULOP3.LUT UR6, UR6, 0x3fff, URZ, 0xc0, !UPT ;  /* 0x00003fff06067892 */ /* 0x000fe4000f8ec0ff */
[----:B------:R-:W-:-:S02]  /*3da0*/  ULEA.HI UR5, UR10, UR12, URZ, 0x7 ;  /* 0x0000000c0a057291 */ /* 0x000fc4000f8f38ff */
[----:B------:R-:W-:Y:S02]  /*3db0*/  ULOP3.LUT UR9, UR9, 0x3fff, URZ, 0xc0, !UPT ;  /* 0x00003fff09097892 */ /* 0x000fe4000f8ec0ff */
[----:B------:R-:W-:Y:S02]  /*3dc0*/  ULOP3.LUT UR7, UR7, 0x3fff, URZ, 0xc0, !UPT ;  /* 0x00003fff07077892 */ /* 0x000fe4000f8ec0ff */
[----:B------:R-:W-:Y:S02]  /*3dd0*/  ULOP3.LUT UR53, UR6, 0x10000, URZ, 0xfc, !UPT ;  /* 0x0001000006357892 */ /* 0x000fe4000f8efcff */
[----:B------:R-:W-:Y:S02]  /*3de0*/  USHF.R.S32.HI UR55, URZ, 0x7, UR5 ;  /* 0x00000007ff377899 */ /* 0x000fe40008011405 */
[----:B------:R-:W-:Y:S02]  /*3df0*/  ULOP3.LUT UR11, UR11, 0x3fff, URZ, 0xc0, !UPT ;  /* 0x00003fff0b0b7892 */ /* 0x000fe4000f8ec0ff */
[----:B------:R-:W-:-:S02]  /*3e00*/  ULOP3.LUT UR51, UR9, 0x10000, URZ, 0xfc, !UPT ;  /* 0x0001000009337892 */ /* 0x000fc4000f8efcff */
[----:B------:R-:W-:Y:S02]  /*3e10*/  ULOP3.LUT UR52, UR7, 0x10000, URZ, 0xfc, !UPT ;  /* 0x0001000007347892 */ /* 0x000fe4000f8efcff */
[----:B------:R-:W-:Y:S02]  /*3e20*/  ULOP3.LUT UR50, UR11, 0x10000, URZ, 0xfc, !UPT ;  /* 0x000100000b327892 */ /* 0x000fe4000f8efcff */
[----:B------:R-:W-:Y:S02]  /*3e30*/  UIADD3 UR66, UPT, UPT, UR33, 0xb0, URZ ;  /* 0x000000b021427890 */ /* 0x000fe4000fffe0ff */
[----:B------:R-:W-:Y:S01]  /*3e40*/  UIADD3 UR65, UPT, UPT, UR55, -0x1, URZ ;  /* 0xffffffff37417890 */ /* 0x000fe2000fffe0ff */
[----:B------:R-:W-:Y:S01]  /*3e50*/  UMOV UR38, URZ ;  /* 0x000000ff00267c82 */ /* 0x000fe20008000000 */
[----:B-1----:R-:W-:Y:S01]  /*3e60*/  R2UR UR31, R0 ;  /* 0x00000000001f72ca */ /* 0x002fe200000e0000 */
[----:B------:R-:W-:Y:S01]  /*3e70*/  UMOV UR36, URZ ;  /* 0x000000ff00247c82 */ /* 0x000fe20008000000 */
[----:B------:R-:W-:-:S11]  /*3e80*/  UMOV UR34, URZ ;  /* 0x000000ff00227c82 */ /* 0x000fd60008000000 */
[----:B------:R-:W-:Y:S02]  /*3e90*/  UIADD3 UR47, UPT, UPT, UR31, 0x400001c4, URZ ;  /* 0x400001c41f2f7890 */ /* 0x000fe4000fffe0ff */
[----:B------:R-:W-:Y:S02]  /*3ea0*/  UIADD3 UR44, UPT, UPT, UR31, -0x7ffffe40, URZ ;  /* 0x800001c01f2c7890 */ /* 0x000fe4000fffe0ff */
[----:B------:R-:W-:Y:S02]  /*3eb0*/  UIADD3 UR48, UPT, UPT, UR31, 0x1c0, URZ ;  /* 0x000001c01f307890 */ /* 0x000fe4000fffe0ff */
[----:B------:R-:W-:Y:S02]  /*3ec0*/  UIADD3 UR46, UPT, UPT, UR31, 0x400001c0, URZ ;  /* 0x400001c01f2e7890 */ /* 0x000fe4000fffe0ff */
[----:B------:R-:W-:Y:S02]  /*3ed0*/  UIADD3 UR42, UPT, UPT, UR31, -0x3ffffe40, URZ ;  /* 0xc00001c01f2a7890 */ /* 0x000fe4000fffe0ff */
[----:B------:R-:W-:-:S02]  /*3ee0*/  USHF.R.U32.HI UR6, URZ, 0x1a, UR47 ;  /* 0x0000001aff067899 */ /* 0x000fc4000801162f */
[----:B------:R-:W-:Y:S02]  /*3ef0*/  USHF.R.U32.HI UR5, URZ, 0x11, UR44 ;  /* 0x00000011ff057899 */ /* 0x000fe4000801162c */
[----:B------:R-:W-:Y:S02]  /*3f00*/  UIADD3 UR49, UPT, UPT, UR31, 0x1c4, URZ ;  /* 0x000001c41f317890 */ /* 0x000fe4000fffe0ff */
[----:B------:R-:W-:Y:S02]  /*3f10*/  UIADD3 UR45, UPT, UPT, UR31, -0x7ffffe3c, URZ ;  /* 0x800001c41f2d7890 */ /* 0x000fe4000fffe0ff */
[----:B------:R-:W-:Y:S02]  /*3f20*/  UIADD3 UR43, UPT, UPT, UR31, -0x3ffffe3c, URZ ;  /* 0xc00001c41f2b7890 */ /* 0x000fe4000fffe0ff */
[----:B------:R-:W-:Y:S02]  /*3f30*/  USHF.R.U32.HI UR9, URZ, 0x11, UR48 ;  /* 0x00000011ff097899 */ /* 0x000fe40008011630 */
[----:B------:R-:W-:-:S02]  /*3f40*/  USHF.R.U32.HI UR7, URZ, 0x11, UR46 ;  /* 0x00000011ff077899 */ /* 0x000fc4000801162e */
[----:B------:R-:W-:Y:S02]  /*3f50*/  USHF.R.U32.HI UR10, URZ, 0x11, UR42 ;  /* 0x00000011ff0a7899 */ /* 0x000fe4000801162a */
[----:B------:R-:W-:Y:S02]  /*3f60*/  ULOP3.LUT UR61, UR6, 0x30, URZ, 0xc0, !UPT ;  /* 0x00000030063d7892 */ /* 0x000fe4000f8ec0ff */
[----:B------:R-:W-:Y:S02]  /*3f70*/  ULOP3.LUT UR6, UR5, 0x6000, URZ, 0xc0, !UPT ;  /* 0x0000600005067892 */ /* 0x000fe4000f8ec0ff */
[----:B------:R-:W-:Y:S02]  /*3f80*/  USHF.R.U32.HI UR8, URZ, 0x1a, UR49 ;  /* 0x0000001aff087899 */ /* 0x000fe40008011631 */
[----:B------:R-:W-:Y:S02]  /*3f90*/  USHF.R.U32.HI UR11, URZ, 0x1a, UR45 ;  /* 0x0000001aff0b7899 */ /* 0x000fe4000801162d */
[----:B------:R-:W-:-:S02]  /*3fa0*/  USHF.R.U32.HI UR12, URZ, 0x1a, UR43 ;  /* 0x0000001aff0c7899 */ /* 0x000fc4000801162b */
        /* <DEDUP_REMOVED lines=8> */
[----:B------:R-:W-:Y:S02]  /*4030*/  ULOP3.LUT UR6, UR6, 0x10c0, URZ, 0xfc, !UPT ;  /* 0x000010c006067892 */ /* 0x000fe4000f8efcff */
[----:B------:R-:W-:Y:S02]  /*4040*/  ULOP3.LUT UR5, UR5, 0x10c0, URZ, 0xfc, !UPT ;  /* 0x000010c005057892 */ /* 0x000fe4000f8efcff */
[----:B------:R-:W-:Y:S02]  /*4050*/  UPRMT UR63, UR8, 0x5410, UR62 ;  /* 0x00005410083f7896 */ /* 0x000fe4000800003e */
[----:B------:R-:W-:-:S02]  /*4060*/  UPRMT UR61, UR61, 0x5410, UR60 ;  /* 0x000054103d3d7896 */ /* 0x000fc4000800003c */
[----:B------:R-:W-:Y:S02]  /*4070*/  UPRMT UR59, UR11, 0x5410, UR6 ;  /* 0x000054100b3b7896 */ /* 0x000fe40008000006 */
[----:B------:R-:W-:Y:S01]  /*4080*/  UPRMT UR57, UR12, 0x5410, UR5 ;  /* 0x000054100c397896 */ /* 0x000fe20008000005 */
[----:B------:R-:W-:Y:S01]  /*4090*/  UMOV UR62, URZ ;  /* 0x000000ff003e7c82 */ /* 0x000fe20008000000 */
[----:B------:R-:W-:Y:S01]  /*40a0*/  UMOV UR60, URZ ;  /* 0x000000ff003c7c82 */ /* 0x000fe20008000000 */
[----:B------:R-:W-:Y:S01]  /*40b0*/  UMOV UR41, UR63 ;  /* 0x0000003f00297c82 */ /* 0x000fe20008000000 */
[----:B------:R-:W-:Y:S01]  /*40c0*/  UMOV UR39, UR61 ;  /* 0x0000003d00277c82 */ /* 0x000fe20008000000 */
[----:B------:R-:W-:Y:S02]  /*40d0*/  UMOV UR37, UR59 ;  /* 0x0000003b00257c82 */ /* 0x000fe40008000000 */
[----:B------:R-:W-:-:S05]  /*40e0*/  UMOV UR35, UR57 ;  /* 0x0000003900237c82 */ /* 0x000fca0008000000 */
.L_x_81:
[C---:B------:R-:W-:Y:S02]  /*40f0*/  LEA R0, R9.reuse, UR33, 0x3 ;  /* 0x0000002109007c11 */ /* 0x040fe4000f8e18ff */
[----:B------:R-:W-:Y:S02]  /*4100*/  SHF.L.U32 R4, R8, 0x1f, RZ ;  /* 0x0000001f08047819 */ /* 0x000fe400000006ff */
[----:B------:R-:W-:Y:S02]  /*4110*/  LEA R5, R9, UR33, 0x4 ;  /* 0x0000002109057c11 */ /* 0x000fe4000f8e20ff */
[----:B------:R-:W1:Y:S02]  /*4120*/  SYNCS.PHASECHK.TRANS64.TRYWAIT P0, [R0+URZ+0x90], R4 ;  /* 0x00009004000075a7 */ /* 0x000e6400080011ff */
[----:B-12---:R-:W-:Y:S05]  /*4130*/  @!P0 BRA `(.L_x_71) ;  /* 0x0000008800a08947 */ /* 0x006fea0003800000 */
.L_x_169:
[----:B-1----:R-:W1:Y:S01]  /*4140*/  LDS.128 R4, [R5+0xf0] ;  /* 0x0000f00005047984 */ /* 0x002e620000000c00 */
[----:B------:R-:W-:Y:S02]  /*4150*/  VIADD R0, R0, 0xa0 ;  /* 0x000000a000007836 */ /* 0x000fe40000000000 */
[----:B------:R-:W-:Y:S01]  /*4160*/  VIADD R9, R9, 0x1 ;  /* 0x0000000109097836 */ /* 0x000fe20000000000 */
[----:B------:R-:W-:Y:S01]  /*4170*/  @!PT LDS RZ, [RZ] ;  /* 0x00000000fffff984 */ /* 0x000fe20000000800 */
[----:B------:R-:W-:Y:S01]  /*4180*/  @!PT LDS RZ, [RZ] ;  /* 0x00000000fffff984 */ /* 0x000fe20000000800 */
[----:B------:R-:W-:Y:S01]  /*4190*/  @!PT LDS RZ, [RZ] ;  /* 0x00000000fffff984 */ /* 0x000fe20000000800 */
[----:B------:R-:W-:Y:S01]  /*41a0*/  @!PT LDS RZ, [RZ] ;  /* 0x00000000fffff984 */ /* 0x000fe20000000800 */
[----:B------:R2:W-:Y:S06]  /*41b0*/  MEMBAR.ALL.CTA ;  /* 0x0000000000007992 */ /* 0x0005ec0000008000 */
[----:B--2---:R-:W2:Y:S01]  /*41c0*/  FENCE.VIEW.ASYNC.S ;  /* 0x00000000000073c6 */ /* 0x004ea20000000000 */
[----:B------:R-:W-:-:S04]  /*41d0*/  PRMT R0, RZ, 0x654, R0 ;  /* 0x00000654ff007816 */ /* 0x000fc80000000000 */
[----:B--2---:R2:W-:Y:S01]  /*41e0*/  SYNCS.ARRIVE.TRANS64.RED.A1T0 RZ, [R0+URZ], RZ ;  /* 0x000000ff00ff79a7 */ /* 0x0045e200081004ff */
[----:B-1----:R-:W-:Y:S01]  /*41f0*/  LOP3.LUT P2, RZ, R6, 0x1, RZ, 0xc0, !PT ;  /* 0x0000000106ff7812 */ /* 0x002fe2000784c0ff */
[----:B--2---:R-:W-:-:S12]  /*4200*/  BRA.U UP3, `(.L_x_72) ;  /* 0x0000000903107547 */ /* 0x004fd8000b800000 */
[----:B------:R-:W1:Y:S01]  /*4210*/  LDCU UR7, c[0x0][0x38c] ;  /* 0x00007180ff0777ac */ /* 0x000e620008000800 */
[----:B------:R-:W-:Y:S01]  /*4220*/  ULOP3.LUT UR29, UR54, 0x1, URZ, 0x3c, !UPT ;  /* 0x00000001361d7892 */ /* 0x000fe2000f8e3cff */
[----:B------:R-:W-:Y:S01]  /*4230*/  UMOV UR11, URZ ;  /* 0x000000ff000b7c82 */ /* 0x000fe20008000000 */
[----:B------:R-:W-:Y:S02]  /*4240*/  UMOV UR6, 0x1 ;  /* 0x0000000100067882 */ /* 0x000fe40000000000 */
[----:B------:R-:W-:Y:S01]  /*4250*/  UIMAD UR29, UR29, 0xc0, UR31 ;  /* 0x000000c01d1d78a4 */ /* 0x000fe2000f8e021f */
[----:B------:R-:W-:Y:S01]  /*4260*/  UMOV UR30, UR4 ;  /* 0x00000004001e7c82 */ /* 0x000fe20008000000 */
[----:B------:R-:W-:Y:S01]  /*4270*/  UMOV UR28, UR55 ;  /* 0x00000037001c7c82 */ /* 0x000fe20008000000 */
[----:B-1----:R-:W-:-:S09]  /*4280*/  UISETP.GE.AND UP0, UPT, UR7, 0x1, UPT ;  /* 0x000000010700788c */ /* 0x002fd2000bf06270 */
[----:B------:R-:W-:Y:S05]  /*4290*/  BRA.U !UP0, `(.L_x_73) ;  /* 0x0000000108ec7547 */ /* 0x000fea000b800000 */
[----:B------:R-:W-:Y:S01]  /*42a0*/  ULEA UR5, UR4, UR33, 0x3 ;  /* 0x0000002104057291 */ /* 0x000fe2000f8e18ff */
[----:B------:R-:W-:-:S08]  /*42b0*/  SHF.L.U32 R4, R2, 0x1f, RZ ;  /* 0x0000001f02047819 */ /* 0x000fd000000006ff */
[----:B------:R-:W1:Y:S02]  /*42c0*/  SYNCS.PHASECHK.TRANS64.TRYWAIT P0, [UR5], R4 ;  /* 0x00000004ff0075a7 */ /* 0x000e640008001105 */
[----:B-1----:R-:W-:Y:S05]  /*42d0*/  @P0 BRA `(.L_x_74) ;  /* 0x0000000000080947 */ /* 0x002fea0003800000 */
[----:B------:R-:W1:Y:S02]  /*42e0*/  SYNCS.PHASECHK.TRANS64.TRYWAIT P0, [UR5], R4 ;  /* 0x00000004ff0075a7 */ /* 0x000e640008001105 */
[----:B-1----:R-:W-:Y:S05]  /*42f0*/  @!P0 BRA `(.L_x_75) ;  /* 0x0000008800448947 */ /* 0x002fea0003800000 */
.L_x_74:
[----:B------:R-:W-:Y:S01]  /*4300*/  UISETP.GE.U32.AND UP1, UPT, UR7, 0x81, UPT ;  /* 0x000000810700788c */ /* 0x000fe2000bf26070 */
[----:B-1----:R-:W-:Y:S01]  /*4310*/  IMAD.U32 R0, RZ, RZ, UR54 ;  /* 0x00000036ff007e24 */ /* 0x002fe2000f8e00ff */
[----:B------:R-:W-:Y:S02]  /*4320*/  UIADD3 UR30, UPT, UPT, UR4, 0x1, URZ ;  /* 0x00000001041e7890 */ /* 0x000fe4000fffe0ff */
[----:B------:R-:W-:Y:S02]  /*4330*/  ULEA UR8, UR4, UR53, 0x6 ;  /* 0x0000003504087291 */ /* 0x000fe4000f8e30ff */
[----:B------:R-:W-:Y:S01]  /*4340*/  UISETP.NE.AND UP0, UPT, UR30, 0x4, UPT ;  /* 0x000000041e00788c */ /* 0x000fe2000bf05270 */
[----:B------:R-:W-:Y:S01]  /*4350*/  PLOP3.LUT P1, PT, PT, PT, UP1, 0x80, 0x8 ;  /* 0x000000000008781c */ /* 0x000fe20003f2f018 */
[----:B------:R-:W-:Y:S02]  /*4360*/  ULEA UR12, UR4, UR52, 0x5 ;  /* 0x00000034040c7291 */ /* 0x000fe4000f8e28ff */
[----:B------:R-:W-:-:S02]  /*4370*/  USEL UR6, URZ, 0x1, UP0 ;  /* 0x00000001ff067887 */ /* 0x000fc40008000000 */
[----:B------:R-:W-:Y:S02]  /*4380*/  USEL UR30, UR30, URZ, UP0 ;  /* 0x000000ff1e1e7287 */ /* 0x000fe40008000000 */
[----:B------:R-:W-:Y:S02]  /*4390*/  UIADD3 UR10, UPT, UPT, UR8, 0x20, URZ ;  /* 0x00000020080a7890 */ /* 0x000fe4000fffe0ff */
[----:B------:R-:W-:Y:S01]  /*43a0*/  @UP1 ULEA UR7, UR30, UR33, 0x3 ;  /* 0x000000211e071291 */ /* 0x000fe2000f8e18ff */
[----:B------:R-:W-:Y:S01]  /*43b0*/  LOP3.LUT R2, R2, UR6, RZ, 0x3c, !PT ;  /* 0x0000000602027c12 */ /* 0x000fe2000f8e3cff */
[----:B------:R-:W-:Y:S01]  /*43c0*/  UMOV UR13, 0x4008 ;  /* 0x00004008000d7882 */ /* 0x000fe20000000000 */
[----:B------:R-:W-:Y:S01]  /*43d0*/  UMOV UR9, 0x4008 ;  /* 0x0000400800097882 */ /* 0x000fe20000000000 */
[----:B------:R-:W-:Y:S01]  /*43e0*/  UMOV UR11, 0x4008 ;  /* 0x00004008000b7882 */ /* 0x000fe20000000000 */
[----:B------:R-:W-:Y:S01]  /*43f0*/  @P1 SHF.L.U32 R4, R2, 0x1f, RZ ;  /* 0x0000001f02041819 */ /* 0x000fe200000006ff */
[----:B------:R-:W-:-:S03]  /*4400*/  UMOV UR6, 0x1 ;  /* 0x0000000100067882 */ /* 0x000fc60000000000 */
[----:B------:R1:W2:Y:S01]  /*4410*/  @P1 SYNCS.PHASECHK.TRANS64.TRYWAIT P0, [UR7], R4 ;  /* 0x00000004ff0015a7 */ /* 0x0002a20008001107 */
[----:B------:R3:W-:Y:S01]  /*4420*/  UTCCP.T.S.2CTA.4x32dp128bit tmem[UR31+0x1c0], gdesc[UR12] ;  /* 0x0001c00c1f0079e7 */ /* 0x0007e20009300000 */
[----:B------:R3:W-:Y:S01]  /*4430*/  UTCCP.T.S.2CTA.4x32dp128bit tmem[UR31+0x1c4], gdesc[UR8] ;  /* 0x0001c4081f0079e7 */ /* 0x0007e20009300000 */
[----:B------:R3:W-:Y:S01]  /*4440*/  UTCCP.T.S.2CTA.4x32dp128bit tmem[UR31+0x1c8], gdesc[UR10] ;  /* 0x0001c80a1f0079e7 */ /* 0x0007e20009300000 */
[----:B-1----:R-:W-:-:S04]  /*4450*/  SHF.L.U32 R4, R0, 0x1f, RZ ;  /* 0x0000001f00047819 */ /* 0x002fc800000006ff */
[----:B------:R-:W1:Y:S01]  /*4460*/  SYNCS.PHASECHK.TRANS64.TRYWAIT P3, [UR33+0xb8], R4 ;  /* 0x0000b804ff0075a7 */ /* 0x000e620008061121 */
[----:B--2---:R-:W-:Y:S01]  /*4470*/  @P1 VOTEU.ANY UP0, P0 ;  /* 0x0000000000ff1886 */ /* 0x004fe20000000100 */
[----:B------:R-:W-:Y:S01]  /*4480*/  @UP1 USEL UR6, URZ, 0x1, !UP0 ;  /* 0x00000001ff061887 */ /* 0x000fe2000c000000 */
[----:B-1-3--:R-:W-:Y:S11]  /*4490*/  @!P3 BRA `(.L_x_76) ;  /* 0x0000008400f4b947 */ /* 0x00aff60003800000 */
.L_x_172:
[----:B------:R-:W-:Y:S01]  /*44a0*/  ELECT P0, URZ, PT ;  /* 0x0000000000ff782f */ /* 0x000fe20003800000 */
[----:B------:R-:W-:Y:S02]  /*44b0*/  ULEA UR8, UR4, UR51, 0xa ;  /* 0x0000003304087291 */ /* 0x000fe4000f8e50ff */
[----:B------:R-:W-:Y:S02]  /*44c0*/  ULEA UR4, UR4, UR50, 0xa ;  /* 0x0000003204047291 */ /* 0x000fe4000f8e50ff */
[----:B------:R-:W-:Y:S02]  /*44d0*/  UIADD3 UR22, UPT, UPT, UR8, 0x2, URZ ;  /* 0x0000000208167890 */ /* 0x000fe4000fffe0ff */
[----:B------:R-:W-:Y:S02]  /*44e0*/  UIADD3 UR20, UPT, UPT, UR4, 0x2, URZ ;  /* 0x0000000204147890 */ /* 0x000fe4000fffe0ff */
[----:B------:R-:W-:Y:S02]  /*44f0*/  UIADD3 UR18, UPT, UPT, UR8, 0x4, URZ ;  /* 0x0000000408127890 */ /* 0x000fe4000fffe0ff */
[----:B------:R-:W-:-:S02]  /*4500*/  UIADD3 UR16, UPT, UPT, UR4, 0x4, URZ ;  /* 0x0000000404107890 */ /* 0x000fc4000fffe0ff */
[----:B-1----:R-:W-:Y:S01]  /*4510*/  @P0 LOP3.LUT R0, R3, 0xffff, RZ, 0xc0, !PT ;  /* 0x0000ffff03000812 */ /* 0x002fe200078ec0ff */
[----:B------:R-:W-:Y:S02]  /*4520*/  UIADD3 UR12, UPT, UPT, UR4, 0x6, URZ ;  /* 0x00000006040c7890 */ /* 0x000fe4000fffe0ff */
[----:B------:R-:W-:Y:S01]  /*4530*/  UIADD3 UR14, UPT, UPT, UR8, 0x6, URZ ;  /* 0x00000006080e7890 */ /* 0x000fe2000fffe0ff */
[----:B------:R-:W-:Y:S01]  /*4540*/  @P0 R2UR UR7, R0 ;  /* 0x00000000000702ca */ /* 0x000fe200000e0000 */
[----:B------:R-:W-:Y:S01]  /*4550*/  UIADD3 UR10, UPT, UPT, UR5, 0x20, URZ ;  /* 0x00000020050a7890 */ /* 0x000fe2000fffe0ff */
[----:B------:R-:W-:Y:S02]  /*4560*/  UMOV UR9, 0x40004040 ;  /* 0x4000404000097882 */ /* 0x000fe40000000000 */
[----:B------:R-:W-:Y:S01]  /*4570*/  UMOV UR5, 0x40004040 ;  /* 0x4000404000057882 */ /* 0x000fe20000000000 */
[----:B------:R-:W-:Y:S01]  /*4580*/  UMOV UR23, 0x40004040 ;  /* 0x4000404000177882 */ /* 0x000fe20000000000 */
[----:B------:R-:W-:Y:S01]  /*4590*/  UMOV UR21, 0x40004040 ;  /* 0x4000404000157882 */ /* 0x000fe20000000000 */
[----:B------:R1:W-:Y:S01]  /*45a0*/  UTCQMMA.2CTA gdesc[UR4], gdesc[UR8], tmem[UR29], tmem[UR62], idesc[UR63], tmem[UR48], !UPT ;  /* 0x00303e0804007dea */ /* 0x0003e2000fa0031d */
[----:B------:R-:W-:Y:S01]  /*45b0*/  UMOV UR19, 0x40004040 ;  /* 0x4000404000137882 */ /* 0x000fe20000000000 */
[----:B------:R-:W-:Y:S01]  /*45c0*/  UMOV UR17, 0x40004040 ;  /* 0x4000404000117882 */ /* 0x000fe20000000000 */
[----:B------:R-:W-:Y:S01]  /*45d0*/  UMOV UR15, 0x40004040 ;  /* 0x40004040000f7882 */ /* 0x000fe20000000000 */
[----:B------:R-:W-:Y:S01]  /*45e0*/  UMOV UR13, 0x40004040 ;  /* 0x40004040000d7882 */ /* 0x000fe20000000000 */
[----:B------:R1:W-:Y:S01]  /*45f0*/  UTCQMMA.2CTA gdesc[UR20], gdesc[UR22], tmem[UR29], tmem[UR60], idesc[UR61], tmem[UR46], UPT ;  /* 0x002e3c1614007dea */ /* 0x0003e2000ba0031d */
[----:B------:R1:W-:Y:S01]  /*4600*/  UTCQMMA.2CTA gdesc[UR16], gdesc[UR18], tmem[UR29], tmem[UR58], idesc[UR59], tmem[UR44], UPT ;  /* 0x002c3a1210007dea */ /* 0x0003e2000ba0031d */
[----:B------:R1:W-:Y:S01]  /*4610*/  UTCQMMA.2CTA gdesc[UR12], gdesc[UR14], tmem[UR29], tmem[UR56], idesc[UR57], tmem[UR42], UPT ;  /* 0x002a380e0c007dea */ /* 0x0003e2000ba0031d */
[----:B------:R1:W-:Y:S01]  /*4620*/  UTCBAR.2CTA.MULTICAST [UR10], URZ, UR7 ;  /* 0x000000ff0a0073e9 */ /* 0x0003e20008200807 */
[----:B------:R-:W-:Y:S01]  /*4630*/  UMOV UR11, 0x1 ;  /* 0x00000001000b7882 */ /* 0x000fe20000000000 */
[----:B------:R-:W-:-:S05]  /*4640*/  UMOV UR28, UR65 ;  /* 0x00000041001c7c82 */ /* 0x000fca0008000000 */
.L_x_73:
[----:B------:R-:W-:-:S09]  /*4650*/  UISETP.GE.AND UP0, UPT, UR28, 0x1, UPT ;  /* 0x000000011c00788c */ /* 0x000fd2000bf06270 */
[----:B------:R-:W-:Y:S05]  /*4660*/  BRA.U !UP0, `(.L_x_77) ;  /* 0x0000000108f07547 */ /* 0x000fea000b800000 */
[----:B-1----:R-:W-:-:S05]  /*4670*/  UMOV UR5, UR30 ;  /* 0x0000001e00057c82 */ /* 0x002fca0008000000 */
.L_x_80:
[----:B------:R-:W-:Y:S02]  /*4680*/  UISETP.NE.AND UP0, UPT, UR6, URZ, UPT ;  /* 0x000000ff0600728c */ /* 0x000fe4000bf05270 */
[----:B------:R-:W-:Y:S07]  /*4690*/  ULEA UR7, UR5, UR33, 0x3 ;  /* 0x0000002105077291 */ /* 0x000fee000f8e18ff */
[----:B------:R-:W-:Y:S05]  /*46a0*/  BRA.U UP0, `(.L_x_78) ;  /* 0x00000001000c7547 */ /* 0x000fea000b800000 */
[----:B------:R-:W-:Y:S04]  /*46b0*/  SHF.L.U32 R4, R2, 0x1f, RZ ;  /* 0x0000001f02047819 */ /* 0x000fe800000006ff */
[----:B------:R-:W1:Y:S02]  /*46c0*/  SYNCS.PHASECHK.TRANS64.TRYWAIT P0, [UR7], R4 ;  /* 0x00000004ff0075a7 */ /* 0x000e640008001107 */
[----:B-1----:R-:W-:Y:S05]  /*46d0*/  @!P0 BRA `(.L_x_79) ;  /* 0x00000084007c8947 */ /* 0x002fea0003800000 */
.L_x_78:
[----:B------:R-:W-:Y:S02]  /*46e0*/  UISETP.NE.AND UP1, UPT, UR28, 0x1, UPT ;  /* 0x000000011c00788c */ /* 0x000fe4000bf25270 */
[----:B------:R-:W-:Y:S01]  /*46f0*/  UIADD3 UR4, UPT, UPT, UR5, 0x1, URZ ;  /* 0x0000000105047890 */ /* 0x000fe2000fffe0ff */
[----:B------:R-:W-:Y:S03]  /*4700*/  ELECT P3, URZ, PT ;  /* 0x0000000000ff782f */ /* 0x000fe60003860000 */
[----:B------:R-:W-:Y:S01]  /*4710*/  UISETP.NE.AND UP0, UPT, UR4, 0x4, UPT ;  /* 0x000000040400788c */ /* 0x000fe2000bf05270 */
[----:B------:R-:W-:Y:S01]  /*4720*/  PLOP3.LUT P1, PT, PT, PT, UP1, 0x80, 0x8 ;  /* 0x000000000008781c */ /* 0x000fe20003f2f018 */
[----:B------:R-:W-:Y:S02]  /*4730*/  ULEA UR10, UR5, UR53, 0x6 ;  /* 0x00000035050a7291 */ /* 0x000fe4000f8e30ff */
[----:B------:R-:W-:Y:S02]  /*4740*/  USEL UR6, URZ, 0x1, UP0 ;  /* 0x00000001ff067887 */ /* 0x000fe40008000000 */
[----:B------:R-:W-:Y:S02]  /*4750*/  USEL UR30, UR4, URZ, UP0 ;  /* 0x000000ff041e7287 */ /* 0x000fe40008000000 */
[----:B------:R-:W-:Y:S02]  /*4760*/  ULEA UR8, UR5, UR51, 0xa ;  /* 0x0000003305087291 */ /* 0x000fe4000f8e50ff */
[----:B------:R-:W-:Y:S01]  /*4770*/  @UP1 ULEA UR4, UR30, UR33, 0x3 ;  /* 0x000000211e041291 */ /* 0x000fe2000f8e18ff */
[----:B------:R-:W-:Y:S01]  /*4780*/  LOP3.LUT R2, R2, UR6, RZ, 0x3c, !PT ;  /* 0x0000000602027c12 */ /* 0x000fe2000f8e3cff */
[----:B------:R-:W-:Y:S02]  /*4790*/  ULEA UR26, UR5, UR52, 0x5 ;  /* 0x00000034051a7291 */ /* 0x000fe4000f8e28ff */
[----:B------:R-:W-:Y:S01]  /*47a0*/  UISETP.NE.U32.AND UP0, UPT, UR11, URZ, UPT ;  /* 0x000000ff0b00728c */ /* 0x000fe2000bf05070 */
[----:B-1----:R-:W-:Y:S01]  /*47b0*/  @P1 SHF.L.U32 R0, R2, 0x1f, RZ ;  /* 0x0000001f02001819 */ /* 0x002fe200000006ff */
[----:B------:R-:W-:Y:S02]  /*47c0*/  UIADD3 UR32, UPT, UPT, UR7, 0x20, URZ ;  /* 0x0000002007207890 */ /* 0x000fe4000fffe0ff */
[----:B------:R-:W-:Y:S01]  /*47d0*/  UIADD3 UR24, UPT, UPT, UR10, 0x20, URZ ;  /* 0x000000200a187890 */ /* 0x000fe2000fffe0ff */
[----:B------:R1:W2:Y:S01]  /*47e0*/  @P1 SYNCS.PHASECHK.TRANS64.TRYWAIT P0, [UR4], R0 ;  /* 0x00000000ff0015a7 */ /* 0x0002a20008001104 */
[----:B------:R-:W-:Y:S02]  /*47f0*/  ULEA UR4, UR5, UR50, 0xa ;  /* 0x0000003205047291 */ /* 0x000fe4000f8e50ff */
[----:B------:R-:W-:Y:S02]  /*4800*/  UIADD3 UR22, UPT, UPT, UR8, 0x2, URZ ;  /* 0x0000000208167890 */ /* 0x000fe4000fffe0ff */
[----:B------:R-:W-:Y:S02]  /*4810*/  UIADD3 UR20, UPT, UPT, UR4, 0x2, URZ ;  /* 0x0000000204147890 */ /* 0x000fe4000fffe0ff */
[----:B------:R-:W-:Y:S02]  /*4820*/  UIADD3 UR18, UPT, UPT, UR8, 0x4, URZ ;  /* 0x0000000408127890 */ /* 0x000fe4000fffe0ff */
[----:B------:R-:W-:Y:S02]  /*4830*/  UIADD3 UR16, UPT, UPT, UR4, 0x4, URZ ;  /* 0x0000000404107890 */ /* 0x000fe4000fffe0ff */
[----:B------:R-:W-:Y:S02]  /*4840*/  UIADD3 UR14, UPT, UPT, UR8, 0x6, URZ ;  /* 0x00000006080e7890 */ /* 0x000fe4000fffe0ff */
[----:B------:R-:W-:Y:S01]  /*4850*/  UIADD3 UR12, UPT, UPT, UR4, 0x6, URZ ;  /* 0x00000006040c7890 */ /* 0x000fe2000fffe0ff */
[----:B------:R-:W-:Y:S01]  /*4860*/  UMOV UR27, 0x4008 ;  /* 0x00004008001b7882 */ /* 0x000fe20000000000 */
[----:B------:R-:W-:Y:S01]  /*4870*/  UMOV UR11, 0x4008 ;  /* 0x00004008000b7882 */ /* 0x000fe20000000000 */
[----:B------:R-:W-:Y:S01]  /*4880*/  UTCCP.T.S.2CTA.4x32dp128bit tmem[UR31+0x1c0], gdesc[UR26] ;  /* 0x0001c01a1f0079e7 */ /* 0x000fe20009300000 */
[----:B------:R3:W-:Y:S01]  /*4890*/  UTCCP.T.S.2CTA.4x32dp128bit tmem[UR31+0x1c4], gdesc[UR10] ;  /* 0x0001c40a1f0079e7 */ /* 0x0007e20009300000 */
[----:B------:R-:W-:Y:S01]  /*48a0*/  UMOV UR25, 0x4008 ;  /* 0x0000400800197882 */ /* 0x000fe20000000000 */
[----:B------:R-:W-:Y:S01]  /*48b0*/  UMOV UR9, 0x40004040 ;  /* 0x4000404000097882 */ /* 0x000fe20000000000 */
[----:B------:R-:W-:Y:S01]  /*48c0*/  UTCCP.T.S.2CTA.4x32dp128bit tmem[UR31+0x1c8], gdesc[UR24] ;  /* 0x0001c8181f0079e7 */ /* 0x000fe20009300000 */
[----:B------:R-:W-:Y:S01]  /*48d0*/  UMOV UR5, 0x40004040 ;  /* 0x4000404000057882 */ /* 0x000fe20000000000 */
[----:B-1----:R-:W-:Y:S01]  /*48e0*/  @P3 LOP3.LUT R0, R3, 0xffff, RZ, 0xc0, !PT ;  /* 0x0000ffff03003812 */ /* 0x002fe200078ec0ff */
[----:B------:R1:W-:Y:S01]  /*48f0*/  UTCQMMA.2CTA gdesc[UR4], gdesc[UR8], tmem[UR29], tmem[UR40], idesc[UR41], tmem[UR48], UP0 ;  /* 0x0030280804007dea */ /* 0x0003e2000820031d */
[----:B------:R-:W-:Y:S02]  /*4900*/  UISETP.GT.U32.AND UP0, UPT, UR28, 0x1, UPT ;  /* 0x000000011c00788c */ /* 0x000fe4000bf04070 */
[----:B------:R-:W-:Y:S01]  /*4910*/  UIADD3 UR28, UPT, UPT, UR28, -0x1, URZ ;  /* 0xffffffff1c1c7890 */ /* 0x000fe2000fffe0ff */
[----:B------:R-:W-:Y:S01]  /*4920*/  @P3 R2UR UR7, R0 ;  /* 0x00000000000732ca */ /* 0x000fe200000e0000 */
[----:B------:R-:W-:Y:S01]  /*4930*/  UMOV UR23, 0x40004040 ;  /* 0x4000404000177882 */ /* 0x000fe20000000000 */
[----:B------:R-:W-:Y:S01]  /*4940*/  UMOV UR21, 0x40004040 ;  /* 0x4000404000157882 */ /* 0x000fe20000000000 */
[----:B------:R-:W-:Y:S01]  /*4950*/  UMOV UR19, 0x40004040 ;  /* 0x4000404000137882 */ /* 0x000fe20000000000 */
[----:B------:R4:W-:Y:S01]  /*4960*/  UTCQMMA.2CTA gdesc[UR20], gdesc[UR22], tmem[UR29], tmem[UR38], idesc[UR39], tmem[UR46], UPT ;  /* 0x002e261614007dea */ /* 0x0009e2000ba0031d */
[----:B------:R-:W-:Y:S01]  /*4970*/  UMOV UR17, 0x40004040 ;  /* 0x4000404000117882 */ /* 0x000fe20000000000 */
[----:B------:R-:W-:Y:S01]  /*4980*/  UMOV UR15, 0x40004040 ;  /* 0x40004040000f7882 */ /* 0x000fe20000000000 */
[----:B------:R4:W-:Y:S01]  /*4990*/  UTCQMMA.2CTA gdesc[UR16], gdesc[UR18], tmem[UR29], tmem[UR36], idesc[UR37], tmem[UR44], UPT ;  /* 0x002c241210007dea */ /* 0x0009e2000ba0031d */
[----:B------:R-:W-:Y:S01]  /*49a0*/  UMOV UR13, 0x40004040 ;  /* 0x40004040000d7882 */ /* 0x000fe20000000000 */
[----:B------:R-:W-:Y:S01]  /*49b0*/  UMOV UR6, 0x1 ;  /* 0x0000000100067882 */ /* 0x000fe20000000000 */
[----:B------:R4:W-:Y:S03]  /*49c0*/  UTCQMMA.2CTA gdesc[UR12], gdesc[UR14], tmem[UR29], tmem[UR34], idesc[UR35], tmem[UR42], UPT ;  /* 0x002a220e0c007dea */ /* 0x0009e6000ba0031d */
[----:B------:R4:W-:Y:S01]  /*49d0*/  UTCBAR.2CTA.MULTICAST [UR32], URZ, UR7 ;  /* 0x000000ff200073e9 */ /* 0x0009e20008200807 */
[----:B---3--:R-:W-:Y:S01]  /*49e0*/  UMOV UR11, 0x1 ;  /* 0x00000001000b7882 */ /* 0x008fe20000000000 */
[----:B-1----:R-:W-:Y:S01]  /*49f0*/  UMOV UR5, UR30 ;  /* 0x0000001e00057c82 */ /* 0x002fe20008000000 */
[----:B--2---:R-:W-:Y:S01]  /*4a00*/  @P1 VOTEU.ANY UP2, P0 ;  /* 0x0000000000ff1886 */ /* 0x004fe20000040100 */
[----:B------:R-:W-:Y:S01]  /*4a10*/  @UP1 USEL UR6, URZ, 0x1, !UP2 ;  /* 0x00000001ff061887 */ /* 0x000fe2000d000000 */
[----:B----4-:R-:W-:Y:S11]  /*4a20*/  BRA.U UP0, `(.L_x_80) ;  /* 0xfffffffd00147547 */ /* 0x010ff6000b83ffff */
.L_x_77:
[----:B------:R2:W-:Y:S01]  /*4a30*/  UTCBAR.2CTA.MULTICAST [UR66], URZ, UR64 ;  /* 0x000000ff420073e9 */ /* 0x0005e20008200840 */
[----:B-1----:R-:W-:-:S04]  /*4a40*/  UMOV UR4, UR30 ;  /* 0x0000001e00047c82 */ /* 0x002fc80008000000 */
.L_x_72:
[----:B------:R-:W-:Y:S01]  /*4a50*/  ISETP.NE.AND P0, PT, R9, 0x2, PT ;  /* 0x000000020900780c */ /* 0x000fe20003f05270 */
[----:B------:R-:W-:-:S03]  /*4a60*/  ULOP3.LUT UR54, UR54, 0x1, URZ, 0x3c, !UPT ;  /* 0x0000000136367892 */ /* 0x000fc6000f8e3cff */
[----:B------:R-:W-:Y:S02]  /*4a70*/  SEL R0, RZ, 0x1, P0 ;  /* 0x00000001ff007807 */ /* 0x000fe40000000000 */
[----:B------:R-:W-:Y:S02]  /*4a80*/  SEL R9, R9, RZ, P0 ;  /* 0x000000ff09097207 */ /* 0x000fe40000000000 */
[----:B------:R-:W-:Y:S01]  /*4a90*/  LOP3.LUT R8, R8, R0, RZ, 0x3c, !PT ;  /* 0x0000000008087212 */ /* 0x000fe200078e3cff */
[----:B------:R-:W-:Y:S06]  /*4aa0*/  @P2 BRA `(.L_x_81) ;  /* 0xfffffff400902947 */ /* 0x000fec000383ffff */
[----:B------:R-:W1:Y:S01]  /*4ab0*/  S2UR UR6, SR_CgaCtaId ;  /* 0x00000000000679c3 */ /* 0x000e620000008800 */
[----:B------:R-:W-:Y:S01]  /*4ac0*/  ELECT P0, URZ, PT ;  /* 0x0000000000ff782f */ /* 0x000fe20003800000 */
[----:B------:R-:W-:Y:S01]  /*4ad0*/  IMAD.MOV.U32 R0, RZ, RZ, 0x1 ;  /* 0x00000001ff007424 */ /* 0x000fe200078e00ff */
[----:B------:R-:W-:Y:S01]  /*4ae0*/  UMOV UR4, 0x40 ;  /* 0x0000004000047882 */ /* 0x000fe20000000000 */
[----:B------:R-:W-:-:S04]  /*4af0*/  SHF.L.U32 R2, RZ, 0x1f, RZ ;  /* 0x0000001fff027819 */ /* 0x000fc800000006ff */
[----:B------:R-:W-:Y:S01]  /*4b00*/  UVIRTCOUNT.DEALLOC.SMPOOL 0x80 ;  /* 0x000000800000784c */ /* 0x000fe20000000000 */
[----:B-1----:R-:W-:-:S09]  /*4b10*/  ULEA UR6, UR6, UR4, 0x18 ;  /* 0x0000000406067291 */ /* 0x002fd2000f8ec0ff */
[----:B------:R1:W-:Y:S01]  /*4b20*/  @P0 STS.U8 [UR6+0x1c], R0 ;  /* 0x00001c00ff000988 */ /* 0x0003e20008000006 */
[----:B------:R-:W3:Y:S02]  /*4b30*/  SYNCS.PHASECHK.TRANS64.TRYWAIT P0, [UR33+0xe0], R2 ;  /* 0x0000e002ff0075a7 */ /* 0x000ee40008001121 */
[----:B-1-3--:R-:W-:Y:S05]  /*4b40*/  @!P0 BRA `(.L_x_82) ;  /* 0x0000008000788947 */ /* 0x00afea0003800000 */
.L_x_175:
[----:B------:R-:W-:Y:S01]  /*4b50*/  NOP ;  /* 0x0000000000007918 */ /* 0x000fe20000000000 */
[----:B-1----:R-:W1:Y:S01]  /*4b60*/  LDS R0, [UR6+0x14] ;  /* 0x00001406ff007984 */ /* 0x002e620008000800 */
[----:B------:R-:W-:Y:S01]  /*4b70*/  ULOP3.LUT UR4, UR31, 0xffff, URZ, 0xc0, !UPT ;  /* 0x0000ffff1f047892 */ /* 0x000fe2000f8ec0ff */
[----:B------:R-:W-:Y:S01]  /*4b80*/  UMOV UR5, 0xffff ;  /* 0x0000ffff00057882 */ /* 0x000fe20000000000 */
[----:B------:R-:W-:Y:S02]  /*4b90*/  UMOV UR7, 0x1 ;  /* 0x0000000100077882 */ /* 0x000fe40000000000 */
[----:B------:R-:W-:-:S04]  /*4ba0*/  USHF.R.U32.HI UR4, URZ, 0x5, UR4 ;  /* 0x00000005ff047899 */ /* 0x000fc80008011604 */
[----:B------:R-:W-:Y:S02]  /*4bb0*/  USHF.L.U32 UR5, UR5, UR4, URZ ;  /* 0x0000000405057299 */ /* 0x000fe400080006ff */
[----:B------:R-:W-:-:S04]  /*4bc0*/  USHF.L.U32 UR4, UR7, UR4, URZ ;  /* 0x0000000407047299 */ /* 0x000fc800080006ff */
[----:B-1----:R-:W-:-:S04]  /*4bd0*/  LOP3.LUT R0, R0, UR5, RZ, 0xc0, !PT ;  /* 0x0000000500007c12 */ /* 0x002fc8000f8ec0ff */
[----:B------:R-:W-:-:S13]  /*4be0*/  ISETP.NE.AND P0, PT, R0, UR5, PT ;  /* 0x0000000500007c0c */ /* 0x000fda000bf05270 */
[----:B------:R-:W-:Y:S05]  /*4bf0*/  @P0 BRA `(.L_x_83) ;  /* 0x0000000000580947 */ /* 0x000fea0003800000 */
[----:B------:R-:W1:Y:S02]  /*4c00*/  LDS R0, [UR6+0x18] ;  /* 0x00001806ff007984 */ /* 0x000e640008000800 */
[----:B-1----:R-:W-:-:S04]  /*4c10*/  LOP3.LUT R0, R0, UR4, RZ, 0xc0, !PT ;  /* 0x0000000400007c12 */ /* 0x002fc8000f8ec0ff */
[----:B------:R-:W-:-:S13]  /*4c20*/  ISETP.NE.AND P0, PT, R0, UR4, PT ;  /* 0x0000000400007c0c */ /* 0x000fda000bf05270 */
[----:B------:R-:W-:Y:S05]  /*4c30*/  @P0 BRA `(.L_x_84) ;  /* 0x00000000003c0947 */ /* 0x000fea0003800000 */
[----:B------:R-:W1:Y:S01]  /*4c40*/  S2R R2, SR_LANEID ;  /* 0x0000000000027919 */ /* 0x000e620000000000 */
[----:B------:R-:W-:-:S06]  /*4c50*/  ULOP3.LUT UR5, URZ, UR5, URZ, 0x33, !UPT ;  /* 0x00000005ff057292 */ /* 0x000fcc000f8e33ff */
[----:B------:R-:W-:-:S04]  /*4c60*/  IMAD.U32 R0, RZ, RZ, UR5 ;  /* 0x00000005ff007e24 */ /* 0x000fc8000f8e00ff */
[----:B------:R3:W4:Y:S02]  /*4c70*/  REDUX UR8, R0 ;  /* 0x00000000000873c4 */ /* 0x0007240000000000 */
[----:B------:R1:W-:Y:S01]  /*4c80*/  UTCATOMSWS.AND URZ, UR5 ;  /* 0x0000000500ff79e3 */ /* 0x0003e20008000000 */
[----:B---3--:R-:W-:Y:S01]  /*4c90*/  LOP3.LUT R0, RZ, UR4, RZ, 0x33, !PT ;  /* 0x00000004ff007c12 */ /* 0x008fe2000f8e33ff */
[----:B------:R-:W-:Y:S02]  /*4ca0*/  VOTEU.ANY UR4, UPT, PT ;  /* 0x0000000000047886 */ /* 0x000fe400038e0100 */
[----:B------:R-:W-:Y:S02]  /*4cb0*/  UFLO.U32 UR4, UR4 ;  /* 0x00000004000472bd */ /* 0x000fe400080e0000 */
[----:B------:R-:W3:Y:S04]  /*4cc0*/  REDUX UR7, R0 ;  /* 0x00000000000773c4 */ /* 0x000ee80000000000 */
[----:B-1----:R-:W-:-:S02]  /*4cd0*/  ISETP.EQ.U32.AND P0, PT, R2, UR4, PT ;  /* 0x0000000402007c0c */ /* 0x002fc4000bf02070 */
[----:B----4-:R-:W-:-:S11]  /*4ce0*/  MOV R2, UR8 ;  /* 0x0000000800027c02 */ /* 0x010fd60008000f00 */
[----:B------:R1:W-:Y:S01]  /*4cf0*/  @P0 ATOMS.AND RZ, [UR6+0x14], R2 ;  /* 0x00001402ffff098c */ /* 0x0003e2000a800006 */
[----:B---3--:R-:W-:-:S05]  /*4d00*/  IMAD.U32 R0, RZ, RZ, UR7 ;  /* 0x00000007ff007e24 */ /* 0x008fca000f8e00ff */
[----:B------:R1:W-:Y:S01]  /*4d10*/  @P0 ATOMS.AND RZ, [UR6+0x18], R0 ;  /* 0x00001800ffff098c */ /* 0x0003e2000a800006 */
[----:B------:R-:W-:Y:S05]  /*4d20*/  BRA `(.L_x_85) ;  /* 0x0000000000147947 */ /* 0x000fea0003800000 */
.L_x_84:
[----:B------:R-:W-:Y:S02]  /*4d30*/  MOV R2, 0x4d50 ;  /* 0x00004d5000027802 */ /* 0x000fe40000000f00 */
[----:B--2--5:R-:W-:Y:S05]  /*4d40*/  CALL.REL.NOINC `($__internal_0_$__cuda_sm10x_tcgen05_guardrail_trap_col_being_dealloced_not_returned_by_alloc) ;  /* 0x0000008400647944 */ /* 0x024fea0003c00000 */
[----:B------:R-:W-:Y:S05]  /*4d50*/  BRA `(.L_x_85) ;  /* 0x0000000000087947 */ /* 0x000fea0003800000 */
.L_x_83:
[----:B------:R-:W-:Y:S02]  /*4d60*/  MOV R2, 0x4d80 ;  /* 0x00004d8000027802 */ /* 0x000fe40000000f00 */
[----:B--2--5:R-:W-:Y:S05]  /*4d70*/  CALL.REL.NOINC `($__internal_2_$__cuda_sm10x_tcgen05_guardrail_trap_unallocated_columns_being_dealloced) ;  /* 0x0000008400707944 */ /* 0x024fea0003c00000 */
.L_x_85:
[----:B------:R-:W-:Y:S01]  /*4d80*/  NOP ;  /* 0x0000000000007918 */ /* 0x000fe20000000000 */
[----:B--2---:R-:W-:Y:S05]  /*4d90*/  EXIT ;  /* 0x000000000000794d */ /* 0x004fea0003800000 */
.L_x_59:
[----:B------:R-:W-:-:S09]  /*4da0*/  UISETP.NE.OR UP0, UPT, UR17, 0x3, !UP5 ;  /* 0x000000031100788c */ /* 0x000fd2000ef05670 */
[----:B------:R-:W-:Y:S05]  /*4db0*/  BRA.U UP0, `(.L_x_86) ;  /* 0x0000001100947547 */ /* 0x000fea000b800000 */
[----:B------:R-:W1:Y:S01]  /*4dc0*/  S2UR UR10, SR_CgaCtaId ;  /* 0x00000000000a79c3 */ /* 0x000e620000008800 */
[----:B------:R-:W2:Y:S01]  /*4dd0*/  LDCU UR37, c[0x0][0x370] ;  /* 0x00006e00ff2577ac */ /* 0x000ea20008000800 */
[----:B------:R-:W-:Y:S02]  /*4de0*/  HFMA2 R13, -RZ, RZ, 0, 0 ;  /* 0x00000000ff0d7431 */ /* 0x000fe400000001ff */
[----:B------:R-:W-:Y:S01]  /*4df0*/  IMAD.MOV.U32 R15, RZ, RZ, 0x1 ;  /* 0x00000001ff0f7424 */ /* 0x000fe200078e00ff */
[----:B------:R-:W-:Y:S01]  /*4e00*/  MOV R7, 0x4000 ;  /* 0x0000400000077802 */ /* 0x000fe20000000f00 */
[----:B------:R-:W2:Y:S01]  /*4e10*/  LDCU.128 UR40, c[0x0][0xf10] ;  /* 0x0001e200ff2877ac */ /* 0x000ea20008000c00 */
[----:B------:R-:W-:Y:S01]  /*4e20*/  IMAD.MOV.U32 R14, RZ, RZ, RZ ;  /* 0x000000ffff0e7224 */ /* 0x000fe200078e00ff */
[----:B------:R-:W3:Y:S01]  /*4e30*/  LDC.64 R16, c[0x0][0x348] ;  /* 0x0000d200ff107b82 */ /* 0x000ee20000000a00 */
[----:B------:R-:W4:Y:S01]  /*4e40*/  LDCU UR31, c[0x0][0x374] ;  /* 0x00006e80ff1f77ac */ /* 0x000f220008000800 */
[----:B------:R-:W1:Y:S06]  /*4e50*/  LDCU UR15, c[0x0][0xf0c] ;  /* 0x0001e180ff0f77ac */ /* 0x000e6c0008000800 */
[----:B------:R-:W3:Y:S01]  /*4e60*/  LDC.64 R2, c[0x0][0xc88] ;  /* 0x00032200ff027b82 */ /* 0x000ee20000000a00 */
[----:B------:R-:W3:Y:S01]  /*4e70*/  LDCU UR50, c[0x0][0xf20] ;  /* 0x0001e400ff3277ac */ /* 0x000ee20008000800 */
[----:B------:R-:W3:Y:S06]  /*4e80*/  LDCU UR4, c[0x0][0xf30] ;  /* 0x0001e600ff0477ac */ /* 0x000eec0008000800 */
[----:B------:R-:W3:Y:S01]  /*4e90*/  LDC.64 R4, c[0x0][0xc90] ;  /* 0x00032400ff047b82 */ /* 0x000ee20000000a00 */
[----:B------:R-:W-:Y:S01]  /*4ea0*/  UMOV UR21, 0x400 ;  /* 0x0000040000157882 */ /* 0x000fe20000000000 */
[----:B--2---:R-:W-:-:S02]  /*4eb0*/  UIMAD.WIDE.U32 UR6, UR37, UR40, URZ ;  /* 0x00000028250672a5 */ /* 0x004fc4000f8e00ff */
[----:B----4-:R-:W-:Y:S02]  /*4ec0*/  UIMAD.WIDE.U32 UR8, UR31, UR43, URZ ;  /* 0x0000002b1f0872a5 */ /* 0x010fe4000f8e00ff */
[----:B-1----:R-:W-:Y:S02]  /*4ed0*/  ULEA UR21, UR10, UR21, 0x18 ;  /* 0x000000150a157291 */ /* 0x002fe4000f8ec0ff */
[----:B------:R-:W-:Y:S02]  /*4ee0*/  UPLOP3.LUT UP3, UPT, UPT, UPT, UPT, 0x40, 0x4 ;  /* 0x000000000004789c */ /* 0x000fe40003f6e870 */
[----:B------:R-:W-:Y:S02]  /*4ef0*/  UIADD3 UR38, UPT, UPT, UR21, 0x58, URZ ;  /* 0x0000005815267890 */ /* 0x000fe4000fffe0ff */
[----:B------:R-:W-:Y:S02]  /*4f00*/  UIADD3 UR33, UPT, UPT, UR21, 0x40, URZ ;  /* 0x0000004015217890 */ /* 0x000fe4000fffe0ff */
[----:B------:R-:W-:-:S02]  /*4f10*/  UIADD3 UR25, UPT, UPT, UR21, 0x48, URZ ;  /* 0x0000004815197890 */ /* 0x000fc4000fffe0ff */
[----:B------:R-:W-:Y:S01]  /*4f20*/  UIADD3 UR17, UPT, UPT, UR21, 0x50, URZ ;  /* 0x0000005015117890 */ /* 0x000fe2000fffe0ff */
[----:B------:R-:W-:Y:S01]  /*4f30*/  UMOV UR6, UR7 ;  /* 0x0000000700067c82 */ /* 0x000fe20008000000 */
[----:B------:R-:W-:Y:S01]  /*4f40*/  UMOV UR48, UR9 ;  /* 0x0000000900307c82 */ /* 0x000fe20008000000 */
[----:B------:R-:W-:Y:S02]  /*4f50*/  UISETP.GE.AND UP0, UPT, UR45, 0x1, UPT ;  /* 0x000000012d00788c */ /* 0x000fe4000bf06270 */
[----:B------:R-:W-:Y:S01]  /*4f60*/  UISETP.NE.AND UP4, UPT, UR45, 0x1, UPT ;  /* 0x000000012d00788c */ /* 0x000fe2000bf85270 */
[----:B------:R-:W1:Y:S01]  /*4f70*/  LDCU.64 UR22, c[0x0][0xf28] ;  /* 0x0001e500ff1677ac */ /* 0x000e620008000a00 */
[----:B------:R-:W-:Y:S02]  /*4f80*/  UISETP.NE.AND UP6, UPT, UR15, 0x1, UPT ;  /* 0x000000010f00788c */ /* 0x000fe4000bfc5270 */
[----:B------:R-:W-:Y:S02]  /*4f90*/  UISETP.NE.AND UP5, UPT, UR42, 0x1, UPT ;  /* 0x000000012a00788c */ /* 0x000fe4000bfa5270 */
[----:B------:R-:W-:-:S02]  /*4fa0*/  UPRMT UR38, UR10, 0x654, UR38 ;  /* 0x000006540a267896 */ /* 0x000fc40008000026 */
[----:B------:R-:W-:Y:S02]  /*4fb0*/  USHF.R.U32.HI UR49, URZ, UR41, UR6 ;  /* 0x00000029ff317299 */ /* 0x000fe40008011606 */
[----:B------:R-:W-:Y:S02]  /*4fc0*/  UPRMT UR47, UR10, 0x654, UR33 ;  /* 0x000006540a2f7896 */ /* 0x000fe40008000021 */
[----:B------:R-:W-:Y:S02]  /*4fd0*/  UPRMT UR46, UR10, 0x654, UR25 ;  /* 0x000006540a2e7896 */ /* 0x000fe40008000019 */
[----:B------:R-:W-:Y:S02]  /*4fe0*/  UPRMT UR39, UR10, 0x654, UR17 ;  /* 0x000006540a277896 */ /* 0x000fe40008000011 */
[----:B---3--:R-:W-:Y:S02]  /*4ff0*/  USHF.R.U32.HI UR48, URZ, UR50, UR48 ;  /* 0x00000032ff307299 */ /* 0x008fe40008011630 */
[----:B------:R-:W-:Y:S01]  /*5000*/  UISETP.NE.AND UP2, UPT, UR4, 0x1, UPT ;  /* 0x000000010400788c */ /* 0x000fe2000bf45270 */
[----:B-1----:R-:W-:-:S10]  /*5010*/  UMOV UR29, URZ ;  /* 0x000000ff001d7c82 */ /* 0x002fd40008000000 */
.L_x_97:
[C---:B------:R-:W-:Y:S02]  /*5020*/  LEA R12, R14.reuse, UR21, 0x3 ;  /* 0x000000150e0c7c11 */ /* 0x040fe4000f8e18ff */
[----:B------:R-:W-:Y:S02]  /*5030*/  SHF.L.U32 R0, R13, 0x1f, RZ ;  /* 0x0000001f0d007819 */ /* 0x000fe400000006ff */
[----:B------:R-:W-:Y:S02]  /*5040*/  LEA R8, R14, UR21, 0x4 ;  /* 0x000000150e087c11 */ /* 0x000fe4000f8e20ff */
[----:B-1----:R-:W1:Y:S02]  /*5050*/  SYNCS.PHASECHK.TRANS64.TRYWAIT P0, [R12+URZ+0x90], R0 ;  /* 0x000090000c0075a7 */ /* 0x002e6400080011ff */
[----:B-1----:R-:W-:Y:S05]  /*5060*/  @!P0 BRA `(.L_x_87) ;  /* 0x0000007c00488947 */ /* 0x002fea0003800000 */
.L_x_176:
[----:B------:R-:W2:Y:S01]  /*5070*/  LDS.128 R8, [R8+0xf0] ;  /* 0x0000f00008087984 */ /* 0x000ea20000000c00 */
[----:B------:R-:W-:Y:S01]  /*5080*/  UISETP.GE.AND UP0, UPT, UR45, 0x1, UPT ;  /* 0x000000012d00788c */ /* 0x000fe2000bf06270 */
[----:B------:R-:W-:Y:S01]  /*5090*/  @!PT LDS RZ, [RZ] ;  /* 0x00000000fffff984 */ /* 0x000fe20000000800 */
[----:B------:R-:W-:Y:S01]  /*50a0*/  @!PT LDS RZ, [RZ] ;  /* 0x00000000fffff984 */ /* 0x000fe20000000800 */
[----:B------:R-:W-:Y:S01]  /*50b0*/  @!PT LDS RZ, [RZ] ;  /* 0x00000000fffff984 */ /* 0x000fe20000000800 */
[----:B------:R-:W-:Y:S01]  /*50c0*/  @!PT LDS RZ, [RZ] ;  /* 0x00000000fffff984 */ /* 0x000fe20000000800 */
[----:B------:R3:W-:Y:S06]  /*50d0*/  MEMBAR.ALL.CTA ;  /* 0x0000000000007992 */ /* 0x0007ec0000008000 */
[----:B---3--:R-:W3:Y:S01]  /*50e0*/  FENCE.VIEW.ASYNC.S ;  /* 0x00000000000073c6 */ /* 0x008ee20000000000 */
[----:B--2---:R-:W-:Y:S11]  /*50f0*/  LOP3.LUT P0, RZ, R10, 0x1, RZ, 0xc0, !PT ;  /* 0x000000010aff7812 */ /* 0x004ff6000780c0ff */
[----:B------:R-:W-:Y:S02]  /*5100*/  @!UPT UIADD3 URZ, UPT, UPT, URZ, URZ, URZ ;  /* 0x000000fffffff290 */ /* 0x000fe4000fffe0ff */
[----:B---3--:R-:W-:Y:S01]  /*5110*/  VOTEU.ANY UP1, P0 ;  /* 0x0000000000ff7886 */ /* 0x008fe20000020100 */
[----:B------:R-:W-:Y:S11]  /*5120*/  PLOP3.LUT P0, PT, PT, PT, UP1, 0x80, 0x8 ;  /* 0x000000000008781c */ /* 0x000ff60003f0f018 */
[----:B------:R-:W-:Y:S02]  /*5130*/  @!UPT UIADD3 URZ, UPT, UPT, URZ, URZ, URZ ;  /* 0x000000fffffff290 */ /* 0x000fe4000fffe0ff */
[----:B-1----:R-:W-:Y:S02]  /*5140*/  @P0 SHF.R.U32.HI R0, RZ, 0x10, R9 ;  /* 0x00000010ff000819 */ /* 0x002fe40000011609 */
[----:B------:R-:W-:Y:S02]  /*5150*/  @P0 MOV R6, R8 ;  /* 0x0000000800060202 */ /* 0x000fe40000000f00 */
[----:B------:R-:W-:Y:S01]  /*5160*/  @P0 R2UR UR4, R0 ;  /* 0x00000000000402ca */ /* 0x000fe200000e0000 */
[----:B------:R-:W-:Y:S01]  /*5170*/  VIADD R0, R12, 0xa0 ;  /* 0x000000a00c007836 */ /* 0x000fe20000000000 */
[----:B------:R-:W-:Y:S02]  /*5180*/  @P0 LOP3.LUT R8, R9, 0xffff, RZ, 0xc0, !PT ;  /* 0x0000ffff09080812 */ /* 0x000fe400078ec0ff */
[----:B------:R-:W-:Y:S02]  /*5190*/  @P0 R2UR UR6, R6 ;  /* 0x00000000060602ca */ /* 0x000fe400000e0000 */
[----:B------:R-:W-:Y:S02]  /*51a0*/  PRMT R0, RZ, 0x654, R0 ;  /* 0x00000654ff007816 */ /* 0x000fe40000000000 */
[----:B------:R-:W-:Y:S02]  /*51b0*/  @P0 R2UR UR5, R8 ;  /* 0x00000000080502ca */ /* 0x000fe400000e0000 */
[----:B------:R1:W-:Y:S03]  /*51c0*/  SYNCS.ARRIVE.TRANS64.RED.A1T0 RZ, [R0+URZ], RZ ;  /* 0x000000ff00ff79a7 */ /* 0x0003e600081004ff */
[----:B------:R-:W-:Y:S04]  /*51d0*/  @UP1 UMOV UR30, UR4 ;  /* 0x00000004001e1c82 */ /* 0x000fe80008000000 */
[----:B------:R-:W-:Y:S04]  /*51e0*/  @UP1 UMOV UR14, UR6 ;  /* 0x00000006000e1c82 */ /* 0x000fe80008000000 */
[----:B------:R-:W-:Y:S01]  /*51f0*/  @UP1 UMOV UR13, UR5 ;  /* 0x00000005000d1c82 */ /* 0x000fe20008000000 */
[----:B------:R-:W-:Y:S05]  /*5200*/  BRA.U !UP0, `(.L_x_88) ;  /* 0x0000000108a47547 */ /* 0x000fea000b800000 */
[----:B------:R-:W-:Y:S02]  /*5210*/  UIMAD.WIDE.U32 UR18, UR13, UR43, URZ ;  /* 0x0000002b0d1272a5 */ /* 0x000fe4000f8e00ff */
[----:B------:R-:W-:Y:S02]  /*5220*/  UIMAD.WIDE.U32 UR26, UR14, UR40, URZ ;  /* 0x000000280e1a72a5 */ /* 0x000fe4000f8e00ff */
[----:B------:R-:W-:Y:S02]  /*5230*/  USEL UR4, UR31, UR48, !UP5 ;  /* 0x000000301f047287 */ /* 0x000fe4000e800000 */
[----:B------:R-:W-:Y:S02]  /*5240*/  USEL UR7, UR37, UR49, !UP6 ;  /* 0x0000003125077287 */ /* 0x000fe4000f000000 */
[----:B------:R-:W-:Y:S02]  /*5250*/  UIMAD.WIDE.U32 UR8, UR4, UR22, URZ ;  /* 0x00000016040872a5 */ /* 0x000fe4000f8e00ff */
[----:B------:R-:W-:Y:S01]  /*5260*/  UIMAD.WIDE.U32 UR10, UR7, UR22, URZ ;  /* 0x00000016070a72a5 */ /* 0x000fe2000f8e00ff */
[----:B------:R-:W-:Y:S02]  /*5270*/  UMOV UR5, UR19 ;  /* 0x0000001300057c82 */ /* 0x000fe40008000000 */
[----:B------:R-:W-:Y:S03]  /*5280*/  USHF.R.U32.HI UR6, URZ, UR50, UR5 ;  /* 0x00000032ff067299 */ /* 0x000fe60008011605 */
[----:B------:R-:W-:Y:S01]  /*5290*/  UMOV UR5, UR27 ;  /* 0x0000001b00057c82 */ /* 0x000fe20008000000 */
[----:B------:R-:W-:Y:S02]  /*52a0*/  USEL UR6, UR13, UR6, !UP5 ;  /* 0x000000060d067287 */ /* 0x000fe4000e800000 */
[----:B------:R-:W-:Y:S03]  /*52b0*/  USHF.R.U32.HI UR12, URZ, UR41, UR5 ;  /* 0x00000029ff0c7299 */ /* 0x000fe60008011605 */
[----:B------:R-:W-:Y:S02]  /*52c0*/  UMOV UR5, UR9 ;  /* 0x0000000900057c82 */ /* 0x000fe40008000000 */
[----:B------:R-:W-:Y:S03]  /*52d0*/  @UP4 USHF.R.U32.HI UR4, URZ, UR23, UR5 ;  /* 0x00000017ff044299 */ /* 0x000fe60008011605 */
[----:B------:R-:W-:Y:S01]  /*52e0*/  UMOV UR5, UR11 ;  /* 0x0000000b00057c82 */ /* 0x000fe20008000000 */
[----:B------:R-:W-:Y:S02]  /*52f0*/  UIMAD UR4, UR45, UR4, URZ ;  /* 0x000000042d0472a4 */ /* 0x000fe4000f8e02ff */
[----:B------:R-:W-:Y:S02]  /*5300*/  @UP4 USHF.R.U32.HI UR7, URZ, UR23, UR5 ;  /* 0x00000017ff074299 */ /* 0x000fe40008011605 */
[----:B------:R-:W-:Y:S02]  /*5310*/  UIMAD.WIDE.U32 UR10, UR6, UR22, URZ ;  /* 0x00000016060a72a5 */ /* 0x000fe4000f8e00ff */
[----:B------:R-:W-:Y:S02]  /*5320*/  USEL UR5, UR14, UR12, !UP6 ;  /* 0x0000000c0e057287 */ /* 0x000fe4000f000000 */
[----:B------:R-:W-:Y:S02]  /*5330*/  UIMAD UR8, UR45, UR7, URZ ;  /* 0x000000072d0872a4 */ /* 0x000fe4000f8e02ff */
[----:B------:R-:W-:Y:S03]  /*5340*/  UISETP.GE.AND UP0, UPT, UR6, UR4, UPT ;  /* 0x000000040600728c */ /* 0x000fe6000bf06270 */
[----:B------:R-:W-:Y:S01]  /*5350*/  UMOV UR4, UR11 ;  /* 0x0000000b00047c82 */ /* 0x000fe20008000000 */
[----:B------:R-:W-:Y:S02]  /*5360*/  UISETP.GE.OR UP0, UPT, UR5, UR8, UP0 ;  /* 0x000000080500728c */ /* 0x000fe40008706670 */
[----:B------:R-:W-:Y:S02]  /*5370*/  USHF.R.U32.HI UR4, URZ, UR23, UR4 ;  /* 0x00000017ff047299 */ /* 0x000fe40008011604 */
[----:B------:R-:W-:Y:S02]  /*5380*/  UIMAD.WIDE.U32 UR8, UR5, UR22, URZ ;  /* 0x00000016050872a5 */ /* 0x000fe4000f8e00ff */
[----:B------:R-:W-:Y:S04]  /*5390*/  USEL UR10, UR6, UR4, !UP4 ;  /* 0x00000004060a7287 */ /* 0x000fe8000e000000 */
[----:B------:R-:W-:Y:S01]  /*53a0*/  UIADD3 UR11, UPT, UPT, -UR10, URZ, URZ ;  /* 0x000000ff0a0b7290 */ /* 0x000fe2000fffe1ff */
[----:B------:R-:W-:Y:S02]  /*53b0*/  @!UP0 UMOV UR4, UR9 ;  /* 0x0000000900048c82 */ /* 0x000fe40008000000 */
[----:B------:R-:W-:Y:S02]  /*53c0*/  @!UP0 USHF.R.U32.HI UR4, URZ, UR23, UR4 ;  /* 0x00000017ff048299 */ /* 0x000fe40008011604 */
[----:B------:R-:W-:Y:S02]  /*53d0*/  UIMAD UR8, UR45, UR11, UR6 ;  /* 0x0000000b2d0872a4 */ /* 0x000fe4000f8e0206 */
[----:B------:R-:W-:Y:S04]  /*53e0*/  @!UP0 USEL UR4, UR5, UR4, !UP4 ;  /* 0x0000000405048287 */ /* 0x000fe8000e000000 */
[----:B------:R-:W-:Y:S02]  /*53f0*/  @!UP0 UIMAD UR8, UR7, UR8, UR4 ;  /* 0x00000008070882a4 */ /* 0x000fe4000f8e0204 */
[----:B------:R-:W-:Y:S02]  /*5400*/  @!UP0 UIADD3 UR9, UPT, UPT, UR10, -UR4, URZ ;  /* 0x800000040a098290 */ /* 0x000fe4000fffe0ff */
[----:B------:R-:W-:Y:S02]  /*5410*/  UIADD3 UR4, UPT, UPT, -UR5, URZ, URZ ;  /* 0x000000ff05047290 */ /* 0x000fe4000fffe1ff */
[----:B------:R-:W-:Y:S02]  /*5420*/  UIADD3 UR7, UPT, UPT, -UR6, URZ, URZ ;  /* 0x000000ff06077290 */ /* 0x000fe4000fffe1ff */
[----:B------:R-:W-:Y:S02]  /*5430*/  @!UP0 UIMAD UR6, UR9, UR45, UR5 ;  /* 0x0000002d090682a4 */ /* 0x000fe4000f8e0205 */
[----:B------:R-:W-:Y:S02]  /*5440*/  UIMAD UR14, UR15, UR4, UR14 ;  /* 0x000000040f0e72a4 */ /* 0x000fe4000f8e020e */
[----:B------:R-:W-:Y:S01]  /*5450*/  UIMAD UR13, UR42, UR7, UR13 ;  /* 0x000000072a0d72a4 */ /* 0x000fe2000f8e020d */
[----:B------:R-:W-:Y:S02]  /*5460*/  @!UP0 UMOV UR5, UR8 ;  /* 0x0000000800058c82 */ /* 0x000fe40008000000 */
[----:B------:R-:W-:Y:S02]  /*5470*/  UIMAD UR14, UR5, UR15, UR14 ;  /* 0x0000000f050e72a4 */ /* 0x000fe4000f8e020e */
[----:B------:R-:W-:Y:S11]  /*5480*/  UIMAD UR13, UR6, UR42, UR13 ;  /* 0x0000002a060d72a4 */ /* 0x000ff6000f8e020d */
[----:B------:R-:W-:Y:S01]  /*5490*/  @!UPT UIADD3 URZ, UPT, UPT, URZ, URZ, URZ ;  /* 0x000000fffffff290 */ /* 0x000fe2000fffe0ff */
.L_x_88:
[----:B------:R-:W2:Y:S01]  /*54a0*/  @!UP2 LDCU.128 UR8, c[0x0][0xf10] ;  /* 0x0001e200ff08a7ac */ /* 0x000ea20008000c00 */
[C---:B------:R-:W-:Y:S02]  /*54b0*/  ISETP.NE.U32.AND P1, PT, R4.reuse, RZ, PT ;  /* 0x000000ff0400720c */ /* 0x040fe40003f25070 */
[----:B------:R-:W-:Y:S02]  /*54c0*/  ISETP.NE.U32.AND P0, PT, R4, RZ, PT ;  /* 0x000000ff0400720c */ /* 0x000fe40003f05070 */
[C---:B------:R-:W-:Y:S02]  /*54d0*/  ISETP.NE.AND.EX P1, PT, R5.reuse, RZ, PT, P1 ;  /* 0x000000ff0500720c */ /* 0x040fe40003f25310 */
[----:B------:R-:W-:Y:S01]  /*54e0*/  ISETP.NE.AND.EX P0, PT, R5, RZ, PT, P0 ;  /* 0x000000ff0500720c */ /* 0x000fe20003f05300 */
[----:B------:R-:W3:Y:S01]  /*54f0*/  @!UP2 LDCU UR5, c[0x0][0xf0c] ;  /* 0x0001e180ff05a7ac */ /* 0x000ee20008000800 */
[----:B------:R-:W-:Y:S01]  /*5500*/  SHF.L.U32 R9, R15, 0x1f, RZ ;  /* 0x0000001f0f097819 */ /* 0x000fe200000006ff */
[----:B------:R-:W-:Y:S02]  /*5510*/  USHF.L.U32 UR35, UR20, 0x7, URZ ;  /* 0x0000000714237899 */ /* 0x000fe400080006ff */
[----:B--2---:R-:W-:Y:S07]  /*5520*/  UIMAD.WIDE.U32 UR6, UR14, UR8, URZ ;  /* 0x000000080e0672a5 */ /* 0x004fee000f8e00ff */
[----:B------:R-:W-:Y:S01]  /*5530*/  @!UP2 UMOV UR4, UR7 ;  /* 0x000000070004ac82 */ /* 0x000fe20008000000 */
[----:B---3--:R-:W-:Y:S02]  /*5540*/  @!UP2 UISETP.NE.AND UP0, UPT, UR5, 0x1, UPT ;  /* 0x000000010500a88c */ /* 0x008fe4000bf05270 */
[----:B------:R-:W-:Y:S02]  /*5550*/  @!UP2 USHF.R.U32.HI UR4, URZ, UR9, UR4 ;  /* 0x00000009ff04a299 */ /* 0x000fe40008011604 */
[----:B------:R-:W-:Y:S02]  /*5560*/  UIMAD.WIDE.U32 UR6, UR13, UR11, URZ ;  /* 0x0000000b0d0672a5 */ /* 0x000fe4000f8e00ff */
[----:B------:R-:W-:Y:S02]  /*5570*/  @!UP2 USEL UR8, UR14, UR4, !UP0 ;  /* 0x000000040e08a287 */ /* 0x000fe4000c000000 */
[----:B------:R-:W-:Y:S03]  /*5580*/  @!UP2 UISETP.NE.AND UP0, UPT, UR10, 0x1, UPT ;  /* 0x000000010a00a88c */ /* 0x000fe6000bf05270 */
[----:B------:R-:W-:Y:S01]  /*5590*/  @!UP2 UMOV UR6, UR7 ;  /* 0x000000070006ac82 */ /* 0x000fe20008000000 */
[----:B------:R-:W-:Y:S01]  /*55a0*/  USHF.L.U32 UR7, UR16, 0x8, URZ ;  /* 0x0000000810077899 */ /* 0x000fe200080006ff */
[----:B------:R-:W2:Y:S02]  /*55b0*/  @!UP2 LDCU UR4, c[0x0][0xf20] ;  /* 0x0001e400ff04a7ac */ /* 0x000ea40008000800 */
[----:B--2---:R-:W-:Y:S04]  /*55c0*/  @!UP2 USHF.R.U32.HI UR6, URZ, UR4, UR6 ;  /* 0x00000004ff06a299 */ /* 0x004fe80008011606 */
[----:B------:R-:W-:Y:S04]  /*55d0*/  @!UP2 USEL UR6, UR13, UR6, !UP0 ;  /* 0x000000060d06a287 */ /* 0x000fe8000c000000 */
[----:B------:R-:W-:Y:S02]  /*55e0*/  @!UP2 UIADD3 UR4, UPT, UPT, -UR8, UR6, URZ ;  /* 0x000000060804a290 */ /* 0x000fe4000fffe1ff */
[----:B------:R-:W-:Y:S02]  /*55f0*/  @!UP2 UIADD3 UR6, UPT, UPT, UR8, -UR6, URZ ;  /* 0x800000060806a290 */ /* 0x000fe4000fffe0ff */
[----:B------:R-:W-:Y:S02]  /*5600*/  @!UP2 UIMAD UR14, UR4, UR5, UR14 ;  /* 0x00000005040ea2a4 */ /* 0x000fe4000f8e020e */
[----:B------:R-:W-:Y:S01]  /*5610*/  @!UP2 UIMAD UR13, UR6, UR10, UR13 ;  /* 0x0000000a060da2a4 */ /* 0x000fe2000f8e020d */
[----:B------:R-:W-:Y:S11]  /*5620*/  BRA.U UP3, `(.L_x_89) ;  /* 0x0000000103107547 */ /* 0x000ff6000b800000 */
[----:B------:R-:W-:Y:S04]  /*5630*/  MOV R6, UR52 ;  /* 0x0000003400067c02 */ /* 0x000fe80008000f00 */
[----:B------:R-:W-:Y:S04]  /*5640*/  SHF.L.U32 R6, R6, 0x1f, RZ ;  /* 0x0000001f06067819 */ /* 0x000fe800000006ff */
[----:B------:R-:W2:Y:S02]  /*5650*/  SYNCS.PHASECHK.TRANS64.TRYWAIT P2, [UR21+0x88], R6 ;  /* 0x00008806ff0075a7 */ /* 0x000ea40008041115 */
[----:B--2---:R-:W-:Y:S05]  /*5660*/  @!P2 BRA `(.L_x_90) ;  /* 0x0000007400dca947 */ /* 0x004fea0003800000 */
.L_x_89:
[----:B------:R-:W-:Y:S05]  /*5670*/  @!P1 BRA `(.L_x_91) ;  /* 0x0000000000309947 */ /* 0x000fea0003800000 */
[----:B------:R-:W-:Y:S01]  /*5680*/  ISETP.NE.U32.AND P1, PT, R2, RZ, PT ;  /* 0x000000ff0200720c */ /* 0x000fe20003f25070 */
[----:B------:R-:W2:Y:S01]  /*5690*/  LDCU.64 UR4, c[0x0][0x358] ;  /* 0x00006b00ff0477ac */ /* 0x000ea20008000a00 */
[----:B------:R-:W-:Y:S02]  /*56a0*/  IMAD.MOV.U32 R142, RZ, RZ, 0x1 ;  /* 0x00000001ff8e7424 */ /* 0x000fe400078e00ff */
[----:B------:R-:W-:Y:S11]  /*56b0*/  ISETP.NE.AND.EX P1, PT, R3, RZ, PT, P1 ;  /* 0x000000ff0300720c */ /* 0x000ff60003f25310 */
[----:B------:R-:W-:Y:S02]  /*56c0*/  @!UPT UIADD3 URZ, UPT, UPT, URZ, URZ, URZ ;  /* 0x000000fffffff290 */ /* 0x000fe4000fffe0ff */
[----:B------:R-:W3:Y:S01]  /*56d0*/  @P1 LDC.64 R10, c[0x0][0xc88] ;  /* 0x00032200ff0a1b82 */ /* 0x000ee20000000a00 */
[----:B-1----:R-:W-:Y:S04]  /*56e0*/  @P1 IMAD R0, R4, UR44, RZ ;  /* 0x0000002c04001c24 */ /* 0x002fe8000f8e02ff */
[----:B---3--:R-:W-:Y:S04]  /*56f0*/  @P1 IMAD.WIDE R10, R0, 0x4, R10 ;  /* 0x00000004000a1825 */ /* 0x008fe800078e020a */
[----:B------:R-:W-:Y:S01]  /*5700*/  HFMA2 R0, -RZ, RZ, 0, 5.9604644775390625e-08 ;  /* 0x00000001ff007431 */ /* 0x000fe200000001ff */
[----:B--2--5:R2:W5:Y:S04]  /*5710*/  @P1 LDG.E R71, desc[UR4][R10.64] ;  /* 0x000000040a471981 */ /* 0x024568000c1e1900 */
[----:B------:R-:W-:Y:S01]  /*5720*/  @!P1 PRMT R142, R0, 0x7610, R142 ;  /* 0x00007610008e9816 */ /* 0x000fe2000000008e */
[----:B--2---:R-:W3:Y:S06]  /*5730*/  @!P1 LDC R71, c[0x0][0xc80] ;  /* 0x00032000ff479b82 */ /* 0x004eec0000000800 */
.L_x_91:
[----:B---3-5:R-:W-:Y:S01]  /*5740*/  @!P0 FSETP.EQ.AND P1, PT, R71, RZ, PT ;  /* 0x000000ff4700820b */ /* 0x028fe20003f22000 */
[----:B------:R-:W-:Y:S01]  /*5750*/  @!UPT UIADD3 URZ, UPT, UPT, URZ, URZ, URZ ;  /* 0x000000fffffff290 */ /* 0x000fe2000fffe0ff */
[----:B------:R-:W-:Y:S11]  /*5760*/  @!P0 BRA `(.L_x_92) ;  /* 0x0000000000188947 */ /* 0x000ff60003800000 */
[----:B------:R-:W-:Y:S02]  /*5770*/  LOP3.LUT P0, RZ, R142, 0xff, RZ, 0xc0, !PT ;  /* 0x000000ff8eff7812 */ /* 0x000fe4000780c0ff */
[----:B------:R-:W-:Y:S04]  /*5780*/  ISETP.NE.U32.AND P1, PT, R2, RZ, PT ;  /* 0x000000ff0200720c */ /* 0x000fe80003f25070 */
[----:B------:R-:W-:Y:S04]  /*5790*/  ISETP.NE.AND.EX P1, PT, R3, RZ, PT, P1 ;  /* 0x000000ff0300720c */ /* 0x000fe80003f25310 */
[----:B------:R-:W-:Y:S03]  /*57a0*/  PLOP3.LUT P1, PT, P1, PT, PT, 0x8, 0x80 ;  /* 0x000000000080781c */ /* 0x000fe60000f2e170 */
[----:B------:R-:W-:Y:S11]  /*57b0*/  @P0 FSETP.EQ.AND P1, PT, R71, RZ, PT ;  /* 0x000000ff4700020b */ /* 0x000ff60003f22000 */
[----:B------:R-:W-:Y:S02]  /*57c0*/  @!UPT UIADD3 URZ, UPT, UPT, URZ, URZ, URZ ;  /* 0x000000fffffff290 */ /* 0x000fe4000fffe0ff */
.L_x_92:
[----:B------:R-:W2:Y:S01]  /*57d0*/  SYNCS.PHASECHK.TRANS64.TRYWAIT P2, [UR21+0x60], R9 ;  /* 0x00006009ff0075a7 */ /* 0x000ea20008041115 */
[----:B------:R-:W-:Y:S01]  /*57e0*/  ELECT P0, URZ, PT ;  /* 0x0000000000ff782f */ /* 0x000fe20003800000 */
[----:B------:R-:W-:Y:S03]  /*57f0*/  ULOP3.LUT UR4, UR29, 0x1, URZ, 0xc0, !UPT ;  /* 0x000000011d047892 */ /* 0x000fe6000f8ec0ff */
[----:B------:R-:W-:Y:S11]  /*5800*/  PLOP3.LUT P1, PT, P1, P0, PT, 0xf2, 0x2f ;  /* 0x00000000002f781c */ /* 0x000ff60000f21e72 */
[----:B------:R-:W-:Y:S02]  /*5810*/  @!UPT UIADD3 URZ, UPT, UPT, URZ, URZ, URZ ;  /* 0x000000fffffff290 */ /* 0x000fe4000fffe0ff */
[----:B------:R-:W-:Y:S05]  /*5820*/  @!P1 IADD3 R8, P0, PT, R16, 0x980, RZ ;  /* 0x0000098010089810 */ /* 0x000fea0007f1e0ff */
[----:B-1----:R-:W-:Y:S01]  /*5830*/  @!P1 IMAD.X R6, RZ, RZ, R17, P0 ;  /* 0x000000ffff069224 */ /* 0x002fe200000e0611 */
[----:B--2---:R-:W-:Y:S07]  /*5840*/  @!P2 BRA `(.L_x_93) ;  /* 0x00000074007ca947 */ /* 0x004fee0003800000 */
.L_x_179:
[----:B------:R-:W-:Y:S01]  /*5850*/  @!P1 R2UR UR6, R8 ;  /* 0x00000000080692ca */ /* 0x000fe200000e0000 */
[----:B------:R-:W-:Y:S01]  /*5860*/  VOTEU.ALL UP0, P1 ;  /* 0x0000000000ff7886 */ /* 0x000fe20000800000 */
[----:B------:R-:W-:Y:S01]  /*5870*/  @!P1 R2UR UR5, R6 ;  /* 0x00000000060592ca */ /* 0x000fe200000e0000 */
[----:B------:R-:W-:Y:S01]  /*5880*/  UMOV UR10, 0x0 ;  /* 0x00000000000a7882 */ /* 0x000fe20000000000 */
[----:B------:R-:W-:Y:S01]  /*5890*/  ISETP.NE.AND P0, PT, RZ, UR4, !P1 ;  /* 0x00000004ff007c0c */ /* 0x000fe2000cf05270 */
[----:B------:R-:W-:Y:S01]  /*58a0*/  UMOV UR11, 0x10000000 ;  /* 0x10000000000b7882 */ /* 0x000fe20000000000 */
[----:B------:R-:W-:Y:S02]  /*58b0*/  @!UP0 UIADD3 UR8, UPT, UPT, UR7, 0xc0, URZ ;  /* 0x000000c007088890 */ /* 0x000fe4000fffe0ff */
[----:B------:R-:W-:Y:S01]  /*58c0*/  @!UP0 UIADD3 UR32, UPT, UPT, UR21, 0x400, URZ ;  /* 0x0000040015208890 */ /* 0x000fe2000fffe0ff */
[----:B------:R-:W-:Y:S01]  /*58d0*/  VOTEU.ALL UP0, P1 ;  /* 0x0000000000ff7886 */ /* 0x000fe20000800000 */
[----:B------:R-:W-:Y:S02]  /*58e0*/  UMOV UR36, UR44 ;  /* 0x0000002c00247c82 */ /* 0x000fe40008000000 */
[----:B-1----:R-:W-:Y:S02]  /*58f0*/  @!P1 IMAD.U32 R0, RZ, RZ, UR8 ;  /* 0x00000008ff009e24 */ /* 0x002fe4000f8e00ff */
[----:B------:R-:W-:Y:S02]  /*5900*/  IMAD.U32 R10, RZ, RZ, UR6 ;  /* 0x00000006ff0a7e24 */ /* 0x000fe4000f8e00ff */
[----:B------:R-:W-:Y:S02]  /*5910*/  IMAD.U32 R11, RZ, RZ, UR5 ;  /* 0x00000005ff0b7e24 */ /* 0x000fe4000f8e00ff */
[----:B------:R-:W-:Y:S01]  /*5920*/  @P0 IMAD R0, RZ, RZ, UR7 ;  /* 0x00000007ff000e24 */ /* 0x000fe2000f8e02ff */
[----:B------:R-:W-:Y:S02]  /*5930*/  @!P1 R2UR UR8, R10 ;  /* 0x000000000a0892ca */ /* 0x000fe400000e0000 */
[----:B------:R-:W-:Y:S02]  /*5940*/  @!P1 R2UR UR9, R11 ;  /* 0x000000000b0992ca */ /* 0x000fe400000e0000 */
[----:B------:R-:W-:Y:S11]  /*5950*/  PLOP3.LUT P0, PT, P1, PT, PT, 0x8, 0x80 ;  /* 0x000000000080781c */ /* 0x000ff60000f0e170 */
[----:B------:R-:W-:Y:S02]  /*5960*/  @!UPT UIADD3 URZ, UPT, UPT, URZ, URZ, URZ ;  /* 0x000000fffffff290 */ /* 0x000fe4000fffe0ff */
[----:B------:R-:W-:Y:S01]  /*5970*/  @P0 R2UR.BROADCAST UR34, R0 ;  /* 0x00000000002202ca */ /* 0x000fe200008e0000 */
[----:B------:R-:W-:Y:S01]  /*5980*/  @!P1 IMAD.MOV.U32 R0, RZ, RZ, 0x4000 ;  /* 0x00004000ff009424 */ /* 0x000fe200078e00ff */
[----:B------:R-:W-:Y:S05]  /*5990*/  @!P1 IADD3 R8, P0, PT, R16, 0x980, RZ ;  /* 0x0000098010089810 */ /* 0x000fea0007f1e0ff */
[----:B------:R-:W-:Y:S06]  /*59a0*/  @!P1 IMAD.X R6, RZ, RZ, R17, P0 ;  /* 0x000000ffff069224 */ /* 0x000fec00000e0611 */
[----:B------:R1:W-:Y:S01]  /*59b0*/  @!UP0 UTMALDG.3D [UR32], [UR8], desc[UR10] ;  /* 0x00000a20080085b4 */ /* 0x0003e20008011000 */
[----:B------:R1:W-:Y:S01]  /*59c0*/  @!P1 SYNCS.ARRIVE.TRANS64.RED.A0TR RZ, [UR21+0x40], R0 ;  /* 0x00004000ffff99a7 */ /* 0x0003e20008300415 */
[----:B------:R-:W-:Y:S01]  /*59d0*/  SYNCS.ARRIVE.TRANS64.RED.A1T0 RZ, [UR47], RZ ;  /* 0x000000ffffff79a7 */ /* 0x000fe2000810042f */
[----:B------:R-:W2:Y:S02]  /*59e0*/  SYNCS.PHASECHK.TRANS64.TRYWAIT P2, [UR21+0x68], R9 ;  /* 0x00006809ff0075a7 */ /* 0x000ea40008041115 */
[----:B-12---:R-:W-:Y:S05]  /*59f0*/  @!P2 BRA `(.L_x_94) ;  /* 0x000000740028a947 */ /* 0x006fea0003800000 */
.L_x_181:
[----:B------:R-:W-:Y:S01]  /*5a00*/  @!P1 R2UR UR6, R8 ;  /* 0x00000000080692ca */ /* 0x000fe200000e0000 */
[----:B------:R-:W-:Y:S01]  /*5a10*/  VOTEU.ALL UP0, P1 ;  /* 0x0000000000ff7886 */ /* 0x000fe20000800000 */
[----:B------:R-:W-:Y:S01]  /*5a20*/  @!P1 R2UR UR5, R6 ;  /* 0x00000000060592ca */ /* 0x000fe200000e0000 */
[----:B-1----:R-:W-:Y:S01]  /*5a30*/  @!P1 IMAD.MOV.U32 R0, RZ, RZ, 0x4000 ;  /* 0x00004000ff009424 */ /* 0x002fe200078e00ff */
[----:B------:R-:W-:Y:S01]  /*5a40*/  UMOV UR10, 0x0 ;  /* 0x00000000000a7882 */ /* 0x000fe20000000000 */
[----:B------:R-:W-:Y:S01]  /*5a50*/  UMOV UR11, 0x10000000 ;  /* 0x10000000000b7882 */ /* 0x000fe20000000000 */
[----:B------:R-:W-:Y:S01]  /*5a60*/  @!UP0 UIADD3 UR24, UPT, UPT, UR21, 0x4400, URZ ;  /* 0x0000440015188890 */ /* 0x000fe2000fffe0ff */
[----:B------:R-:W-:Y:S01]  /*5a70*/  @!P1 IADD3 R8, P0, PT, R16, 0x980, RZ ;  /* 0x0000098010089810 */ /* 0x000fe20007f1e0ff */
[----:B------:R-:W-:Y:S01]  /*5a80*/  UMOV UR27, UR35 ;  /* 0x00000023001b7c82 */ /* 0x000fe20008000000 */
[----:B------:R-:W-:Y:S03]  /*5a90*/  UMOV UR28, UR44 ;  /* 0x0000002c001c7c82 */ /* 0x000fe60008000000 */
[----:B------:R-:W-:Y:S02]  /*5aa0*/  @!P1 IMAD.X R6, RZ, RZ, R17, P0 ;  /* 0x000000ffff069224 */ /* 0x000fe400000e0611 */
[----:B------:R-:W-:Y:S02]  /*5ab0*/  IMAD.U32 R10, RZ, RZ, UR6 ;  /* 0x00000006ff0a7e24 */ /* 0x000fe4000f8e00ff */
[----:B------:R-:W-:Y:S01]  /*5ac0*/  IMAD.U32 R11, RZ, RZ, UR5 ;  /* 0x00000005ff0b7e24 */ /* 0x000fe2000f8e00ff */
[----:B------:R-:W-:Y:S02]  /*5ad0*/  @!UP0 UIMAD UR5, UR4, -0x40, UR7 ;  /* 0xffffffc0040588a4 */ /* 0x000fe4000f8e0207 */
[----:B------:R-:W-:Y:S02]  /*5ae0*/  @!P1 R2UR UR8, R10 ;  /* 0x000000000a0892ca */ /* 0x000fe400000e0000 */
[----:B------:R-:W-:Y:S01]  /*5af0*/  @!P1 R2UR UR9, R11 ;  /* 0x000000000b0992ca */ /* 0x000fe200000e0000 */
[----:B------:R-:W-:Y:S01]  /*5b00*/  @!UP0 UIADD3 UR26, UPT, UPT, UR5, 0x80, URZ ;  /* 0x00000080051a8890 */ /* 0x000fe2000fffe0ff */
[----:B------:R-:W-:Y:S11]  /*5b10*/  VOTEU.ALL UP0, P1 ;  /* 0x0000000000ff7886 */ /* 0x000ff60000800000 */
[----:B------:R1:W-:Y:S01]  /*5b20*/  @!UP0 UTMALDG.3D [UR24], [UR8], desc[UR10] ;  /* 0x00000a18080085b4 */ /* 0x0003e20008011000 */
[----:B------:R1:W-:Y:S01]  /*5b30*/  @!P1 SYNCS.ARRIVE.TRANS64.RED.A0TR RZ, [UR21+0x48], R0 ;  /* 0x00004800ffff99a7 */ /* 0x0003e20008300415 */
[----:B------:R-:W-:Y:S01]  /*5b40*/  SYNCS.ARRIVE.TRANS64.RED.A1T0 RZ, [UR46], RZ ;  /* 0x000000ffffff79a7 */ /* 0x000fe2000810042e */
[----:B------:R-:W2:Y:S02]  /*5b50*/  SYNCS.PHASECHK.TRANS64.TRYWAIT P2, [UR21+0x70], R9 ;  /* 0x00007009ff0075a7 */ /* 0x000ea40008041115 */
[----:B-12---:R-:W-:Y:S05]  /*5b60*/  @!P2 BRA `(.L_x_95) ;  /* 0x0000007000e4a947 */ /* 0x006fea0003800000 */
.L_x_183:
        /* <DEDUP_REMOVED lines=13> */
[----:B------:R-:W-:Y:S02]  /*5c40*/  @!UP0 ULEA UR5, UR4, UR7, 0x6 ;  /* 0x0000000704058291 */ /* 0x000fe4000f8e30ff */
        /* <DEDUP_REMOVED lines=9> */
.L_x_185:
[----:B------:R-:W-:Y:S01]  /*5ce0*/  @!P1 R2UR UR6, R8 ;  /* 0x00000000080692ca */ /* 0x000fe200000e0000 */
[----:B------:R-:W-:Y:S01]  /*5cf0*/  UMOV UR18, 0x0 ;  /* 0x0000000000127882 */ /* 0x000fe20000000000 */
[----:B------:R-:W-:Y:S01]  /*5d00*/  @!P1 R2UR UR5, R6 ;  /* 0x00000000060592ca */ /* 0x000fe200000e0000 */
[----:B------:R-:W-:Y:S01]  /*5d10*/  VOTEU.ALL UP0, P1 ;  /* 0x0000000000ff7886 */ /* 0x000fe20000800000 */
[----:B------:R-:W-:Y:S01]  /*5d20*/  ISETP.NE.OR P0, PT, RZ, UR4, P1 ;  /* 0x00000004ff007c0c */ /* 0x000fe20008f05670 */
[----:B------:R-:W-:Y:S01]  /*5d30*/  UMOV UR19, 0x10000000 ;  /* 0x1000000000137882 */ /* 0x000fe20000000000 */
[----:B------:R-:W-:Y:S01]  /*5d40*/  UMOV UR11, UR35 ;  /* 0x00000023000b7c82 */ /* 0x000fe20008000000 */
[----:B------:R-:W-:Y:S01]  /*5d50*/  UMOV UR12, UR44 ;  /* 0x0000002c000c7c82 */ /* 0x000fe20008000000 */
[----:B------:R-:W-:Y:S01]  /*5d60*/  @!UP0 UIADD3 UR4, UPT, UPT, UR7, 0xc0, URZ ;  /* 0x000000c007048890 */ /* 0x000fe2000fffe0ff */
[----:B------:R-:W-:Y:S01]  /*5d70*/  VIADD R14, R14, 0x1 ;  /* 0x000000010e0e7836 */ /* 0x000fe20000000000 */
[----:B------:R-:W-:Y:S01]  /*5d80*/  @!UP0 UIADD3 UR8, UPT, UPT, UR21, 0xc400, URZ ;  /* 0x0000c40015088890 */ /* 0x000fe2000fffe0ff */
[----:B------:R-:W-:Y:S01]  /*5d90*/  R2UR UR16, R144 ;  /* 0x00000000901072ca */ /* 0x000fe200000e0000 */
[----:B------:R-:W-:Y:S01]  /*5da0*/  @!UP0 UIADD3 UR9, UPT, UPT, UR21, 0x58, URZ ;  /* 0x0000005815098890 */ /* 0x000fe2000fffe0ff */
[----:B------:R-:W-:Y:S01]  /*5db0*/  IMAD.U32 R8, RZ, RZ, UR6 ;  /* 0x00000006ff087e24 */ /* 0x000fe2000f8e00ff */
[----:B------:R-:W-:Y:S01]  /*5dc0*/  VOTEU.ALL UP0, P1 ;  /* 0x0000000000ff7886 */ /* 0x000fe20000800000 */
[----:B-1----:R-:W-:Y:S01]  /*5dd0*/  @!P1 IMAD.U32 R0, RZ, RZ, UR4 ;  /* 0x00000004ff009e24 */ /* 0x002fe2000f8e00ff */
[----:B------:R-:W-:Y:S01]  /*5de0*/  R2UR UR20, R145 ;  /* 0x00000000911472ca */ /* 0x000fe200000e0000 */
[----:B------:R-:W-:Y:S01]  /*5df0*/  IMAD.U32 R9, RZ, RZ, UR5 ;  /* 0x00000005ff097e24 */ /* 0x000fe2000f8e00ff */
[----:B------:R-:W-:Y:S01]  /*5e00*/  @!P1 R2UR UR4, R8 ;  /* 0x00000000080492ca */ /* 0x000fe200000e0000 */
[----:B------:R-:W-:Y:S01]  /*5e10*/  @!P0 IMAD R0, RZ, RZ, UR7 ;  /* 0x00000007ff008e24 */ /* 0x000fe2000f8e02ff */
[----:B------:R-:W-:Y:S01]  /*5e20*/  PLOP3.LUT P0, PT, P1, PT, PT, 0x8, 0x80 ;  /* 0x000000000080781c */ /* 0x000fe20000f0e170 */
[----:B------:R-:W-:Y:S01]  /*5e30*/  UIADD3 UR29, UPT, UPT, UR29, 0x1, URZ ;  /* 0x000000011d1d7890 */ /* 0x000fe2000fffe0ff */
[----:B------:R-:W-:Y:S01]  /*5e40*/  @!P1 R2UR UR5, R9 ;  /* 0x00000000090592ca */ /* 0x000fe200000e0000 */
[----:B------:R-:W-:Y:S10]  /*5e50*/  UPLOP3.LUT UP3, UPT, UPT, UPT, UPT, 0x80, 0x8 ;  /* 0x000000000008789c */ /* 0x000ff40003f6f070 */
[----:B------:R-:W-:Y:S01]  /*5e60*/  @P0 R2UR.BROADCAST UR10, R0 ;  /* 0x00000000000a02ca */ /* 0x000fe200008e0000 */
[----:B------:R-:W-:Y:S01]  /*5e70*/  UIADD3 UR16, UPT, UPT, UR13, UR16, URZ ;  /* 0x000000100d107290 */ /* 0x000fe2000fffe0ff */
[C---:B------:R-:W-:Y:S01]  /*5e80*/  ISETP.NE.AND P0, PT, R14.reuse, 0x2, PT ;  /* 0x000000020e00780c */ /* 0x040fe20003f05270 */
[----:B------:R-:W-:Y:S01]  /*5e90*/  UMOV UR44, UR30 ;  /* 0x0000001e002c7c82 */ /* 0x000fe20008000000 */
[----:B------:R-:W-:Y:S01]  /*5ea0*/  LOP3.LUT R15, R15, 0x1, RZ, 0x3c, !PT ;  /* 0x000000010f0f7812 */ /* 0x000fe200078e3cff */
[----:B------:R-:W-:Y:S01]  /*5eb0*/  UIADD3 UR20, UPT, UPT, UR14, UR20, URZ ;  /* 0x000000140e147290 */ /* 0x000fe2000fffe0ff */
[----:B------:R-:W-:Y:S02]  /*5ec0*/  SEL R0, RZ, 0x1, P0 ;  /* 0x00000001ff007807 */ /* 0x000fe40000000000 */
[----:B------:R-:W-:Y:S02]  /*5ed0*/  SEL R14, R14, RZ, P0 ;  /* 0x000000ff0e0e7207 */ /* 0x000fe40000000000 */
[----:B------:R-:W-:Y:S03]  /*5ee0*/  LOP3.LUT R13, R13, R0, RZ, 0x3c, !PT ;  /* 0x000000000d0d7212 */ /* 0x000fe600078e3cff */
[----:B------:R1:W-:Y:S01]  /*5ef0*/  @!UP0 UTMALDG.3D [UR8], [UR4], desc[UR18] ;  /* 0x00001208040085b4 */ /* 0x0003e20008011000 */
[----:B------:R1:W-:Y:S01]  /*5f00*/  @!P1 SYNCS.ARRIVE.TRANS64.RED.A0TR RZ, [UR21+0x58], R7 ;  /* 0x00005807ffff99a7 */ /* 0x0003e20008300415 */
[----:B------:R-:W-:Y:S01]  /*5f10*/  SYNCS.ARRIVE.TRANS64.RED.A1T0 RZ, [UR38], RZ ;  /* 0x000000ffffff79a7 */ /* 0x000fe20008100426 */
[----:B------:R-:W-:Y:S05]  /*5f20*/  BRA.U UP1, `(.L_x_97) ;  /* 0xfffffff1013c7547 */ /* 0x000fea000b83ffff */
[----:B------:R-:W-:-:S04]  /*5f30*/  SHF.L.U32 R2, R15, 0x1f, RZ ;  /* 0x0000001f0f027819 */ /* 0x000fc800000006ff */
[----:B------:R-:W2:Y:S02]  /*5f40*/  SYNCS.PHASECHK.TRANS64.TRYWAIT P0, [UR21+0x60], R2 ;  /* 0x00006002ff0075a7 */ /* 0x000ea40008001115 */
[----:B--2---:R-:W-:Y:S05]  /*5f50*/  @!P0 BRA `(.L_x_98) ;  /* 0x0000007000188947 */ /* 0x004fea0003800000 */
.L_x_187:
[----:B------:R-:W3:Y:S02]  /*5f60*/  SYNCS.PHASECHK.TRANS64.TRYWAIT P0, [UR21+0x68], R2 ;  /* 0x00006802ff0075a7 */ /* 0x000ee40008001115 */
[----:B---3--:R-:W-:Y:S05]  /*5f70*/  @!P0 BRA `(.L_x_99) ;  /* 0x0000007000288947 */ /* 0x008fea0003800000 */
.L_x_189:
[----:B------:R-:W3:Y:S02]  /*5f80*/  SYNCS.PHASECHK.TRANS64.TRYWAIT P0, [UR21+0x70], R2 ;  /* 0x00007002ff0075a7 */ /* 0x000ee40008001115 */
[----:B---3--:R-:W-:Y:S05]  /*5f90*/  @!P0 BRA `(.L_x_100) ;  /* 0x0000007000388947 */ /* 0x008fea0003800000 */
.L_x_191:
[----:B--2---:R-:W-:-:S07]  /*5fa0*/  MOV R0, UR21 ;  /* 0x0000001500007c02 */ /* 0x004fce0008000f00 */
.L_x_101:
[----:B--2---:R-:W-:-:S04]  /*5fb0*/  SHF.L.U32 R2, R15, 0x1f, RZ ;  /* 0x0000001f0f027819 */ /* 0x004fc800000006ff */
[----:B------:R2:W3:Y:S03]  /*5fc0*/  SYNCS.PHASECHK.TRANS64.TRYWAIT P0, [R0+URZ+0x78], R2 ;  /* 0x00007802000075a7 */ /* 0x0004e600080011ff */
[----:B---3--:R-:W-:Y:S05]  /*5fd0*/  @!P0 NANOSLEEP.SYNCS 0x989680 ;  /* 0x009896800000895d */ /* 0x008fea0003900000 */
[----:B------:R-:W3:Y:S02]  /*5fe0*/  @!P0 SYNCS.PHASECHK.TRANS64 P0, [R0+URZ+0x78], R2 ;  /* 0x00007802000085a7 */ /* 0x000ee400080010ff */
[----:B-1-3--:R-:W-:Y:S05]  /*5ff0*/  @P0 EXIT ;  /* 0x000000000000094d */ /* 0x00afea0003800000 */
[----:B------:R-:W-:Y:S05]  /*6000*/  BRA `(.L_x_101) ;  /* 0xfffffffc00e87947 */ /* 0x000fea000383ffff */
.L_x_86:
[----:B------:R-:W-:-:S06]  /*6010*/  UISETP.GE.AND UP0, UPT, UR17, 0x4, UPT ;  /* 0x000000041100788c */ /* 0x000fcc000bf06270 */
[----:B------:R-:W-:-:S13]  /*6020*/  PLOP3.LUT P0, PT, PT, PT, UP0, 0x80, 0x8 ;  /* 0x000000000008781c */ /* 0x000fda0003f0f008 */
[----:B------:R-:W-:Y:S05]  /*6030*/  @!P0 EXIT ;  /* 0x000000000000894d */ /* 0x000fea0003800000 */
[----:B------:R-:W1:Y:S08]  /*6040*/  S2UR UR4, SR_CgaCtaId ;  /* 0x00000000000479c3 */ /* 0x000e700000008800 */
[----:B------:R-:W-:Y:S01]  /*6050*/  BAR.SYNC.DEFER_BLOCKING 0x6, 0xa0 ;  /* 0x0182800000007b1d */ /* 0x000fe20000010000 */
[C---:B------:R-:W-:Y:S01]  /*6060*/  IMAD.SHL.U32 R3, R154.reuse, 0x40, RZ ;  /* 0x000000409a037824 */ /* 0x040fe200078e00ff */
[C---:B------:R-:W-:Y:S01]  /*6070*/  LOP3.LUT R141, R154.reuse, 0x1, RZ, 0xc0, !PT ;  /* 0x000000019a8d7812 */ /* 0x040fe200078ec0ff */
[----:B------:R-:W-:-:S02]  /*6080*/  IMAD.SHL.U32 R140, R154, 0x8, RZ ;  /* 0x000000089a8c7824 */ /* 0x000fc400078e00ff */
[----:B------:R-:W-:Y:S01]  /*6090*/  IMAD.U32 R2, R154, 0x10000, RZ ;  /* 0x000100009a027824 */ /* 0x000fe200078e00ff */
[----:B------:R-:W-:Y:S02]  /*60a0*/  UMOV UR46, 0x400 ;  /* 0x00000400002e7882 */ /* 0x000fe40000000000 */
[----:B------:R-:W2:Y:S01]  /*60b0*/  LDC.64 R136, c[0x0][0xc88] ;  /* 0x00032200ff887b82 */ /* 0x000ea20000000a00 */
[----:B------:R-:W-:Y:S01]  /*60c0*/  LOP3.LUT R6, R3, 0x1c0, RZ, 0xc0, !PT ;  /* 0x000001c003067812 */ /* 0x000fe200078ec0ff */
[----:B------:R-:W-:Y:S01]  /*60d0*/  IMAD.MOV.U32 R153, RZ, RZ, 0x2 ;  /* 0x00000002ff997424 */ /* 0x000fe200078e00ff */
[----:B------:R-:W-:Y:S01]  /*60e0*/  ISETP.NE.U32.AND P0, PT, R141, 0x1, PT ;  /* 0x000000018d00780c */ /* 0x000fe20003f05070 */
[----:B------:R-:W-:Y:S01]  /*60f0*/  IMAD.MOV.U32 R152, RZ, RZ, 0x4 ;  /* 0x00000004ff987424 */ /* 0x000fe200078e00ff */
[----:B------:R-:W-:Y:S01]  /*6100*/  LOP3.LUT R140, R6, 0x38, R140, 0xf8, !PT ;  /* 0x00000038068c7812 */ /* 0x000fe200078ef88c */
[----:B------:R-:W-:Y:S01]  /*6110*/  IMAD.MOV.U32 R151, RZ, RZ, 0x1 ;  /* 0x00000001ff977424 */ /* 0x000fe200078e00ff */
[----:B------:R-:W-:Y:S01]  /*6120*/  LOP3.LUT R2, R2, 0x600000, RZ, 0xc0, !PT ;  /* 0x0060000002027812 */ /* 0x000fe200078ec0ff */
[----:B------:R-:W3:Y:S01]  /*6130*/  LDC.64 R138, c[0x0][0xc90] ;  /* 0x00032400ff8a7b82 */ /* 0x000ee20000000a00 */
[----:B------:R-:W-:Y:S01]  /*6140*/  R2P PR, R154, 0x6 ;  /* 0x000000069a007804 */ /* 0x000fe20000000000 */
[----:B------:R-:W-:Y:S01]  /*6150*/  IMAD.MOV.U32 R148, RZ, RZ, RZ ;  /* 0x000000ffff947224 */ /* 0x000fe200078e00ff */
[----:B------:R-:W-:Y:S01]  /*6160*/  LOP3.LUT R140, R140, 0x1e00, R3, 0xf8, !PT ;  /* 0x00001e008c8c7812 */ /* 0x000fe200078ef803 */
[----:B------:R-:W-:Y:S01]  /*6170*/  IMAD.MOV.U32 R150, RZ, RZ, RZ ;  /* 0x000000ffff967224 */ /* 0x000fe200078e00ff */
[----:B------:R-:W-:Y:S01]  /*6180*/  P2R R3, PR, RZ, 0x1 ;  /* 0x00000001ff037803 */ /* 0x000fe20000000000 */
[----:B------:R-:W4:Y:S01]  /*6190*/  LDCU UR62, c[0x0][0x370] ;  /* 0x00006e00ff3e77ac */ /* 0x000f220008000800 */
[----:B------:R-:W-:Y:S01]  /*61a0*/  LOP3.LUT R154, R154, 0x60, RZ, 0xc0, !PT ;  /* 0x000000609a9a7812 */ /* 0x000fe200078ec0ff */
[----:B------:R-:W2:Y:S01]  /*61b0*/  LDC.64 R134, c[0x0][0xcb0] ;  /* 0x00032c00ff867b82 */ /* 0x000ea20000000a00 */
[----:B------:R-:W-:Y:S01]  /*61c0*/  SEL R153, R153, 0xfffffffe, !P1 ;  /* 0xfffffffe99997807 */ /* 0x000fe20004800000 */
[----:B-1----:R-:W-:Y:S01]  /*61d0*/  ULEA UR46, UR4, UR46, 0x18 ;  /* 0x0000002e042e7291 */ /* 0x002fe2000f8ec0ff */
[----:B------:R-:W-:Y:S01]  /*61e0*/  SEL R152, R152, 0xfffffffc, !P2 ;  /* 0xfffffffc98987807 */ /* 0x000fe20005000000 */
[----:B------:R-:W-:Y:S01]  /*61f0*/  UMOV UR38, URZ ;  /* 0x000000ff00267c82 */ /* 0x000fe20008000000 */
[----:B------:R-:W1:Y:S03]  /*6200*/  LDCU UR41, c[0x0][0xf0c] ;  /* 0x0001e180ff2977ac */ /* 0x000e660008000800 */
[----:B------:R-:W1:Y:S01]  /*6210*/  LDC.64 R132, c[0x0][0xca8] ;  /* 0x00032a00ff847b82 */ /* 0x000e620000000a00 */
[----:B------:R-:W-:-:S02]  /*6220*/  UIADD3 UR5, UPT, UPT, UR46, 0xb8, URZ ;  /* 0x000000b82e057890 */ /* 0x000fc4000fffe0ff */
[----:B------:R-:W4:Y:S01]  /*6230*/  LDS R0, [UR46+0x110] ;  /* 0x0001102eff007984 */ /* 0x000f220008000800 */
[----:B------:R-:W-:Y:S02]  /*6240*/  UIADD3 UR4, UPT, UPT, UR46, 0x400, URZ ;  /* 0x000004002e047890 */ /* 0x000fe4000fffe0ff */
[----:B------:R-:W-:Y:S01]  /*6250*/  ULOP3.LUT UR5, UR5, 0xfefffff8, URZ, 0xc0, !UPT ;  /* 0xfefffff805057892 */ /* 0x000fe2000f8ec0ff */
[----:B------:R-:W1:Y:S03]  /*6260*/  LDCU UR40, c[0x0][0xf30] ;  /* 0x0001e600ff2877ac */ /* 0x000e660008000800 */
[----:B------:R-:W-:Y:S02]  /*6270*/  IMAD.U32 R146, RZ, RZ, UR4 ;  /* 0x00000004ff927e24 */ /* 0x000fe4000f8e00ff */
[----:B------:R-:W-:Y:S01]  /*6280*/  IMAD.U32 R155, RZ, RZ, UR5 ;  /* 0x00000005ff9b7e24 */ /* 0x000fe2000f8e00ff */
[----:B------:R-:W1:Y:S01]  /*6290*/  LDCU.64 UR60, c[0x0][0xc88] ;  /* 0x00019100ff3c77ac */ /* 0x000e620008000a00 */
[----:B------:R-:W1:Y:S01]  /*62a0*/  LDCU.64 UR42, c[0x0][0xf28] ;  /* 0x0001e500ff2a77ac */ /* 0x000e620008000a00 */
[----:B------:R-:W1:Y:S01]  /*62b0*/  LDCU.128 UR56, c[0x0][0xf10] ;  /* 0x0001e200ff3877ac */ /* 0x000e620008000c00 */
[----:B------:R-:W1:Y:S01]  /*62c0*/  LDCU UR55, c[0x0][0x374] ;  /* 0x00006e80ff3777ac */ /* 0x000e620008000800 */
[----:B------:R-:W-:Y:S01]  /*62d0*/  UMOV UR54, URZ ;  /* 0x000000ff00367c82 */ /* 0x000fe20008000000 */
[----:B------:R-:W-:Y:S01]  /*62e0*/  UMOV UR52, URZ ;  /* 0x000000ff00347c82 */ /* 0x000fe20008000000 */
[----:B--234-:R-:W-:-:S07]  /*62f0*/  IMAD.IADD R2, R0, 0x1, R2 ;  /* 0x0000000100027824 */ /* 0x01cfce00078e0202 */
.L_x_146:
[----:B-1----:R-:W-:Y:S02]  /*6300*/  LEA R8, R148, UR46, 0x3 ;  /* 0x0000002e94087c11 */ /* 0x002fe4000f8e18ff */
[----:B------:R-:W-:Y:S02]  /*6310*/  SHF.L.U32 R0, R150, 0x1f, RZ ;  /* 0x0000001f96007819 */ /* 0x000fe400000006ff */
[----:B------:R-:W-:Y:S02]  /*6320*/  LEA R4, R148, UR46, 0x4 ;  /* 0x0000002e94047c11 */ /* 0x000fe4000f8e20ff */
[----:B------:R-:W2:Y:S02]  /*6330*/  SYNCS.PHASECHK.TRANS64.TRYWAIT P0, [R8+URZ+0x90], R0 ;  /* 0x00009000080075a7 */ /* 0x000ea400080011ff */
[----:B--2---:R-:W-:Y:S05]  /*6340*/  @!P0 BRA `(.L_x_102) ;  /* 0x0000006c00648947 */ /* 0x004fea0003800000 */
.L_x_192:
[----:B------:R-:W3:Y:S01]  /*6350*/  LDS.128 R4, [R4+0xf0] ;  /* 0x0000f00004047984 */ /* 0x000ee20000000c00 */
[----:B------:R-:W-:Y:S01]  /*6360*/  UISETP.GE.AND UP0, UPT, UR45, 0x1, UPT ;  /* 0x000000012d00788c */ /* 0x000fe2000bf06270 */
[----:B------:R-:W-:Y:S01]  /*6370*/  @!PT LDS RZ, [RZ] ;  /* 0x00000000fffff984 */ /* 0x000fe20000000800 */
[----:B------:R-:W-:Y:S01]  /*6380*/  @!PT LDS RZ, [RZ] ;  /* 0x00000000fffff984 */ /* 0x000fe20000000800 */
[----:B------:R-:W-:Y:S01]  /*6390*/  @!PT LDS RZ, [RZ] ;  /* 0x00000000fffff984 */ /* 0x000fe20000000800 */
[----:B------:R-:W-:Y:S01]  /*63a0*/  @!PT LDS RZ, [RZ] ;  /* 0x00000000fffff984 */ /* 0x000fe20000000800 */
[----:B------:R4:W-:Y:S06]  /*63b0*/  MEMBAR.ALL.CTA ;  /* 0x0000000000007992 */ /* 0x0009ec0000008000 */
[----:B----4-:R-:W4:Y:S01]  /*63c0*/  FENCE.VIEW.ASYNC.S ;  /* 0x00000000000073c6 */ /* 0x010f220000000000 */
[----:B---3--:R-:W-:Y:S11]  /*63d0*/  LOP3.LUT P0, RZ, R6, 0x1, RZ, 0xc0, !PT ;  /* 0x0000000106ff7812 */ /* 0x008ff6000780c0ff */
[----:B------:R-:W-:Y:S02]  /*63e0*/  @!UPT UIADD3 URZ, UPT, UPT, URZ, URZ, URZ ;  /* 0x000000fffffff290 */ /* 0x000fe4000fffe0ff */
[----:B----4-:R-:W-:Y:S01]  /*63f0*/  VOTEU.ANY UP1, P0 ;  /* 0x0000000000ff7886 */ /* 0x010fe20000020100 */
[----:B------:R-:W-:Y:S01]  /*6400*/  PLOP3.LUT P0, PT, PT, PT, UP1, 0x80, 0x8 ;  /* 0x000000000008781c */ /* 0x000fe20003f0f018 */
[----:B------:R-:W-:Y:S06]  /*6410*/  UP2UR UR4, UPR, URZ, 0x2 ;  /* 0x00000002ff047883 */ /* 0x000fec0008000000 */
[----:B------:R-:W-:Y:S06]  /*6420*/  IMAD.U32 R156, RZ, RZ, UR4 ;  /* 0x00000004ff9c7e24 */ /* 0x000fec000f8e00ff */
[----:B--2---:R-:W-:Y:S02]  /*6430*/  @P0 SHF.R.U32.HI R0, RZ, 0x10, R5 ;  /* 0x00000010ff000819 */ /* 0x004fe40000011605 */
        /* <DEDUP_REMOVED lines=12> */
[----:B------:R-:W3:Y:S01]  /*6500*/  LDCU UR12, c[0x0][0xf20] ;  /* 0x0001e400ff0c77ac */ /* 0x000ee20008000800 */
[----:B-1----:R-:W-:Y:S02]  /*6510*/  UIMAD.WIDE.U32 UR4, UR55, UR59, URZ ;  /* 0x0000003b370472a5 */ /* 0x002fe4000f8e00ff */
[----:B------:R-:W-:Y:S02]  /*6520*/  UIMAD.WIDE.U32 UR6, UR62, UR56, URZ ;  /* 0x000000383e0672a5 */ /* 0x000fe4000f8e00ff */
[----:B------:R-:W-:Y:S02]  /*6530*/  UISETP.NE.AND UP0, UPT, UR58, 0x1, UPT ;  /* 0x000000013a00788c */ /* 0x000fe4000bf05270 */
[----:B------:R-:W-:Y:S02]  /*6540*/  UIMAD.WIDE.U32 UR8, UR36, UR59, URZ ;  /* 0x0000003b240872a5 */ /* 0x000fe4000f8e00ff */
[----:B------:R-:W-:Y:S02]  /*6550*/  UISETP.NE.AND UP1, UPT, UR41, 0x1, UPT ;  /* 0x000000012900788c */ /* 0x000fe4000bf25270 */
[----:B------:R-:W-:Y:S02]  /*6560*/  UIMAD.WIDE.U32 UR10, UR37, UR56, URZ ;  /* 0x00000038250a72a5 */ /* 0x000fe4000f8e00ff */
[----:B------:R-:W-:Y:S01]  /*6570*/  UISETP.NE.AND UP2, UPT, UR45, 0x1, UPT ;  /* 0x000000012d00788c */ /* 0x000fe2000bf45270 */
[----:B------:R-:W-:Y:S02]  /*6580*/  UMOV UR4, UR5 ;  /* 0x0000000500047c82 */ /* 0x000fe40008000000 */
[----:B---3--:R-:W-:Y:S03]  /*6590*/  USHF.R.U32.HI UR5, URZ, UR12, UR4 ;  /* 0x0000000cff057299 */ /* 0x008fe60008011604 */
[----:B------:R-:W-:Y:S02]  /*65a0*/  UMOV UR4, UR7 ;  /* 0x0000000700047c82 */ /* 0x000fe40008000000 */
[----:B------:R-:W-:Y:S02]  /*65b0*/  USHF.R.U32.HI UR7, URZ, UR57, UR4 ;  /* 0x00000039ff077299 */ /* 0x000fe40008011604 */
[----:B------:R-:W-:Y:S02]  /*65c0*/  USEL UR4, UR55, UR5, !UP0 ;  /* 0x0000000537047287 */ /* 0x000fe4000c000000 */
[----:B------:R-:W-:Y:S01]  /*65d0*/  USEL UR7, UR62, UR7, !UP1 ;  /* 0x000000073e077287 */ /* 0x000fe2000c800000 */
[----:B------:R-:W-:Y:S01]  /*65e0*/  UMOV UR5, UR9 ;  /* 0x0000000900057c82 */ /* 0x000fe20008000000 */
[----:B------:R-:W-:Y:S02]  /*65f0*/  UIMAD.WIDE.U32 UR8, UR4, UR42, URZ ;  /* 0x0000002a040872a5 */ /* 0x000fe4000f8e00ff */
[----:B------:R-:W-:Y:S03]  /*6600*/  USHF.R.U32.HI UR6, URZ, UR12, UR5 ;  /* 0x0000000cff067299 */ /* 0x000fe60008011605 */
[----:B------:R-:W-:Y:S01]  /*6610*/  UMOV UR5, UR11 ;  /* 0x0000000b00057c82 */ /* 0x000fe20008000000 */
[----:B------:R-:W-:Y:S02]  /*6620*/  UIMAD.WIDE.U32 UR10, UR7, UR42, URZ ;  /* 0x0000002a070a72a5 */ /* 0x000fe4000f8e00ff */
[----:B------:R-:W-:Y:S02]  /*6630*/  USEL UR6, UR36, UR6, !UP0 ;  /* 0x0000000624067287 */ /* 0x000fe4000c000000 */
[----:B------:R-:W-:Y:S01]  /*6640*/  USHF.R.U32.HI UR5, URZ, UR57, UR5 ;  /* 0x00000039ff057299 */ /* 0x000fe20008011605 */
[----:B------:R-:W-:Y:S02]  /*6650*/  UMOV UR8, UR9 ;  /* 0x0000000900087c82 */ /* 0x000fe40008000000 */
[----:B------:R-:W-:Y:S01]  /*6660*/  UMOV UR10, UR11 ;  /* 0x0000000b000a7c82 */ /* 0x000fe20008000000 */
[----:B------:R-:W-:Y:S02]  /*6670*/  @UP2 USHF.R.U32.HI UR4, URZ, UR43, UR8 ;  /* 0x0000002bff042299 */ /* 0x000fe40008011608 */
[----:B------:R-:W-:Y:S02]  /*6680*/  @UP2 USHF.R.U32.HI UR7, URZ, UR43, UR10 ;  /* 0x0000002bff072299 */ /* 0x000fe4000801160a */
[----:B------:R-:W-:Y:S02]  /*6690*/  UIMAD UR4, UR45, UR4, URZ ;  /* 0x000000042d0472a4 */ /* 0x000fe4000f8e02ff */
        /* <DEDUP_REMOVED lines=8> */
[----:B------:R-:W-:Y:S02]  /*6720*/  USEL UR11, UR6, UR4, !UP2 ;  /* 0x00000004060b7287 */ /* 0x000fe4000d000000 */
[----:B------:R-:W-:Y:S02]  /*6730*/  UIADD3 UR8, UPT, UPT, -UR5, URZ, URZ ;  /* 0x000000ff05087290 */ /* 0x000fe4000fffe1ff */
[----:B------:R-:W-:Y:S01]  /*6740*/  UIADD3 UR10, UPT, UPT, -UR11, URZ, URZ ;  /* 0x000000ff0b0a7290 */ /* 0x000fe2000fffe1ff */
[----:B------:R-:W-:Y:S01]  /*6750*/  @!UP0 UMOV UR4, UR9 ;  /* 0x0000000900048c82 */ /* 0x000fe20008000000 */
[----:B------:R-:W-:Y:S02]  /*6760*/  UIADD3 UR9, UPT, UPT, -UR6, URZ, URZ ;  /* 0x000000ff06097290 */ /* 0x000fe4000fffe1ff */
[----:B------:R-:W-:Y:S02]  /*6770*/  @!UP0 USHF.R.U32.HI UR4, URZ, UR43, UR4 ;  /* 0x0000002bff048299 */ /* 0x000fe40008011604 */
[----:B------:R-:W-:Y:S02]  /*6780*/  UIMAD UR10, UR45, UR10, UR6 ;  /* 0x0000000a2d0a72a4 */ /* 0x000fe4000f8e0206 */
[----:B------:R-:W-:Y:S04]  /*6790*/  @!UP0 USEL UR4, UR5, UR4, !UP2 ;  /* 0x0000000405048287 */ /* 0x000fe8000d000000 */
[----:B------:R-:W-:Y:S02]  /*67a0*/  @!UP0 UIMAD UR10, UR7, UR10, UR4 ;  /* 0x0000000a070a82a4 */ /* 0x000fe4000f8e0204 */
[----:B------:R-:W-:Y:S02]  /*67b0*/  @!UP0 UIADD3 UR11, UPT, UPT, UR11, -UR4, URZ ;  /* 0x800000040b0b8290 */ /* 0x000fe4000fffe0ff */
[----:B------:R-:W-:Y:S02]  /*67c0*/  UIMAD UR7, UR41, UR8, UR37 ;  /* 0x00000008290772a4 */ /* 0x000fe4000f8e0225 */
[----:B------:R-:W-:Y:S02]  /*67d0*/  @!UP0 UIMAD UR6, UR11, UR45, UR5 ;  /* 0x0000002d0b0682a4 */ /* 0x000fe4000f8e0205 */
[----:B------:R-:W-:Y:S01]  /*67e0*/  UIMAD UR4, UR58, UR9, UR36 ;  /* 0x000000093a0472a4 */ /* 0x000fe2000f8e0224 */
[----:B------:R-:W-:Y:S02]  /*67f0*/  @!UP0 UMOV UR5, UR10 ;  /* 0x0000000a00058c82 */ /* 0x000fe40008000000 */
[----:B------:R-:W-:Y:S02]  /*6800*/  UIMAD UR37, UR5, UR41, UR7 ;  /* 0x00000029052572a4 */ /* 0x000fe4000f8e0207 */
[----:B------:R-:W-:Y:S11]  /*6810*/  UIMAD UR36, UR6, UR58, UR4 ;  /* 0x0000003a062472a4 */ /* 0x000ff6000f8e0204 */
[----:B------:R-:W-:Y:S01]  /*6820*/  @!UPT UIADD3 URZ, UPT, UPT, URZ, URZ, URZ ;  /* 0x000000fffffff290 */ /* 0x000fe2000fffe0ff */
.L_x_103:
[----:B-1----:R-:W-:Y:S01]  /*6830*/  UISETP.NE.AND UP0, UPT, UR40, 0x1, UPT ;  /* 0x000000012800788c */ /* 0x002fe2000bf05270 */
[----:B------:R-:W-:Y:S01]  /*6840*/  LOP3.LUT P0, RZ, R146, 0x3f0, RZ, 0xc0, !PT ;  /* 0x000003f092ff7812 */ /* 0x000fe2000780c0ff */
[----:B------:R-:W-:Y:S01]  /*6850*/  USHF.L.U32 UR53, UR16, 0x8, URZ ;  /* 0x0000000810357899 */ /* 0x000fe200080006ff */
[----:B------:R-:W-:Y:S01]  /*6860*/  BSSY.RECONVERGENT B6, `(.L_x_104) ;  /* 0x0000034000067945 */ /* 0x000fe20003800200 */
[----:B------:R-:W-:Y:S01]  /*6870*/  USHF.L.U32 UR50, UR20, 0x7, URZ ;  /* 0x0000000714327899 */ /* 0x000fe200080006ff */
[----:B------:R-:W-:Y:S06]  /*6880*/  IADD3 R148, PT, PT, R148, 0x1, RZ ;  /* 0x0000000194947810 */ /* 0x000fec0007ffe0ff */
[----:B------:R-:W1:Y:S01]  /*6890*/  @!UP0 LDCU.128 UR12, c[0x0][0xf10] ;  /* 0x0001e200ff0c87ac */ /* 0x000e620008000c00 */
[----:B------:R-:W3:Y:S01]  /*68a0*/  @!UP0 LDCU UR5, c[0x0][0xf0c] ;  /* 0x0001e180ff0587ac */ /* 0x000ee20008000800 */
[----:B------:R-:W4:Y:S01]  /*68b0*/  @!UP0 LDCU UR10, c[0x0][0xf20] ;  /* 0x0001e400ff0a87ac */ /* 0x000f220008000800 */
[----:B-1----:R-:W-:Y:S02]  /*68c0*/  UIMAD.WIDE.U32 UR8, UR37, UR12, URZ ;  /* 0x0000000c250872a5 */ /* 0x002fe4000f8e00ff */
[----:B------:R-:W-:Y:S02]  /*68d0*/  UIMAD.WIDE.U32 UR6, UR36, UR15, URZ ;  /* 0x0000000f240672a5 */ /* 0x000fe4000f8e00ff */
[----:B------:R-:W-:Y:S03]  /*68e0*/  @!UP0 UISETP.NE.AND UP1, UPT, UR14, 0x1, UPT ;  /* 0x000000010e00888c */ /* 0x000fe6000bf25270 */
[----:B------:R-:W-:Y:S01]  /*68f0*/  @!UP0 UMOV UR4, UR9 ;  /* 0x0000000900048c82 */ /* 0x000fe20008000000 */
[----:B---3--:R-:W-:Y:S02]  /*6900*/  @!UP0 UISETP.NE.AND UP2, UPT, UR5, 0x1, UPT ;  /* 0x000000010500888c */ /* 0x008fe4000bf45270 */
[----:B------:R-:W-:Y:S01]  /*6910*/  @!UP0 USHF.R.U32.HI UR4, URZ, UR13, UR4 ;  /* 0x0000000dff048299 */ /* 0x000fe20008011604 */
[----:B------:R-:W-:Y:S02]  /*6920*/  @!UP0 UMOV UR6, UR7 ;  /* 0x0000000700068c82 */ /* 0x000fe40008000000 */
[----:B----4-:R-:W-:Y:S02]  /*6930*/  @!UP0 USHF.R.U32.HI UR6, URZ, UR10, UR6 ;  /* 0x0000000aff068299 */ /* 0x010fe40008011606 */
[----:B------:R-:W-:Y:S02]  /*6940*/  @!UP0 USEL UR7, UR37, UR4, !UP2 ;  /* 0x0000000425078287 */ /* 0x000fe4000d000000 */
[----:B------:R-:W-:Y:S04]  /*6950*/  @!UP0 USEL UR6, UR36, UR6, !UP1 ;  /* 0x0000000624068287 */ /* 0x000fe8000c800000 */
[----:B------:R-:W-:Y:S02]  /*6960*/  @!UP0 UIADD3 UR4, UPT, UPT, -UR7, UR6, URZ ;  /* 0x0000000607048290 */ /* 0x000fe4000fffe1ff */
[----:B------:R-:W-:Y:S02]  /*6970*/  @!UP0 UIADD3 UR6, UPT, UPT, UR7, -UR6, URZ ;  /* 0x8000000607068290 */ /* 0x000fe4000fffe0ff */
[----:B------:R-:W-:Y:S02]  /*6980*/  @!UP0 UIMAD UR37, UR4, UR5, UR37 ;  /* 0x00000005042582a4 */ /* 0x000fe4000f8e0225 */
[----:B------:R-:W-:Y:S01]  /*6990*/  @!UP0 UIMAD UR36, UR6, UR14, UR36 ;  /* 0x0000000e062482a4 */ /* 0x000fe2000f8e0224 */
[----:B------:R-:W-:Y:S11]  /*69a0*/  @!P0 BRA `(.L_x_105) ;  /* 0x00000000007c8947 */ /* 0x000ff60003800000 */
[----:B------:R-:W1:Y:S01]  /*69b0*/  LDCU.64 UR8, c[0x4][0x80] ;  /* 0x01001000ff0877ac */ /* 0x000e620008000a00 */
[----:B------:R-:W-:Y:S01]  /*69c0*/  MOV R16, 0x0 ;  /* 0x0000000000107802 */ /* 0x000fe20000000f00 */
[----:B------:R-:W-:Y:S02]  /*69d0*/  HFMA2 R12, -RZ, RZ, 0, 5.9604644775390625e-08 ;  /* 0x00000001ff0c7431 */ /* 0x000fe400000001ff */
[----:B------:R-:W-:Y:S01]  /*69e0*/  IMAD.MOV.U32 R8, RZ, RZ, 0x70 ;  /* 0x00000070ff087424 */ /* 0x000fe200078e00ff */
[----:B------:R3:W4:Y:S01]  /*69f0*/  LDC.64 R14, c[0x4][R16] ;  /* 0x01000000100e7b82 */ /* 0x0007220000000a00 */
[----:B------:R-:W2:Y:S01]  /*6a00*/  LDCU.64 UR6, c[0x4][0x88] ;  /* 0x01001100ff0677ac */ /* 0x000ea20008000a00 */
[----:B------:R-:W-:Y:S01]  /*6a10*/  IMAD.MOV.U32 R13, RZ, RZ, RZ ;  /* 0x000000ffff0d7224 */ /* 0x000fe200078e00ff */
[----:B------:R-:W2:Y:S01]  /*6a20*/  LDCU.64 UR4, c[0x4][0x8] ;  /* 0x01000100ff0477ac */ /* 0x000ea20008000a00 */
[----:B-1----:R-:W-:Y:S01]  /*6a30*/  MOV R5, UR9 ;  /* 0x0000000900057c02 */ /* 0x002fe20008000f00 */
[----:B------:R-:W-:Y:S01]  /*6a40*/  IMAD.U32 R4, RZ, RZ, UR8 ;  /* 0x00000008ff047e24 */ /* 0x000fe2000f8e00ff */
[----:B--2---:R-:W-:Y:S01]  /*6a50*/  MOV R7, UR7 ;  /* 0x0000000700077c02 */ /* 0x004fe20008000f00 */
[----:B------:R-:W-:Y:S01]  /*6a60*/  IMAD.U32 R6, RZ, RZ, UR6 ;  /* 0x00000006ff067e24 */ /* 0x000fe2000f8e00ff */
[----:B------:R-:W-:Y:S01]  /*6a70*/  MOV R11, UR5 ;  /* 0x00000005000b7c02 */ /* 0x000fe20008000f00 */
[----:B------:R-:W-:Y:S02]  /*6a80*/  IMAD.U32 R10, RZ, RZ, UR4 ;  /* 0x00000004ff0a7e24 */ /* 0x000fe4000f8e00ff */
[----:B------:R-:W-:Y:S07]  /*6a90*/  LEPC R20, `(.L_x_106) ;  /* 0x000000001014794e */ /* 0x000fee0000000000 */
[----:B---345:R-:W-:Y:S05]  /*6aa0*/  CALL.ABS.NOINC R14 ;  /* 0x000000000e007343 */ /* 0x038fea0003c00000 */
.L_x_106:
[----:B------:R-:W1:Y:S01]  /*6ab0*/  LDCU.64 UR8, c[0x4][0x80] ;  /* 0x01001000ff0877ac */ /* 0x000e620008000a00 */
[----:B------:R-:W2:Y:S01]  /*6ac0*/  LDC.64 R16, c[0x4][R16] ;  /* 0x0100000010107b82 */ /* 0x000ea20000000a00 */
[----:B------:R-:W-:Y:S02]  /*6ad0*/  HFMA2 R12, -RZ, RZ, 0, 5.9604644775390625e-08 ;  /* 0x00000001ff0c7431 */ /* 0x000fe400000001ff */
[----:B------:R-:W-:Y:S02]  /*6ae0*/  IMAD.MOV.U32 R8, RZ, RZ, 0x70 ;  /* 0x00000070ff087424 */ /* 0x000fe400078e00ff */
[----:B------:R-:W-:Y:S01]  /*6af0*/  IMAD.MOV.U32 R13, RZ, RZ, RZ ;  /* 0x000000ffff0d7224 */ /* 0x000fe200078e00ff */
[----:B------:R-:W3:Y:S01]  /*6b00*/  LDCU.64 UR6, c[0x4][0x88] ;  /* 0x01001100ff0677ac */ /* 0x000ee20008000a00 */
[----:B------:R-:W4:Y:S01]  /*6b10*/  LDCU.64 UR4, c[0x4][0x8] ;  /* 0x01000100ff0477ac */ /* 0x000f220008000a00 */
[----:B-1----:R-:W-:Y:S02]  /*6b20*/  MOV R4, UR8 ;  /* 0x0000000800047c02 */ /* 0x002fe40008000f00 */
[----:B------:R-:W-:Y:S02]  /*6b30*/  MOV R5, UR9 ;  /* 0x0000000900057c02 */ /* 0x000fe40008000f00 */
[----:B---3--:R-:W-:Y:S01]  /*6b40*/  MOV R7, UR7 ;  /* 0x0000000700077c02 */ /* 0x008fe20008000f00 */
[----:B------:R-:W-:Y:S01]  /*6b50*/  IMAD.U32 R6, RZ, RZ, UR6 ;  /* 0x00000006ff067e24 */ /* 0x000fe2000f8e00ff */
[----:B----4-:R-:W-:Y:S01]  /*6b60*/  MOV R11, UR5 ;  /* 0x00000005000b7c02 */ /* 0x010fe20008000f00 */
[----:B------:R-:W-:Y:S02]  /*6b70*/  IMAD.U32 R10, RZ, RZ, UR4 ;  /* 0x00000004ff0a7e24 */ /* 0x000fe4000f8e00ff */
[----:B------:R-:W-:Y:S07]  /*6b80*/  LEPC R20, `(.L_x_105) ;  /* 0x000000001014794e */ /* 0x000fee0000000000 */
[----:B--2---:R-:W-:Y:S05]  /*6b90*/  CALL.ABS.NOINC R16 ;  /* 0x0000000010007343 */ /* 0x004fea0003c00000 */
.L_x_105:
[----:B------:R-:W-:Y:S05]  /*6ba0*/  BSYNC.RECONVERGENT B6 ;  /* 0x0000000000067941 */ /* 0x000fea0003800200 */
.L_x_104:
[----:B------:R-:W-:Y:S02]  /*6bb0*/  ISETP.NE.U32.AND P0, PT, RZ, UR60, PT ;  /* 0x0000003cff007c0c */ /* 0x000fe4000bf05070 */
[C---:B------:R-:W-:Y:S02]  /*6bc0*/  ISETP.NE.U32.AND P3, PT, R138.reuse, RZ, PT ;  /* 0x000000ff8a00720c */ /* 0x040fe40003f65070 */
[----:B------:R-:W-:Y:S02]  /*6bd0*/  ISETP.NE.U32.AND P4, PT, R138, RZ, PT ;  /* 0x000000ff8a00720c */ /* 0x000fe40003f85070 */
[----:B------:R-:W-:Y:S02]  /*6be0*/  ISETP.NE.AND.EX P0, PT, RZ, UR61, PT, P0 ;  /* 0x0000003dff007c0c */ /* 0x000fe4000bf05300 */
[C---:B------:R-:W-:Y:S02]  /*6bf0*/  ISETP.NE.AND.EX P3, PT, R139.reuse, RZ, PT, P3 ;  /* 0x000000ff8b00720c */ /* 0x040fe40003f65330 */
[----:B------:R-:W-:Y:S02]  /*6c00*/  ISETP.NE.AND.EX P4, PT, R139, RZ, P0, P4 ;  /* 0x000000ff8b00720c */ /* 0x000fe40000785340 */
[----:B------:R-:W-:Y:S02]  /*6c10*/  ISETP.NE.U32.AND P5, PT, R134, RZ, PT ;  /* 0x000000ff8600720c */ /* 0x000fe40003fa5070 */
[----:B------:R-:W-:Y:S02]  /*6c20*/  ISETP.NE.U32.AND P2, PT, RZ, UR60, PT ;  /* 0x0000003cff007c0c */ /* 0x000fe4000bf45070 */
[----:B------:R-:W-:Y:S02]  /*6c30*/  PLOP3.LUT P1, PT, PT, PT, PT, 0x8, 0x80 ;  /* 0x000000000080781c */ /* 0x000fe40003f2e170 */
[----:B------:R-:W-:Y:S02]  /*6c40*/  ISETP.NE.AND.EX P5, PT, R135, RZ, PT, P5 ;  /* 0x000000ff8700720c */ /* 0x000fe40003fa5350 */
[----:B------:R-:W-:Y:S03]  /*6c50*/  ISETP.NE.AND.EX P2, PT, RZ, UR61, PT, P2 ;  /* 0x0000003dff007c0c */ /* 0x000fe6000bf45320 */
[----:B------:R-:W-:Y:S01]  /*6c60*/  @!P4 PLOP3.LUT P1, PT, P3, PT, PT, 0x80, 0x8 ;  /* 0x000000000008c81c */ /* 0x000fe20001f2f070 */
[----:B------:R-:W-:Y:S01]  /*6c70*/  @!UPT UIADD3 URZ, UPT, UPT, URZ, URZ, URZ ;  /* 0x000000fffffff290 */ /* 0x000fe2000fffe0ff */
[----:B------:R-:W-:Y:S11]  /*6c80*/  @!P3 BRA `(.L_x_107) ;  /* 0x000000000030b947 */ /* 0x000ff60003800000 */
[----:B------:R-:W-:Y:S01]  /*6c90*/  ISETP.NE.U32.AND P0, PT, R136, RZ, PT ;  /* 0x000000ff8800720c */ /* 0x000fe20003f05070 */
[----:B------:R-:W1:Y:S01]  /*6ca0*/  LDCU.64 UR4, c[0x0][0x358] ;  /* 0x00006b00ff0477ac */ /* 0x000e620008000a00 */
[----:B------:R-:W-:Y:S02]  /*6cb0*/  IMAD.MOV.U32 R142, RZ, RZ, 0x1 ;  /* 0x00000001ff8e7424 */ /* 0x000fe400078e00ff */
[----:B------:R-:W-:Y:S11]  /*6cc0*/  ISETP.NE.AND.EX P0, PT, R137, RZ, PT, P0 ;  /* 0x000000ff8900720c */ /* 0x000ff60003f05300 */
[----:B------:R-:W-:Y:S02]  /*6cd0*/  @!UPT UIADD3 URZ, UPT, UPT, URZ, URZ, URZ ;  /* 0x000000fffffff290 */ /* 0x000fe4000fffe0ff */
[----:B------:R-:W3:Y:S01]  /*6ce0*/  @P0 LDC.64 R4, c[0x0][0xc88] ;  /* 0x00032200ff040b82 */ /* 0x000ee20000000a00 */
[----:B--2---:R-:W-:Y:S04]  /*6cf0*/  @P0 IMAD R0, R138, UR44, RZ ;  /* 0x0000002c8a000c24 */ /* 0x004fe8000f8e02ff */
[----:B---3--:R-:W-:Y:S04]  /*6d00*/  @P0 IMAD.WIDE R4, R0, 0x4, R4 ;  /* 0x0000000400040825 */ /* 0x008fe800078e0204 */
[----:B------:R-:W-:Y:S01]  /*6d10*/  HFMA2 R0, -RZ, RZ, 0, 5.9604644775390625e-08 ;  /* 0x00000001ff007431 */ /* 0x000fe200000001ff */
[----:B-1---5:R1:W5:Y:S04]  /*6d20*/  @P0 LDG.E R71, desc[UR4][R4.64] ;  /* 0x0000000404470981 */ /* 0x022368000c1e1900 */
[----:B------:R-:W-:Y:S01]  /*6d30*/  @!P0 PRMT R142, R0, 0x7610, R142 ;  /* 0x00007610008e8816 */ /* 0x000fe2000000008e */
[----:B-1----:R-:W3:Y:S06]  /*6d40*/  @!P0 LDC R71, c[0x0][0xc80] ;  /* 0x00032000ff478b82 */ /* 0x002eec0000000800 */
.L_x_107:
[----:B------:R-:W-:Y:S05]  /*6d50*/  @!P5 BRA `(.L_x_108) ;  /* 0x000000000024d947 */ /* 0x000fea0003800000 */
[----:B------:R-:W-:Y:S01]  /*6d60*/  ISETP.NE.U32.AND P0, PT, R132, RZ, PT ;  /* 0x000000ff8400720c */ /* 0x000fe20003f05070 */
[----:B------:R-:W1:Y:S03]  /*6d70*/  LDCU.64 UR4, c[0x0][0x358] ;  /* 0x00006b00ff0477ac */ /* 0x000e660008000a00 */
[----:B------:R-:W-:Y:S11]  /*6d80*/  ISETP.NE.AND.EX P0, PT, R133, RZ, PT, P0 ;  /* 0x000000ff8500720c */ /* 0x000ff60003f05300 */
[----:B------:R-:W-:Y:S02]  /*6d90*/  @!UPT UIADD3 URZ, UPT, UPT, URZ, URZ, URZ ;  /* 0x000000fffffff290 */ /* 0x000fe4000fffe0ff */
[----:B------:R-:W4:Y:S01]  /*6da0*/  @P0 LDC.64 R4, c[0x0][0xca8] ;  /* 0x00032a00ff040b82 */ /* 0x000f220000000a00 */
[----:B--2---:R-:W-:Y:S04]  /*6db0*/  @P0 IMAD R0, R134, UR44, RZ ;  /* 0x0000002c86000c24 */ /* 0x004fe8000f8e02ff */
[----:B----4-:R-:W-:Y:S05]  /*6dc0*/  @P0 IMAD.WIDE R4, R0, 0x4, R4 ;  /* 0x0000000400040825 */ /* 0x010fea00078e0204 */
[----:B-1---5:R1:W5:Y:S02]  /*6dd0*/  @P0 LDG.E R68, desc[UR4][R4.64] ;  /* 0x0000000404440981 */ /* 0x022364000c1e1900 */
[----:B-1----:R-:W4:Y:S02]  /*6de0*/  @!P0 LDC R68, c[0x0][0xca0] ;  /* 0x00032800ff448b82 */ /* 0x002f240000000800 */
.L_x_108:
[----:B---3-5:R-:W-:Y:S01]  /*6df0*/  FSETP.NEU.AND P0, PT, R71, RZ, PT ;  /* 0x000000ff4700720b */ /* 0x028fe20003f0d000 */
[----:B------:R-:W-:Y:S01]  /*6e00*/  IMAD.U32 R3, RZ, RZ, UR38 ;  /* 0x00000026ff037e24 */ /* 0x000fe2000f8e00ff */
[----:B------:R-:W-:Y:S01]  /*6e10*/  SEL R4, RZ, 0xffffffff, P2 ;  /* 0xffffffffff047807 */ /* 0x000fe20001000000 */
[----:B------:R-:W-:Y:S01]  /*6e20*/  IMAD.SHL.U32 R164, R140, 0x2, RZ ;  /* 0x000000028ca47824 */ /* 0x000fe200078e00ff */
[----:B------:R-:W-:Y:S01]  /*6e30*/  @!P4 LOP3.LUT P2, RZ, R142, 0xff, RZ, 0xc0, !PT ;  /* 0x000000ff8effc812 */ /* 0x000fe2000784c0ff */
[----:B------:R-:W-:Y:S01]  /*6e40*/  IMAD.SHL.U32 R75, R152, 0x10, RZ ;  /* 0x00000010984b7824 */ /* 0x000fe200078e00ff */
[----:B--2---:R-:W-:Y:S01]  /*6e50*/  @!P4 SEL R0, RZ, 0xffffffff, P0 ;  /* 0xffffffffff00c807 */ /* 0x004fe20000000000 */
[----:B------:R-:W-:Y:S01]  /*6e60*/  VIADD R163, R164, UR46 ;  /* 0x0000002ea4a37c36 */ /* 0x000fe20008000000 */
[----:B------:R-:W-:Y:S01]  /*6e70*/  LOP3.LUT R151, R151, 0x1, RZ, 0x3c, !PT ;  /* 0x0000000197977812 */ /* 0x000fe200078e3cff */
[----:B------:R-:W-:Y:S01]  /*6e80*/  IMAD.MOV.U32 R85, RZ, RZ, -0x10 ;  /* 0xfffffff0ff557424 */ /* 0x000fe200078e00ff */
[----:B------:R-:W-:Y:S01]  /*6e90*/  @P1 SEL R0, R4, R0, !P2 ;  /* 0x0000000004001207 */ /* 0x000fe20005000000 */
[----:B------:R-:W-:Y:S01]  /*6ea0*/  IMAD.SHL.U32 R84, R153, 0x10, RZ ;  /* 0x0000001099547824 */ /* 0x000fe200078e00ff */
[----:B------:R-:W-:Y:S01]  /*6eb0*/  SHF.L.U32 R3, R3, 0x1f, RZ ;  /* 0x0000001f03037819 */ /* 0x000fe200000006ff */
[C---:B------:R-:W-:Y:S01]  /*6ec0*/  IMAD.IADD R149, R163.reuse, 0x1, R75 ;  /* 0x00000001a3957824 */ /* 0x040fe200078e024b */
[----:B------:R-:W-:Y:S01]  /*6ed0*/  @!P4 LOP3.LUT R0, R0, 0x1, RZ, 0xc0, !PT ;  /* 0x000000010000c812 */ /* 0x000fe200078ec0ff */
[----:B------:R-:W-:Y:S01]  /*6ee0*/  IMAD.IADD R162, R163, 0x1, R84 ;  /* 0x00000001a3a27824 */ /* 0x000fe200078e0254 */
[----:B------:R-:W-:Y:S01]  /*6ef0*/  BSSY B1, `(.L_x_109) ;  /* 0x000004d000017945 */ /* 0x000fe20003800000 */
[----:B------:R-:W-:Y:S01]  /*6f00*/  IMAD.IADD R159, R84, 0x1, R149 ;  /* 0x00000001549f7824 */ /* 0x000fe200078e0295 */
[----:B------:R-:W-:Y:S01]  /*6f10*/  ISETP.NE.U32.OR P5, PT, R0, 0x1, P4 ;  /* 0x000000010000780c */ /* 0x000fe200027a5470 */
[----:B------:R-:W-:Y:S01]  /*6f20*/  IMAD.MOV.U32 R86, RZ, RZ, 0x1 ;  /* 0x00000001ff567424 */ /* 0x000fe200078e00ff */
[----:B------:R-:W-:Y:S01]  /*6f30*/  LOP3.LUT P4, R147, R142, 0xff, RZ, 0xc0, !PT ;  /* 0x000000ff8e937812 */ /* 0x000fe2000788c0ff */
[----:B------:R-:W-:Y:S01]  /*6f40*/  IMAD.MOV.U32 R74, RZ, RZ, RZ ;  /* 0x000000ffff4a7224 */ /* 0x000fe200078e00ff */
[----:B------:R-:W-:Y:S02]  /*6f50*/  P2R R157, PR, RZ, 0x20 ;  /* 0x00000020ff9d7803 */ /* 0x000fe40000000000 */
[----:B------:R-:W-:Y:S02]  /*6f60*/  CS2R R130, SRZ ;  /* 0x0000000000827805 */ /* 0x000fe4000001ff00 */
[----:B------:R-:W-:Y:S02]  /*6f70*/  CS2R R128, SRZ ;  /* 0x0000000000807805 */ /* 0x000fe4000001ff00 */
[----:B------:R-:W-:Y:S02]  /*6f80*/  CS2R R122, SRZ ;  /* 0x00000000007a7805 */ /* 0x000fe4000001ff00 */
[----:B------:R-:W-:Y:S02]  /*6f90*/  CS2R R120, SRZ ;  /* 0x0000000000787805 */ /* 0x000fe4000001ff00 */
[----:B------:R-:W-:Y:S02]  /*6fa0*/  CS2R R114, SRZ ;  /* 0x0000000000727805 */ /* 0x000fe4000001ff00 */
[----:B------:R-:W-:Y:S02]  /*6fb0*/  CS2R R112, SRZ ;  /* 0x0000000000707805 */ /* 0x000fe4000001ff00 */
[----:B------:R-:W-:Y:S02]  /*6fc0*/  CS2R R106, SRZ ;  /* 0x00000000006a7805 */ /* 0x000fe4000001ff00 */
[----:B------:R-:W-:Y:S02]  /*6fd0*/  CS2R R104, SRZ ;  /* 0x0000000000687805 */ /* 0x000fe4000001ff00 */
[----:B------:R-:W-:Y:S02]  /*6fe0*/  @P5 SHF.L.U32 R0, R151, 0x1f, RZ ;  /* 0x0000001f97005819 */ /* 0x000fe400000006ff */
[----:B------:R-:W-:Y:S02]  /*6ff0*/  CS2R R98, SRZ ;  /* 0x0000000000627805 */ /* 0x000fe4000001ff00 */
[----:B------:R-:W-:Y:S02]  /*7000*/  CS2R R96, SRZ ;  /* 0x0000000000607805 */ /* 0x000fe4000001ff00 */
[----:B------:R-:W-:Y:S01]  /*7010*/  CS2R R90, SRZ ;  /* 0x00000000005a7805 */ /* 0x000fe2000001ff00 */
[----:B------:R1:W2:Y:S01]  /*7020*/  @P5 SYNCS.PHASECHK.TRANS64.TRYWAIT P2, [UR46+0x40], R0 ;  /* 0x00004000ff0055a7 */ /* 0x0002a2000804112e */
[----:B------:R-:W-:Y:S02]  /*7030*/  CS2R R88, SRZ ;  /* 0x0000000000587805 */ /* 0x000fe4000001ff00 */
[----:B------:R-:W-:Y:S02]  /*7040*/  CS2R R82, SRZ ;  /* 0x0000000000527805 */ /* 0x000fe4000001ff00 */
[----:B------:R-:W-:Y:S02]  /*7050*/  CS2R R80, SRZ ;  /* 0x0000000000507805 */ /* 0x000fe4000001ff00 */
[----:B------:R-:W-:Y:S02]  /*7060*/  CS2R R78, SRZ ;  /* 0x00000000004e7805 */ /* 0x000fe4000001ff00 */
[----:B------:R-:W-:Y:S01]  /*7070*/  CS2R R76, SRZ ;  /* 0x00000000004c7805 */ /* 0x000fe2000001ff00 */
[----:B------:R3:W3:Y:S01]  /*7080*/  SYNCS.PHASECHK.TRANS64.TRYWAIT P1, [UR46+0xb0], R3 ;  /* 0x0000b003ff0075a7 */ /* 0x0006e2000802112e */
[----:B-1----:R-:W-:Y:S02]  /*7090*/  SEL R0, RZ, 0xffffffff, P0 ;  /* 0xffffffffff007807 */ /* 0x002fe40000000000 */
[----:B------:R-:W-:Y:S02]  /*70a0*/  ISETP.NE.AND P0, PT, RZ, UR38, PT ;  /* 0x00000026ff007c0c */ /* 0x000fe4000bf05270 */
[----:B------:R-:W-:Y:S02]  /*70b0*/  @P3 SEL R0, R4, R0, !P4 ;  /* 0x0000000004003207 */ /* 0x000fe40006000000 */
[----:B------:R-:W-:Y:S02]  /*70c0*/  SEL R70, RZ, 0xc0, P0 ;  /* 0x000000c0ff467807 */ /* 0x000fe40000000000 */
[----:B------:R-:W-:Y:S04]  /*70d0*/  LOP3.LUT R0, R0, 0x1, RZ, 0xc0, !PT ;  /* 0x0000000100007812 */ /* 0x000fe800078ec0ff */
[----:B------:R-:W-:Y:S01]  /*70e0*/  ISETP.NE.U32.AND P3, PT, R0, 0x1, PT ;  /* 0x000000010000780c */ /* 0x000fe20003f65070 */
[----:B------:R-:W-:Y:S03]  /*70f0*/  IMAD.U32 R0, RZ, RZ, UR38 ;  /* 0x00000026ff007e24 */ /* 0x000fe6000f8e00ff */
[----:B------:R-:W-:Y:S01]  /*7100*/  P2R R87, PR, RZ, 0x8 ;  /* 0x00000008ff577803 */ /* 0x000fe20000000000 */
[----:B------:R-:W-:Y:S01]  /*7110*/  IMAD R69, R0, 0xc0, R2 ;  /* 0x000000c000457824 */ /* 0x000fe200078e0202 */
[----:B------:R-:W-:Y:S04]  /*7120*/  ISETP.NE.U32.AND P3, PT, R141, 0x1, PT ;  /* 0x000000018d00780c */ /* 0x000fe80003f65070 */
[----:B------:R-:W-:Y:S05]  /*7130*/  SEL R85, R85, 0x10, !P3 ;  /* 0x0000001055557807 */ /* 0x000fea0005800000 */
[----:B------:R-:W-:Y:S02]  /*7140*/  IMAD.IADD R163, R163, 0x1, R85 ;  /* 0x00000001a3a37824 */ /* 0x000fe400078e0255 */
[C---:B------:R-:W-:Y:S02]  /*7150*/  IMAD.IADD R161, R85.reuse, 0x1, R162 ;  /* 0x0000000155a17824 */ /* 0x040fe400078e02a2 */
[C---:B------:R-:W-:Y:S02]  /*7160*/  IMAD.IADD R160, R85.reuse, 0x1, R149 ;  /* 0x0000000155a07824 */ /* 0x040fe400078e0295 */
[----:B------:R-:W-:Y:S01]  /*7170*/  IMAD.IADD R158, R85, 0x1, R159 ;  /* 0x00000001559e7824 */ /* 0x000fe200078e029f */
[----:B--2---:R-:W-:Y:S01]  /*7180*/  @P5 SEL R86, RZ, 0x1, !P2 ;  /* 0x00000001ff565807 */ /* 0x004fe20005000000 */
[----:B------:R-:W-:Y:S06]  /*7190*/  @!P5 BRA `(.L_x_110) ;  /* 0x000000000088d947 */ /* 0x000fec0003800000 */
[----:B------:R-:W-:Y:S01]  /*71a0*/  IMAD.MOV.U32 R131, RZ, RZ, RZ ;  /* 0x000000ffff837224 */ /* 0x000fe200078e00ff */
[----:B------:R-:W-:Y:S01]  /*71b0*/  ISETP.NE.AND P0, PT, R86, RZ, PT ;  /* 0x000000ff5600720c */ /* 0x000fe20003f05270 */
[----:B------:R-:W-:Y:S01]  /*71c0*/  BSSY B0, `(.L_x_111) ;  /* 0x0000014000007945 */ /* 0x000fe20003800000 */
        /* <DEDUP_REMOVED lines=14> */
[----:B------:R-:W-:Y:S01]  /*72b0*/  CS2R R128, SRZ ;  /* 0x0000000000807805 */ /* 0x000fe2000001ff00 */
[----:B------:R-:W-:Y:S06]  /*72c0*/  @P0 BRA `(.L_x_112) ;  /* 0x00000000000c0947 */ /* 0x000fec0003800000 */
[----:B------:R-:W-:Y:S04]  /*72d0*/  SHF.L.U32 R4, R151, 0x1f, RZ ;  /* 0x0000001f97047819 */ /* 0x000fe800000006ff */
[----:B------:R-:W1:Y:S02]  /*72e0*/  SYNCS.PHASECHK.TRANS64.TRYWAIT P0, [UR46+0x40], R4 ;  /* 0x00004004ff0075a7 */ /* 0x000e64000800112e */
[----:B-1----:R-:W-:Y:S05]  /*72f0*/  @!P0 BRA `(.L_x_113) ;  /* 0x0000005c008c8947 */ /* 0x002fea0003800000 */
.L_x_112:
[----:B------:R-:W-:Y:S05]  /*7300*/  BSYNC B0 ;  /* 0x0000000000007941 */ /* 0x000fea0003800000 */
.L_x_111:
[----:B------:R-:W-:Y:S01]  /*7310*/  ISETP.NE.AND P0, PT, R87, RZ, PT ;  /* 0x000000ff5700720c */ /* 0x000fe20003f05270 */
[----:B------:R-:W-:Y:S11]  /*7320*/  HFMA2 R74, -RZ, RZ, 0, 5.9604644775390625e-08 ;  /* 0x00000001ff4a7431 */ /* 0x000ff600000001ff */
[----:B------:R-:W-:Y:S01]  /*7330*/  @!UPT UIADD3 URZ, UPT, UPT, URZ, URZ, URZ ;  /* 0x000000fffffff290 */ /* 0x000fe2000fffe0ff */
[----:B------:R2:W1:Y:S04]  /*7340*/  @P0 LDS.128 R76, [R164+UR46+0x400] ;  /* 0x0004002ea44c0984 */ /* 0x0004680008000c00 */
[----:B------:R2:W1:Y:S04]  /*7350*/  @P0 LDS.128 R80, [R163+0x400] ;  /* 0x00040000a3500984 */ /* 0x0004680000000c00 */
[----:B------:R2:W1:Y:S04]  /*7360*/  @P0 LDS.128 R88, [R162+0x400] ;  /* 0x00040000a2580984 */ /* 0x0004680000000c00 */
[----:B------:R2:W1:Y:S04]  /*7370*/  @P0 LDS.128 R96, [R161+0x400] ;  /* 0x00040000a1600984 */ /* 0x0004680000000c00 */
[----:B------:R2:W1:Y:S04]  /*7380*/  @P0 LDS.128 R104, [R149+0x400] ;  /* 0x0004000095680984 */ /* 0x0004680000000c00 */
[----:B------:R2:W1:Y:S04]  /*7390*/  @P0 LDS.128 R112, [R160+0x400] ;  /* 0x00040000a0700984 */ /* 0x0004680000000c00 */
[----:B------:R2:W1:Y:S04]  /*73a0*/  @P0 LDS.128 R120, [R159+0x400] ;  /* 0x000400009f780984 */ /* 0x0004680000000c00 */
[----:B------:R2:W1:Y:S02]  /*73b0*/  @P0 LDS.128 R128, [R158+0x400] ;  /* 0x000400009e800984 */ /* 0x0004640000000c00 */
.L_x_110:
[----:B------:R-:W-:Y:S05]  /*73c0*/  BSYNC B1 ;  /* 0x0000000000017941 */ /* 0x000fea0003800000 */
.L_x_109:
[----:B------:R-:W-:Y:S05]  /*73d0*/  IMAD.IADD R16, R69, 0x1, R70 ;  /* 0x0000000145107824 */ /* 0x000fea00078e0246 */
[----:B-1----:R-:W-:Y:S04]  /*73e0*/  SHF.R.U32.HI R0, RZ, 0x15, R16 ;  /* 0x00000015ff007819 */ /* 0x002fe80000011610 */
[----:B------:R-:W-:Y:S01]  /*73f0*/  LOP3.LUT P0, RZ, R0, 0x3, R143, 0x48, !PT ;  /* 0x0000000300ff7812 */ /* 0x000fe2000780488f */
[----:B------:R-:W-:Y:S01]  /*7400*/  @!UPT UIADD3 URZ, UPT, UPT, URZ, URZ, URZ ;  /* 0x000000fffffff290 */ /* 0x000fe2000fffe0ff */
[----:B---3--:R-:W-:Y:S11]  /*7410*/  @P1 BRA `(.L_x_114) ;  /* 0x0000000000081947 */ /* 0x008ff60003800000 */
[----:B------:R-:W1:Y:S02]  /*7420*/  SYNCS.PHASECHK.TRANS64.TRYWAIT P1, [UR46+0xb0], R3 ;  /* 0x0000b003ff0075a7 */ /* 0x000e64000802112e */
[----:B-1----:R-:W-:Y:S05]  /*7430*/  @!P1 BRA `(.L_x_115) ;  /* 0x0000005c00549947 */ /* 0x002fea0003800000 */
.L_x_114:
[----:B------:R-:W-:Y:S05]  /*7440*/  @!P0 BRA `(.L_x_116) ;  /* 0x0000000000408947 */ /* 0x000fea0003800000 */
[----:B------:R-:W3:Y:S01]  /*7450*/  LDCU.64 UR8, c[0x4][0x70] ;  /* 0x01000e00ff0877ac */ /* 0x000ee20008000a00 */
[----:B------:R-:W-:Y:S01]  /*7460*/  MOV R15, 0x0 ;  /* 0x00000000000f7802 */ /* 0x000fe20000000f00 */
[----:B------:R-:W-:Y:S02]  /*7470*/  HFMA2 R12, -RZ, RZ, 0, 5.9604644775390625e-08 ;  /* 0x00000001ff0c7431 */ /* 0x000fe400000001ff */
[----:B------:R-:W-:Y:S02]  /*7480*/  IMAD.MOV.U32 R8, RZ, RZ, 0x192 ;  /* 0x00000192ff087424 */ /* 0x000fe400078e00ff */
[----:B------:R-:W-:Y:S01]  /*7490*/  IMAD.MOV.U32 R13, RZ, RZ, RZ ;  /* 0x000000ffff0d7224 */ /* 0x000fe200078e00ff */
[----:B------:R-:W5:Y:S01]  /*74a0*/  LDCU.64 UR6, c[0x4][0x78] ;  /* 0x01000f00ff0677ac */ /* 0x000f620008000a00 */
[----:B------:R-:W1:Y:S01]  /*74b0*/  LDC.64 R14, c[0x4][R15] ;  /* 0x010000000f0e7b82 */ /* 0x000e620000000a00 */
[----:B------:R-:W2:Y:S01]  /*74c0*/  LDCU.64 UR4, c[0x4][0x10] ;  /* 0x01000200ff0477ac */ /* 0x000ea20008000a00 */
[----:B---3--:R-:W-:Y:S01]  /*74d0*/  MOV R5, UR9 ;  /* 0x0000000900057c02 */ /* 0x008fe20008000f00 */
[----:B------:R-:W-:Y:S01]  /*74e0*/  IMAD.U32 R4, RZ, RZ, UR8 ;  /* 0x00000008ff047e24 */ /* 0x000fe2000f8e00ff */
[----:B-----5:R-:W-:Y:S01]  /*74f0*/  MOV R7, UR7 ;  /* 0x0000000700077c02 */ /* 0x020fe20008000f00 */
[----:B------:R-:W-:Y:S01]  /*7500*/  IMAD.U32 R6, RZ, RZ, UR6 ;  /* 0x00000006ff067e24 */ /* 0x000fe2000f8e00ff */
[----:B--2---:R-:W-:Y:S01]  /*7510*/  MOV R11, UR5 ;  /* 0x00000005000b7c02 */ /* 0x004fe20008000f00 */
[----:B------:R-:W-:Y:S02]  /*7520*/  IMAD.U32 R10, RZ, RZ, UR4 ;  /* 0x00000004ff0a7e24 */ /* 0x000fe4000f8e00ff */
[----:B------:R-:W-:Y:S07]  /*7530*/  LEPC R20, `(.L_x_116) ;  /* 0x000000001014794e */ /* 0x000fee0000000000 */
[----:B-1--4-:R-:W-:Y:S05]  /*7540*/  CALL.ABS.NOINC R14 ;  /* 0x000000000e007343 */ /* 0x012fea0003c00000 */
.L_x_116:
[----:B------:R-:W-:Y:S01]  /*7550*/  SHF.L.U32 R72, R76, 0x10, RZ ;  /* 0x000000104c487819 */ /* 0x000fe200000006ff */
[----:B------:R-:W-:Y:S05]  /*7560*/  WARPSYNC.ALL ;  /* 0x0000000000007948 */ /* 0x000fea0003800000 */
[----:B------:R-:W-:Y:S01]  /*7570*/  R2UR UR4, R16 ;  /* 0x00000000100472ca */ /* 0x000fe200000e0000 */
[----:B------:R-:W-:Y:S01]  /*7580*/  BSSY.RECONVERGENT B0, `(.L_x_117) ;  /* 0x0000101000007945 */ /* 0x000fe20003800200 */
[----:B------:R-:W-:Y:S02]  /*7590*/  LOP3.LUT R73, R77, 0xffff0000, RZ, 0xc0, !PT ;  /* 0xffff00004d497812 */ /* 0x000fe400078ec0ff */
[----:B------:R-:W-:Y:S02]  /*75a0*/  R2UR UR5, R155 ;  /* 0x000000009b0572ca */ /* 0x000fe400000e0000 */
[----:B------:R-:W-:Y:S07]  /*75b0*/  ISETP.NE.AND P0, PT, R154, RZ, PT ;  /* 0x000000ff9a00720c */ /* 0x000fee0003f05270 */
[----:B------:R-:W3:Y:S01]  /*75c0*/  LDTM.x64 R4, tmem[UR4] ;  /* 0x00000004000479ee */ /* 0x000ee20008340000 */
[----:B------:R-:W-:Y:S03]  /*75d0*/  NOP ;  /* 0x0000000000007918 */ /* 0x000fe60000000000 */
[----:B---3--:R-:W-:Y:S01]  /*75e0*/  SYNCS.ARRIVE.TRANS64.RED.A1T0 RZ, [UR5], RZ ;  /* 0x000000ffffff79a7 */ /* 0x008fe20008100405 */
[----:B-1--4-:R-:W-:Y:S01]  /*75f0*/  FMUL R0, R68, R4 ;  /* 0x0000000444007220 */ /* 0x012fe20000400000 */
[----:B------:R-:W-:Y:S01]  /*7600*/  LOP3.LUT R4, R76, 0xffff0000, RZ, 0xc0, !PT ;  /* 0xffff00004c047812 */ /* 0x000fe200078ec0ff */
[C---:B------:R-:W-:Y:S01]  /*7610*/  FMUL R3, R68.reuse, R5 ;  /* 0x0000000544037220 */ /* 0x040fe20000400000 */
[C---:B------:R-:W-:Y:S01]  /*7620*/  FMUL R5, R68.reuse, R9 ;  /* 0x0000000944057220 */ /* 0x040fe20000400000 */
[----:B------:R-:W-:Y:S01]  /*7630*/  FFMA R0, R71, R72, R0 ;  /* 0x0000004847007223 */ /* 0x000fe20000000000 */
[----:B------:R-:W-:Y:S01]  /*7640*/  SHF.L.U32 R72, R77, 0x10, RZ ;  /* 0x000000104d487819 */ /* 0x000fe200000006ff */
[----:B------:R-:W-:Y:S01]  /*7650*/  FFMA R3, R71, R4, R3 ;  /* 0x0000000447037223 */ /* 0x000fe20000000003 */
[C---:B------:R-:W-:Y:S01]  /*7660*/  FMUL R4, R68.reuse, R8 ;  /* 0x0000000844047220 */ /* 0x040fe20000400000 */
[C---:B------:R-:W-:Y:S01]  /*7670*/  FMUL R8, R68.reuse, R12 ;  /* 0x0000000c44087220 */ /* 0x040fe20000400000 */
[C---:B------:R-:W-:Y:S01]  /*7680*/  FMUL R12, R68.reuse, R16 ;  /* 0x00000010440c7220 */ /* 0x040fe20000400000 */
[C---:B------:R-:W-:Y:S01]  /*7690*/  FMUL R16, R68.reuse, R20 ;  /* 0x0000001444107220 */ /* 0x040fe20000400000 */
[----:B------:R-:W-:Y:S01]  /*76a0*/  F2FP.BF16.F32.PACK_AB R92, R3, R0 ;  /* 0x00000000035c723e */ /* 0x000fe200000010ff */
[----:B------:R-:W-:Y:S01]  /*76b0*/  FMUL R20, R68, R24 ;  /* 0x0000001844147220 */ /* 0x000fe20000400000 */
[----:B------:R-:W-:Y:S01]  /*76c0*/  LOP3.LUT R0, R78, 0xffff0000, RZ, 0xc0, !PT ;  /* 0xffff00004e007812 */ /* 0x000fe200078ec0ff */
[C---:B------:R-:W-:Y:S01]  /*76d0*/  FMUL R24, R68.reuse, R28 ;  /* 0x0000001c44187220 */ /* 0x040fe20000400000 */
[----:B------:R-:W-:Y:S01]  /*76e0*/  SHF.L.U32 R3, R79, 0x10, RZ ;  /* 0x000000104f037819 */ /* 0x000fe200000006ff */
[C---:B------:R-:W-:Y:S01]  /*76f0*/  FMUL R28, R68.reuse, R32 ;  /* 0x00000020441c7220 */ /* 0x040fe20000400000 */
        /* <DEDUP_REMOVED lines=15> */
[----:B------:R-:W-:Y:S01]  /*77f0*/  FMUL R60, R68, R64 ;  /* 0x00000040443c7220 */ /* 0x000fe20000400000 */
[----:B------:R-:W-:Y:S01]  /*7800*/  SHF.L.U32 R64, R78, 0x10, RZ ;  /* 0x000000104e407819 */ /* 0x000fe200000006ff */
[C---:B------:R-:W-:Y:S01]  /*7810*/  FMUL R7, R68.reuse, R7 ;  /* 0x0000000744077220 */ /* 0x040fe20000400000 */
[C---:B------:R-:W-:Y:S01]  /*7820*/  FMUL R37, R68.reuse, R41 ;  /* 0x0000002944257220 */ /* 0x040fe20000400000 */
[C---:B------:R-:W-:Y:S01]  /*7830*/  FMUL R41, R68.reuse, R45 ;  /* 0x0000002d44297220 */ /* 0x040fe20000400000 */
[C---:B------:R-:W-:Y:S01]  /*7840*/  FMUL R45, R68.reuse, R49 ;  /* 0x00000031442d7220 */ /* 0x040fe20000400000 */
[C---:B------:R-:W-:Y:S01]  /*7850*/  FFMA R6, R71.reuse, R72, R6 ;  /* 0x0000004847067223 */ /* 0x040fe20000000006 */
[C---:B------:R-:W-:Y:S01]  /*7860*/  FMUL R49, R68.reuse, R53 ;  /* 0x0000003544317220 */ /* 0x040fe20000400000 */
[C---:B------:R-:W-:Y:S01]  /*7870*/  FFMA R7, R71.reuse, R73, R7 ;  /* 0x0000004947077223 */ /* 0x040fe20000000007 */
[C---:B------:R-:W-:Y:S01]  /*7880*/  FMUL R53, R68.reuse, R57 ;  /* 0x0000003944357220 */ /* 0x040fe20000400000 */
[----:B------:R-:W-:Y:S01]  /*7890*/  FFMA R4, R71, R64, R4 ;  /* 0x0000004047047223 */ /* 0x000fe20000000004 */
[----:B------:R-:W-:Y:S01]  /*78a0*/  LOP3.LUT R64, R79, 0xffff0000, RZ, 0xc0, !PT ;  /* 0xffff00004f407812 */ /* 0x000fe200078ec0ff */
[C---:B------:R-:W-:Y:S01]  /*78b0*/  FMUL R10, R68.reuse, R10 ;  /* 0x0000000a440a7220 */ /* 0x040fe20000400000 */
[----:B------:R-:W-:Y:S01]  /*78c0*/  F2FP.BF16.F32.PACK_AB R93, R7, R6 ;  /* 0x00000006075d723e */ /* 0x000fe200000010ff */
[C---:B------:R-:W-:Y:S01]  /*78d0*/  FMUL R57, R68.reuse, R61 ;  /* 0x0000003d44397220 */ /* 0x040fe20000400000 */
[----:B------:R-:W-:Y:S01]  /*78e0*/  LOP3.LUT R6, R83, 0xffff0000, RZ, 0xc0, !PT ;  /* 0xffff000053067812 */ /* 0x000fe200078ec0ff */
[----:B------:R-:W-:Y:S01]  /*78f0*/  FMUL R61, R68, R65 ;  /* 0x00000041443d7220 */ /* 0x000fe20000400000 */
[C---:B------:R-:W-:Y:S01]  /*7900*/  SHF.L.U32 R65, R80.reuse, 0x10, RZ ;  /* 0x0000001050417819 */ /* 0x040fe200000006ff */
[C---:B------:R-:W-:Y:S01]  /*7910*/  FFMA R5, R71.reuse, R0, R5 ;  /* 0x0000000047057223 */ /* 0x040fe20000000005 */
[----:B------:R-:W-:Y:S01]  /*7920*/  LOP3.LUT R0, R80, 0xffff0000, RZ, 0xc0, !PT ;  /* 0xffff000050007812 */ /* 0x000fe200078ec0ff */
[C---:B------:R-:W-:Y:S01]  /*7930*/  FMUL R11, R68.reuse, R11 ;  /* 0x0000000b440b7220 */ /* 0x040fe20000400000 */
[----:B------:R-:W-:Y:S01]  /*7940*/  FFMA R10, R71, R3, R10 ;  /* 0x00000003470a7223 */ /* 0x000fe2000000000a */
[----:B------:R-:W-:Y:S01]  /*7950*/  SHF.L.U32 R3, R81, 0x10, RZ ;  /* 0x0000001051037819 */ /* 0x000fe200000006ff */
[----:B------:R-:W-:Y:S01]  /*7960*/  FMUL R14, R68, R14 ;  /* 0x0000000e440e7220 */ /* 0x000fe20000400000 */
[----:B------:R-:W-:Y:S01]  /*7970*/  F2FP.BF16.F32.PACK_AB R94, R5, R4 ;  /* 0x00000004055e723e */ /* 0x000fe200000010ff */
[C---:B------:R-:W-:Y:S01]  /*7980*/  FFMA R11, R71.reuse, R64, R11 ;  /* 0x00000040470b7223 */ /* 0x040fe2000000000b */
[C---:B------:R-:W-:Y:S01]  /*7990*/  LOP3.LUT R4, R82.reuse, 0xffff0000, RZ, 0xc0, !PT ;  /* 0xffff000052047812 */ /* 0x040fe200078ec0ff */
[----:B------:R-:W-:Y:S01]  /*79a0*/  FFMA R8, R71, R65, R8 ;  /* 0x0000004147087223 */ /* 0x000fe20000000008 */
[----:B------:R-:W-:Y:S01]  /*79b0*/  SHF.L.U32 R5, R83, 0x10, RZ ;  /* 0x0000001053057819 */ /* 0x000fe200000006ff */
[----:B------:R-:W-:Y:S01]  /*79c0*/  FFMA R9, R71, R0, R9 ;  /* 0x0000000047097223 */ /* 0x000fe20000000009 */
[----:B------:R-:W-:Y:S01]  /*79d0*/  LOP3.LUT R0, R81, 0xffff0000, RZ, 0xc0, !PT ;  /* 0xffff000051007812 */ /* 0x000fe200078ec0ff */
[----:B------:R-:W-:Y:S01]  /*79e0*/  FFMA R14, R71, R3, R14 ;  /* 0x00000003470e7223 */ /* 0x000fe2000000000e */
[----:B------:R-:W-:Y:S01]  /*79f0*/  SHF.L.U32 R3, R82, 0x10, RZ ;  /* 0x0000001052037819 */ /* 0x000fe200000006ff */
[C---:B------:R-:W-:Y:S01]  /*7a00*/  FMUL R15, R68.reuse, R15 ;  /* 0x0000000f440f7220 */ /* 0x040fe20000400000 */
[----:B------:R-:W-:Y:S01]  /*7a10*/  F2FP.BF16.F32.PACK_AB R95, R11, R10 ;  /* 0x0000000a0b5f723e */ /* 0x000fe200000010ff */
[----:B------:R-:W-:Y:S01]  /*7a20*/  FMUL R18, R68, R18 ;  /* 0x0000001244127220 */ /* 0x000fe20000400000 */
[----:B------:R-:W-:Y:S01]  /*7a30*/  F2FP.BF16.F32.PACK_AB R8, R9, R8 ;  /* 0x000000080908723e */ /* 0x000fe200000010ff */
[C---:B------:R-:W-:Y:S01]  /*7a40*/  FFMA R15, R71.reuse, R0, R15 ;  /* 0x00000000470f7223 */ /* 0x040fe2000000000f */
[----:B------:R-:W-:Y:S01]  /*7a50*/  SHF.L.U32 R0, R88, 0x10, RZ ;  /* 0x0000001058007819 */ /* 0x000fe200000006ff */
[----:B------:R-:W-:Y:S01]  /*7a60*/  FMUL R19, R68, R19 ;  /* 0x0000001344137220 */ /* 0x000fe20000400000 */
[C---:B------:R-:W-:Y:S01]  /*7a70*/  FFMA R12, R71.reuse, R3, R12 ;  /* 0x00000003470c7223 */ /* 0x040fe2000000000c */
[----:B------:R-:W-:Y:S01]  /*7a80*/  LOP3.LUT R3, R88, 0xffff0000, RZ, 0xc0, !PT ;  /* 0xffff000058037812 */ /* 0x000fe200078ec0ff */
[C---:B------:R-:W-:Y:S01]  /*7a90*/  FFMA R13, R71.reuse, R4, R13 ;  /* 0x00000004470d7223 */ /* 0x040fe2000000000d */
[----:B------:R-:W-:Y:S01]  /*7aa0*/  LOP3.LUT R4, R90, 0xffff0000, RZ, 0xc0, !PT ;  /* 0xffff00005a047812 */ /* 0x000fe200078ec0ff */
[----:B------:R-:W-:Y:S01]  /*7ab0*/  FFMA R18, R71, R5, R18 ;  /* 0x0000000547127223 */ /* 0x000fe20000000012 */
[----:B------:R-:W-:Y:S01]  /*7ac0*/  SHF.L.U32 R5, R91, 0x10, RZ ;  /* 0x000000105b057819 */ /* 0x000fe200000006ff */
[----:B------:R-:W-:Y:S01]  /*7ad0*/  FFMA R19, R71, R6, R19 ;  /* 0x0000000647137223 */ /* 0x000fe20000000013 */
[----:B------:R-:W-:Y:S01]  /*7ae0*/  LOP3.LUT R6, R91, 0xffff0000, RZ, 0xc0, !PT ;  /* 0xffff00005b067812 */ /* 0x000fe200078ec0ff */
[----:B------:R-:W-:Y:S01]  /*7af0*/  FFMA R16, R71, R0, R16 ;  /* 0x0000000047107223 */ /* 0x000fe20000000010 */
[----:B------:R-:W-:Y:S01]  /*7b00*/  SHF.L.U32 R0, R89, 0x10, RZ ;  /* 0x0000001059007819 */ /* 0x000fe200000006ff */
[----:B------:R-:W-:Y:S01]  /*7b10*/  FMUL R22, R68, R22 ;  /* 0x0000001644167220 */ /* 0x000fe20000400000 */
[----:B------:R-:W-:Y:S01]  /*7b20*/  F2FP.BF16.F32.PACK_AB R9, R15, R14 ;  /* 0x0000000e0f09723e */ /* 0x000fe200000010ff */
[C---:B------:R-:W-:Y:S01]  /*7b30*/  FFMA R17, R71.reuse, R3, R17 ;  /* 0x0000000347117223 */ /* 0x040fe20000000011 */
[----:B------:R-:W-:Y:S01]  /*7b40*/  SHF.L.U32 R3, R90, 0x10, RZ ;  /* 0x000000105a037819 */ /* 0x000fe200000006ff */
[----:B------:R-:W-:Y:S01]  /*7b50*/  FFMA R22, R71, R0, R22 ;  /* 0x0000000047167223 */ /* 0x000fe20000000016 */
[----:B------:R-:W-:Y:S01]  /*7b60*/  LOP3.LUT R0, R89, 0xffff0000, RZ, 0xc0, !PT ;  /* 0xffff000059007812 */ /* 0x000fe200078ec0ff */
[C---:B------:R-:W-:Y:S01]  /*7b70*/  FMUL R23, R68.reuse, R23 ;  /* 0x0000001744177220 */ /* 0x040fe20000400000 */
[----:B------:R-:W-:Y:S01]  /*7b80*/  F2FP.BF16.F32.PACK_AB R10, R13, R12 ;  /* 0x0000000c0d0a723e */ /* 0x000fe200000010ff */
[----:B------:R-:W-:Y:S01]  /*7b90*/  FMUL R26, R68, R26 ;  /* 0x0000001a441a7220 */ /* 0x000fe20000400000 */
[----:B------:R-:W-:Y:S01]  /*7ba0*/  F2FP.BF16.F32.PACK_AB R11, R19, R18 ;  /* 0x00000012130b723e */ /* 0x000fe200000010ff */
[----:B------:R-:W-:Y:S01]  /*7bb0*/  FFMA R23, R71, R0, R23 ;  /* 0x0000000047177223 */ /* 0x000fe20000000017 */
[----:B------:R-:W-:Y:S01]  /*7bc0*/  SHF.L.U32 R0, R96, 0x10, RZ ;  /* 0x0000001060007819 */ /* 0x000fe200000006ff */
[----:B------:R-:W-:Y:S01]  /*7bd0*/  FMUL R27, R68, R27 ;  /* 0x0000001b441b7220 */ /* 0x000fe20000400000 */
[----:B------:R-:W-:Y:S01]  /*7be0*/  F2FP.BF16.F32.PACK_AB R16, R17, R16 ;  /* 0x000000101110723e */ /* 0x000fe200000010ff */
[C---:B------:R-:W-:Y:S01]  /*7bf0*/  FFMA R20, R71.reuse, R3, R20 ;  /* 0x0000000347147223 */ /* 0x040fe20000000014 */
[----:B------:R-:W-:Y:S01]  /*7c00*/  LOP3.LUT R3, R96, 0xffff0000, RZ, 0xc0, !PT ;  /* 0xffff000060037812 */ /* 0x000fe200078ec0ff */
[----:B------:R-:W-:Y:S01]  /*7c10*/  FFMA R21, R71, R4, R21 ;  /* 0x0000000447157223 */ /* 0x000fe20000000015 */
[----:B------:R-:W-:Y:S01]  /*7c20*/  SHF.L.U32 R4, R97, 0x10, RZ ;  /* 0x0000001061047819 */ /* 0x000fe200000006ff */
[----:B------:R-:W-:Y:S01]  /*7c30*/  FFMA R26, R71, R5, R26 ;  /* 0x00000005471a7223 */ /* 0x000fe2000000001a */
[----:B------:R-:W-:Y:S01]  /*7c40*/  F2FP.BF16.F32.PACK_AB R17, R23, R22 ;  /* 0x000000161711723e */ /* 0x000fe200000010ff */
[----:B------:R-:W-:Y:S01]  /*7c50*/  FFMA R27, R71, R6, R27 ;  /* 0x00000006471b7223 */ /* 0x000fe2000000001b */
[----:B------:R-:W-:Y:S01]  /*7c60*/  F2FP.BF16.F32.PACK_AB R18, R21, R20 ;  /* 0x000000141512723e */ /* 0x000fe200000010ff */
[----:B------:R-:W-:Y:S01]  /*7c70*/  FFMA R24, R71, R0, R24 ;  /* 0x0000000047187223 */ /* 0x000fe20000000018 */
[----:B------:R-:W-:Y:S01]  /*7c80*/  LOP3.LUT R0, R97, 0xffff0000, RZ, 0xc0, !PT ;  /* 0xffff000061007812 */ /* 0x000fe200078ec0ff */
[C---:B------:R-:W-:Y:S01]  /*7c90*/  FMUL R30, R68.reuse, R30 ;  /* 0x0000001e441e7220 */ /* 0x040fe20000400000 */
[----:B------:R-:W-:Y:S01]  /*7ca0*/  F2FP.BF16.F32.PACK_AB R19, R27, R26 ;  /* 0x0000001a1b13723e */ /* 0x000fe200000010ff */
[----:B------:R-:W-:Y:S01]  /*7cb0*/  FMUL R31, R68, R31 ;  /* 0x0000001f441f7220 */ /* 0x000fe20000400000 */
[----:B------:R-:W-:Y:S01]  /*7cc0*/  SHF.L.U32 R5, R131, 0x10, RZ ;  /* 0x0000001083057819 */ /* 0x000fe200000006ff */
[C---:B------:R-:W-:Y:S01]  /*7cd0*/  FFMA R25, R71.reuse, R3, R25 ;  /* 0x0000000347197223 */ /* 0x040fe20000000019 */
[C---:B------:R-:W-:Y:S01]  /*7ce0*/  SHF.L.U32 R3, R98.reuse, 0x10, RZ ;  /* 0x0000001062037819 */ /* 0x040fe200000006ff */
[----:B------:R-:W-:Y:S01]  /*7cf0*/  FFMA R30, R71, R4, R30 ;  /* 0x00000004471e7223 */ /* 0x000fe2000000001e */
[----:B------:R-:W-:Y:S01]  /*7d00*/  SHF.L.U32 R4, R99, 0x10, RZ ;  /* 0x0000001063047819 */ /* 0x000fe200000006ff */
[C---:B------:R-:W-:Y:S01]  /*7d10*/  FFMA R31, R71.reuse, R0, R31 ;  /* 0x00000000471f7223 */ /* 0x040fe2000000001f */
[----:B------:R-:W-:Y:S01]  /*7d20*/  LOP3.LUT R0, R98, 0xffff0000, RZ, 0xc0, !PT ;  /* 0xffff000062007812 */ /* 0x000fe200078ec0ff */
[----:B------:R-:W-:Y:S01]  /*7d30*/  FFMA R28, R71, R3, R28 ;  /* 0x00000003471c7223 */ /* 0x000fe2000000001c */
[----:B------:R-:W-:Y:S01]  /*7d40*/  LOP3.LUT R3, R99, 0xffff0000, RZ, 0xc0, !PT ;  /* 0xffff000063037812 */ /* 0x000fe200078ec0ff */
[----:B------:R-:W-:Y:S01]  /*7d50*/  FMUL R34, R68, R34 ;  /* 0x0000002244227220 */ /* 0x000fe20000400000 */
[----:B------:R-:W-:Y:S01]  /*7d60*/  F2FP.BF16.F32.PACK_AB R24, R25, R24 ;  /* 0x000000181918723e */ /* 0x000fe200000010ff */
[----:B------:R-:W-:Y:S01]  /*7d70*/  FFMA R29, R71, R0, R29 ;  /* 0x00000000471d7223 */ /* 0x000fe2000000001d */
[----:B------:R-:W-:Y:S01]  /*7d80*/  SHF.L.U32 R0, R104, 0x10, RZ ;  /* 0x0000001068007819 */ /* 0x000fe200000006ff */
[----:B------:R-:W-:Y:S01]  /*7d90*/  FMUL R35, R68, R35 ;  /* 0x0000002344237220 */ /* 0x000fe20000400000 */
[----:B------:R-:W-:Y:S01]  /*7da0*/  F2FP.BF16.F32.PACK_AB R25, R31, R30 ;  /* 0x0000001e1f19723e */ /* 0x000fe200000010ff */
[----:B------:R-:W-:Y:S01]  /*7db0*/  FFMA R34, R71, R4, R34 ;  /* 0x0000000447227223 */ /* 0x000fe20000000022 */
[----:B------:R-:W-:Y:S01]  /*7dc0*/  SHF.L.U32 R4, R105, 0x10, RZ ;  /* 0x0000001069047819 */ /* 0x000fe200000006ff */
[C---:B------:R-:W-:Y:S01]  /*7dd0*/  FFMA R35, R71.reuse, R3, R35 ;  /* 0x0000000347237223 */ /* 0x040fe20000000023 */
[----:B------:R-:W-:Y:S01]  /*7de0*/  LOP3.LUT R3, R104, 0xffff0000, RZ, 0xc0, !PT ;  /* 0xffff000068037812 */ /* 0x000fe200078ec0ff */
[----:B------:R-:W-:Y:S01]  /*7df0*/  FFMA R32, R71, R0, R32 ;  /* 0x0000000047207223 */ /* 0x000fe20000000020 */
[----:B------:R-:W-:Y:S01]  /*7e00*/  LOP3.LUT R0, R105, 0xffff0000, RZ, 0xc0, !PT ;  /* 0xffff000069007812 */ /* 0x000fe200078ec0ff */
[C---:B------:R-:W-:Y:S01]  /*7e10*/  FMUL R38, R68.reuse, R38 ;  /* 0x0000002644267220 */ /* 0x040fe20000400000 */
[----:B------:R-:W-:Y:S01]  /*7e20*/  F2FP.BF16.F32.PACK_AB R26, R29, R28 ;  /* 0x0000001c1d1a723e */ /* 0x000fe200000010ff */
[----:B------:R-:W-:Y:S01]  /*7e30*/  FMUL R39, R68, R39 ;  /* 0x0000002744277220 */ /* 0x000fe20000400000 */
[----:B------:R-:W-:Y:S01]  /*7e40*/  F2FP.BF16.F32.PACK_AB R27, R35, R34 ;  /* 0x00000022231b723e */ /* 0x000fe200000010ff */
[C---:B------:R-:W-:Y:S01]  /*7e50*/  FFMA R33, R71.reuse, R3, R33 ;  /* 0x0000000347217223 */ /* 0x040fe20000000021 */
[C---:B------:R-:W-:Y:S01]  /*7e60*/  SHF.L.U32 R3, R106.reuse, 0x10, RZ ;  /* 0x000000106a037819 */ /* 0x040fe200000006ff */
[C---:B------:R-:W-:Y:S01]  /*7e70*/  FFMA R38, R71.reuse, R4, R38 ;  /* 0x0000000447267223 */ /* 0x040fe20000000026 */
[----:B------:R-:W-:Y:S01]  /*7e80*/  LOP3.LUT R4, R106, 0xffff0000, RZ, 0xc0, !PT ;  /* 0xffff00006a047812 */ /* 0x000fe200078ec0ff */
[----:B------:R-:W-:Y:S01]  /*7e90*/  FFMA R39, R71, R0, R39 ;  /* 0x0000000047277223 */ /* 0x000fe20000000027 */
[----:B------:R-:W-:Y:S01]  /*7ea0*/  SHF.L.U32 R0, R107, 0x10, RZ ;  /* 0x000000106b007819 */ /* 0x000fe200000006ff */
[----:B------:R-:W-:Y:S01]  /*7eb0*/  FMUL R42, R68, R42 ;  /* 0x0000002a442a7220 */ /* 0x000fe20000400000 */
[----:B------:R-:W-:Y:S01]  /*7ec0*/  F2FP.BF16.F32.PACK_AB R32, R33, R32 ;  /* 0x000000202120723e */ /* 0x000fe200000010ff */
[----:B------:R-:W-:Y:S01]  /*7ed0*/  FFMA R36, R71, R3, R36 ;  /* 0x0000000347247223 */ /* 0x000fe20000000024 */
[----:B------:R-:W-:Y:S01]  /*7ee0*/  LOP3.LUT R3, R107, 0xffff0000, RZ, 0xc0, !PT ;  /* 0xffff00006b037812 */ /* 0x000fe200078ec0ff */
[----:B------:R1:W-:Y:S01]  /*7ef0*/  STS.128 [R164+UR46+0x400], R92 ;  /* 0x0004005ca4007988 */ /* 0x0003e20008000c2e */
[----:B------:R-:W-:Y:S01]  /*7f00*/  F2FP.BF16.F32.PACK_AB R33, R39, R38 ;  /* 0x000000262721723e */ /* 0x000fe200000010ff */
[----:B------:R-:W-:Y:S01]  /*7f10*/  FFMA R37, R71, R4, R37 ;  /* 0x0000000447257223 */ /* 0x000fe20000000025 */
[----:B------:R-:W-:Y:S01]  /*7f20*/  SHF.L.U32 R4, R113, 0x10, RZ ;  /* 0x0000001071047819 */ /* 0x000fe200000006ff */
[----:B------:R-:W-:Y:S01]  /*7f30*/  FFMA R42, R71, R0, R42 ;  /* 0x00000000472a7223 */ /* 0x000fe2000000002a */
[----:B------:R-:W-:Y:S01]  /*7f40*/  SHF.L.U32 R0, R112, 0x10, RZ ;  /* 0x0000001070007819 */ /* 0x000fe200000006ff */
[----:B------:R-:W-:Y:S01]  /*7f50*/  FMUL R43, R68, R43 ;  /* 0x0000002b442b7220 */ /* 0x000fe20000400000 */
[----:B------:R-:W-:Y:S01]  /*7f60*/  F2FP.BF16.F32.PACK_AB R34, R37, R36 ;  /* 0x000000242522723e */ /* 0x000fe200000010ff */
[----:B------:R1:W-:Y:S01]  /*7f70*/  STS.128 [R163+0x400], R8 ;  /* 0x00040008a3007388 */ /* 0x0003e20000000c00 */
[----:B------:R-:W-:Y:S01]  /*7f80*/  LOP3.LUT R6, R131, 0xffff0000, RZ, 0xc0, !PT ;  /* 0xffff000083067812 */ /* 0x000fe200078ec0ff */
[C---:B------:R-:W-:Y:S01]  /*7f90*/  FFMA R43, R71.reuse, R3, R43 ;  /* 0x00000003472b7223 */ /* 0x040fe2000000002b */
[----:B------:R-:W-:Y:S01]  /*7fa0*/  LOP3.LUT R3, R112, 0xffff0000, RZ, 0xc0, !PT ;  /* 0xffff000070037812 */ /* 0x000fe200078ec0ff */
[----:B------:R-:W-:Y:S01]  /*7fb0*/  FFMA R40, R71, R0, R40 ;  /* 0x0000000047287223 */ /* 0x000fe20000000028 */
[----:B------:R-:W-:Y:S01]  /*7fc0*/  LOP3.LUT R0, R113, 0xffff0000, RZ, 0xc0, !PT ;  /* 0xffff000071007812 */ /* 0x000fe200078ec0ff */
[C---:B------:R-:W-:Y:S01]  /*7fd0*/  FMUL R46, R68.reuse, R46 ;  /* 0x0000002e442e7220 */ /* 0x040fe20000400000 */
[----:B------:R-:W-:Y:S01]  /*7fe0*/  F2FP.BF16.F32.PACK_AB R35, R43, R42 ;  /* 0x0000002a2b23723e */ /* 0x000fe200000010ff */
[----:B------:R1:W-:Y:S01]  /*7ff0*/  STS.128 [R162+0x400], R16 ;  /* 0x00040010a2007388 */ /* 0x0003e20000000c00 */
[----:B------:R-:W-:Y:S01]  /*8000*/  FMUL R47, R68, R47 ;  /* 0x0000002f442f7220 */ /* 0x000fe20000400000 */
[C---:B------:R-:W-:Y:S01]  /*8010*/  FFMA R41, R71.reuse, R3, R41 ;  /* 0x0000000347297223 */ /* 0x040fe20000000029 */
[C---:B------:R-:W-:Y:S01]  /*8020*/  SHF.L.U32 R3, R114.reuse, 0x10, RZ ;  /* 0x0000001072037819 */ /* 0x040fe200000006ff */
[----:B------:R-:W-:Y:S01]  /*8030*/  FFMA R46, R71, R4, R46 ;  /* 0x00000004472e7223 */ /* 0x000fe2000000002e */
[----:B------:R-:W-:Y:S01]  /*8040*/  SHF.L.U32 R4, R115, 0x10, RZ ;  /* 0x0000001073047819 */ /* 0x000fe200000006ff */
[C---:B------:R-:W-:Y:S01]  /*8050*/  FFMA R47, R71.reuse, R0, R47 ;  /* 0x00000000472f7223 */ /* 0x040fe2000000002f */
[----:B------:R-:W-:Y:S01]  /*8060*/  LOP3.LUT R0, R114, 0xffff0000, RZ, 0xc0, !PT ;  /* 0xffff000072007812 */ /* 0x000fe200078ec0ff */
[----:B------:R-:W-:Y:S01]  /*8070*/  FFMA R44, R71, R3, R44 ;  /* 0x00000003472c7223 */ /* 0x000fe2000000002c */
[----:B------:R-:W-:Y:S01]  /*8080*/  SHF.L.U32 R3, R120, 0x10, RZ ;  /* 0x0000001078037819 */ /* 0x000fe200000006ff */
[----:B------:R1:W-:Y:S01]  /*8090*/  STS.128 [R161+0x400], R24 ;  /* 0x00040018a1007388 */ /* 0x0003e20000000c00 */
[----:B------:R-:W-:Y:S01]  /*80a0*/  F2FP.BF16.F32.PACK_AB R40, R41, R40 ;  /* 0x000000282928723e */ /* 0x000fe200000010ff */
[----:B------:R-:W-:Y:S01]  /*80b0*/  FFMA R45, R71, R0, R45 ;  /* 0x00000000472d7223 */ /* 0x000fe2000000002d */
[----:B------:R-:W-:Y:S01]  /*80c0*/  LOP3.LUT R0, R115, 0xffff0000, RZ, 0xc0, !PT ;  /* 0xffff000073007812 */ /* 0x000fe200078ec0ff */
[C---:B------:R-:W-:Y:S01]  /*80d0*/  FMUL R50, R68.reuse, R50 ;  /* 0x0000003244327220 */ /* 0x040fe20000400000 */
[----:B------:R-:W-:Y:S01]  /*80e0*/  F2FP.BF16.F32.PACK_AB R41, R47, R46 ;  /* 0x0000002e2f29723e */ /* 0x000fe200000010ff */
[----:B------:R-:W-:Y:S01]  /*80f0*/  FMUL R51, R68, R51 ;  /* 0x0000003344337220 */ /* 0x000fe20000400000 */
[----:B------:R-:W-:Y:S01]  /*8100*/  F2FP.BF16.F32.PACK_AB R42, R45, R44 ;  /* 0x0000002c2d2a723e */ /* 0x000fe200000010ff */
[----:B------:R1:W-:Y:S01]  /*8110*/  STS.128 [R149+0x400], R32 ;  /* 0x0004002095007388 */ /* 0x0003e20000000c00 */
[C---:B------:R-:W-:Y:S01]  /*8120*/  FFMA R50, R71.reuse, R4, R50 ;  /* 0x0000000447327223 */ /* 0x040fe20000000032 */
[----:B------:R-:W-:Y:S01]  /*8130*/  LOP3.LUT R4, R120, 0xffff0000, RZ, 0xc0, !PT ;  /* 0xffff000078047812 */ /* 0x000fe200078ec0ff */
[----:B------:R-:W-:Y:S01]  /*8140*/  FFMA R51, R71, R0, R51 ;  /* 0x0000000047337223 */ /* 0x000fe20000000033 */
[----:B------:R-:W-:Y:S01]  /*8150*/  SHF.L.U32 R0, R121, 0x10, RZ ;  /* 0x0000001079007819 */ /* 0x000fe200000006ff */
[C---:B------:R-:W-:Y:S01]  /*8160*/  FMUL R54, R68.reuse, R54 ;  /* 0x0000003644367220 */ /* 0x040fe20000400000 */
[----:B------:R-:W-:Y:S01]  /*8170*/  FFMA R48, R71, R3, R48 ;  /* 0x0000000347307223 */ /* 0x000fe20000000030 */
[----:B------:R-:W-:Y:S01]  /*8180*/  LOP3.LUT R3, R121, 0xffff0000, RZ, 0xc0, !PT ;  /* 0xffff000079037812 */ /* 0x000fe200078ec0ff */
[----:B------:R-:W-:Y:S01]  /*8190*/  FFMA R49, R71, R4, R49 ;  /* 0x0000000447317223 */ /* 0x000fe20000000031 */
[----:B------:R-:W-:Y:S01]  /*81a0*/  SHF.L.U32 R4, R123, 0x10, RZ ;  /* 0x000000107b047819 */ /* 0x000fe200000006ff */
[C---:B------:R-:W-:Y:S01]  /*81b0*/  FFMA R54, R71.reuse, R0, R54 ;  /* 0x0000000047367223 */ /* 0x040fe20000000036 */
[----:B------:R-:W-:Y:S01]  /*81c0*/  FMUL R55, R68, R55 ;  /* 0x0000003744377220 */ /* 0x000fe20000400000 */
[----:B------:R-:W-:Y:S01]  /*81d0*/  SHF.L.U32 R0, R122, 0x10, RZ ;  /* 0x000000107a007819 */ /* 0x000fe200000006ff */
[C---:B------:R-:W-:Y:S01]  /*81e0*/  FMUL R58, R68.reuse, R58 ;  /* 0x0000003a443a7220 */ /* 0x040fe20000400000 */
[----:B------:R-:W-:Y:S01]  /*81f0*/  FMUL R59, R68, R59 ;  /* 0x0000003b443b7220 */ /* 0x000fe20000400000 */
[C---:B------:R-:W-:Y:S01]  /*8200*/  FFMA R55, R71.reuse, R3, R55 ;  /* 0x0000000347377223 */ /* 0x040fe20000000037 */
[----:B------:R-:W-:Y:S01]  /*8210*/  LOP3.LUT R3, R122, 0xffff0000, RZ, 0xc0, !PT ;  /* 0xffff00007a037812 */ /* 0x000fe200078ec0ff */
[----:B------:R-:W-:Y:S01]  /*8220*/  FFMA R52, R71, R0, R52 ;  /* 0x0000000047347223 */ /* 0x000fe20000000034 */
[----:B------:R-:W-:Y:S01]  /*8230*/  LOP3.LUT R0, R123, 0xffff0000, RZ, 0xc0, !PT ;  /* 0xffff00007b007812 */ /* 0x000fe200078ec0ff */
[----:B------:R-:W-:Y:S01]  /*8240*/  FMUL R62, R68, R62 ;  /* 0x0000003e443e7220 */ /* 0x000fe20000400000 */
[----:B------:R-:W-:Y:S01]  /*8250*/  F2FP.BF16.F32.PACK_AB R43, R51, R50 ;  /* 0x00000032332b723e */ /* 0x000fe200000010ff */
[C---:B------:R-:W-:Y:S01]  /*8260*/  FFMA R53, R71.reuse, R3, R53 ;  /* 0x0000000347357223 */ /* 0x040fe20000000035 */
[C---:B------:R-:W-:Y:S01]  /*8270*/  FFMA R58, R71.reuse, R4, R58 ;  /* 0x00000004473a7223 */ /* 0x040fe2000000003a */
[----:B------:R-:W-:Y:S01]  /*8280*/  FFMA R59, R71, R0, R59 ;  /* 0x00000000473b7223 */ /* 0x000fe2000000003b */
[C---:B------:R-:W-:Y:S01]  /*8290*/  SHF.L.U32 R3, R128.reuse, 0x10, RZ ;  /* 0x0000001080037819 */ /* 0x040fe200000006ff */
[----:B------:R1:W-:Y:S01]  /*82a0*/  STS.128 [R160+0x400], R40 ;  /* 0x00040028a0007388 */ /* 0x0003e20000000c00 */
[----:B------:R-:W-:Y:S01]  /*82b0*/  LOP3.LUT R0, R128, 0xffff0000, RZ, 0xc0, !PT ;  /* 0xffff000080007812 */ /* 0x000fe200078ec0ff */
[----:B------:R-:W-:Y:S01]  /*82c0*/  FMUL R63, R68, R63 ;  /* 0x0000003f443f7220 */ /* 0x000fe20000400000 */
[----:B------:R-:W-:Y:S01]  /*82d0*/  SHF.L.U32 R4, R129, 0x10, RZ ;  /* 0x0000001081047819 */ /* 0x000fe200000006ff */
[C---:B------:R-:W-:Y:S01]  /*82e0*/  FFMA R56, R71.reuse, R3, R56 ;  /* 0x0000000347387223 */ /* 0x040fe20000000038 */
[C---:B------:R-:W-:Y:S01]  /*82f0*/  SHF.L.U32 R3, R130.reuse, 0x10, RZ ;  /* 0x0000001082037819 */ /* 0x040fe200000006ff */
[----:B------:R-:W-:Y:S01]  /*8300*/  FFMA R57, R71, R0, R57 ;  /* 0x0000000047397223 */ /* 0x000fe20000000039 */
[----:B------:R-:W-:Y:S01]  /*8310*/  LOP3.LUT R0, R129, 0xffff0000, RZ, 0xc0, !PT ;  /* 0xffff000081007812 */ /* 0x000fe200078ec0ff */
[----:B------:R-:W-:Y:S01]  /*8320*/  FFMA R62, R71, R4, R62 ;  /* 0x00000004473e7223 */ /* 0x000fe2000000003e */
[----:B------:R-:W-:Y:S01]  /*8330*/  LOP3.LUT R4, R130, 0xffff0000, RZ, 0xc0, !PT ;  /* 0xffff000082047812 */ /* 0x000fe200078ec0ff */
[C---:B------:R-:W-:Y:S01]  /*8340*/  FMUL R66, R68.reuse, R66 ;  /* 0x0000004244427220 */ /* 0x040fe20000400000 */
[----:B------:R-:W-:Y:S01]  /*8350*/  F2FP.BF16.F32.PACK_AB R48, R49, R48 ;  /* 0x000000303130723e */ /* 0x000fe200000010ff */
[----:B------:R-:W-:Y:S01]  /*8360*/  FFMA R63, R71, R0, R63 ;  /* 0x00000000473f7223 */ /* 0x000fe2000000003f */
[----:B------:R-:W-:Y:S01]  /*8370*/  FMUL R67, R68, R67 ;  /* 0x0000004344437220 */ /* 0x000fe20000400000 */
[----:B------:R-:W-:Y:S01]  /*8380*/  F2FP.BF16.F32.PACK_AB R49, R55, R54 ;  /* 0x000000363731723e */ /* 0x000fe200000010ff */
[----:B------:R-:W-:Y:S01]  /*8390*/  FFMA R60, R71, R3, R60 ;  /* 0x00000003473c7223 */ /* 0x000fe2000000003c */
[----:B------:R-:W-:Y:S01]  /*83a0*/  F2FP.BF16.F32.PACK_AB R50, R53, R52 ;  /* 0x000000343532723e */ /* 0x000fe200000010ff */
[----:B------:R-:W-:Y:S01]  /*83b0*/  FFMA R61, R71, R4, R61 ;  /* 0x00000004473d7223 */ /* 0x000fe2000000003d */
[----:B------:R-:W-:Y:S01]  /*83c0*/  F2FP.BF16.F32.PACK_AB R51, R59, R58 ;  /* 0x0000003a3b33723e */ /* 0x000fe200000010ff */
[C---:B------:R-:W-:Y:S01]  /*83d0*/  FFMA R66, R71.reuse, R5, R66 ;  /* 0x0000000547427223 */ /* 0x040fe20000000042 */
[----:B------:R-:W-:Y:S01]  /*83e0*/  FFMA R67, R71, R6, R67 ;  /* 0x0000000647437223 */ /* 0x000fe20000000043 */
[----:B------:R-:W-:Y:S02]  /*83f0*/  F2FP.BF16.F32.PACK_AB R56, R57, R56 ;  /* 0x000000383938723e */ /* 0x000fe400000010ff */
[----:B------:R1:W-:Y:S01]  /*8400*/  STS.128 [R159+0x400], R48 ;  /* 0x000400309f007388 */ /* 0x0003e20000000c00 */
[----:B------:R-:W-:Y:S02]  /*8410*/  F2FP.BF16.F32.PACK_AB R57, R63, R62 ;  /* 0x0000003e3f39723e */ /* 0x000fe400000010ff */
[----:B------:R-:W-:Y:S02]  /*8420*/  F2FP.BF16.F32.PACK_AB R58, R61, R60 ;  /* 0x0000003c3d3a723e */ /* 0x000fe400000010ff */
[----:B------:R-:W-:Y:S05]  /*8430*/  F2FP.BF16.F32.PACK_AB R59, R67, R66 ;  /* 0x00000042433b723e */ /* 0x000fea00000010ff */
[----:B------:R1:W-:Y:S01]  /*8440*/  STS.128 [R158+0x400], R56 ;  /* 0x000400389e007388 */ /* 0x0003e20000000c00 */
[----:B------:R-:W-:Y:S01]  /*8450*/  @!PT LDS RZ, [RZ] ;  /* 0x00000000fffff984 */ /* 0x000fe20000000800 */
[----:B------:R-:W-:Y:S01]  /*8460*/  @!PT LDS RZ, [RZ] ;  /* 0x00000000fffff984 */ /* 0x000fe20000000800 */
[----:B------:R-:W-:Y:S01]  /*8470*/  @!PT LDS RZ, [RZ] ;  /* 0x00000000fffff984 */ /* 0x000fe20000000800 */
[----:B------:R-:W-:Y:S01]  /*8480*/  @!PT LDS RZ, [RZ] ;  /* 0x00000000fffff984 */ /* 0x000fe20000000800 */
[----:B------:R3:W-:Y:S07]  /*8490*/  MEMBAR.ALL.CTA ;  /* 0x0000000000007992 */ /* 0x0007ee0000008000 */
[----:B---3--:R-:W3:Y:S02]  /*84a0*/  FENCE.VIEW.ASYNC.S ;  /* 0x00000000000073c6 */ /* 0x008ee40000000000 */
[----:B---3--:R-:W-:Y:S06]  /*84b0*/  BAR.SYNC.DEFER_BLOCKING 0x1, 0x80 ;  /* 0x0042000000007b1d */ /* 0x008fec0000010000 */
[----:B------:R-:W-:Y:S05]  /*84c0*/  @P0 BRA `(.L_x_118) ;  /* 0x0000000000300947 */ /* 0x000fea0003800000 */
[----:B------:R-:W3:Y:S01]  /*84d0*/  LDCU.64 UR6, c[0x0][0x348] ;  /* 0x00006900ff0677ac */ /* 0x000ee20008000a00 */
[----:B------:R-:W-:Y:S01]  /*84e0*/  R2UR UR5, R70 ;  /* 0x00000000460572ca */ /* 0x000fe200000e0000 */
[----:B------:R-:W-:Y:S01]  /*84f0*/  UIADD3 UR4, UPT, UPT, UR46, 0x400, URZ ;  /* 0x000004002e047890 */ /* 0x000fe2000fffe0ff */
[----:B------:R-:W-:Y:S05]  /*8500*/  UMOV UR51, UR44 ;  /* 0x0000002c00337c82 */ /* 0x000fea0008000000 */
[----:B------:R-:W-:Y:S06]  /*8510*/  IMAD.U32 R146, RZ, RZ, UR4 ;  /* 0x00000004ff927e24 */ /* 0x000fec000f8e00ff */
[----:B------:R-:W-:Y:S01]  /*8520*/  UIADD3 UR49, UPT, UPT, UR53, UR5, URZ ;  /* 0x0000000535317290 */ /* 0x000fe2000fffe0ff */
[----:B------:R-:W-:Y:S01]  /*8530*/  R2UR UR48, R146 ;  /* 0x00000000923072ca */ /* 0x000fe200000e0000 */
[----:B---3--:R-:W-:Y:S04]  /*8540*/  UIADD3 UR4, UP0, UPT, UR6, 0xa80, URZ ;  /* 0x00000a8006047890 */ /* 0x008fe8000ff1e0ff */
[----:B------:R-:W-:Y:S09]  /*8550*/  UIADD3.X UR5, UPT, UPT, URZ, UR7, URZ, UP0, !UPT ;  /* 0x00000007ff057290 */ /* 0x000ff200087fe4ff */
[----:B------:R3:W-:Y:S01]  /*8560*/  UTMASTG.3D [UR48], [UR4] ;  /* 0x00000030040073b5 */ /* 0x0007e20008010000 */
[----:B------:R0:W-:Y:S01]  /*8570*/  UTMACMDFLUSH ;  /* 0x00000000000079b7 */ /* 0x0001e20000000000 */
[----:B---3--:R-:W-:Y:S04]  /*8580*/  DEPBAR.LE SB0, 0x1 ;  /* 0x000080400000791a */ /* 0x008fe80000000000 */
.L_x_118:
[----:B------:R-:W-:Y:S05]  /*8590*/  BSYNC.RECONVERGENT B0 ;  /* 0x0000000000007941 */ /* 0x000fea0003800200 */
.L_x_117:
[----:B------:R-:W-:Y:S01]  /*85a0*/  BAR.SYNC.DEFER_BLOCKING 0x1, 0x80 ;  /* 0x0042000000007b1d */ /* 0x000fe20000010000 */
[----:B------:R-:W-:Y:S01]  /*85b0*/  ISETP.NE.AND P1, PT, R157, RZ, PT ;  /* 0x000000ff9d00720c */ /* 0x000fe20003f25270 */
[----:B------:R-:W-:Y:S01]  /*85c0*/  UISETP.NE.AND UP0, UPT, UR54, URZ, UPT ;  /* 0x000000ff3600728c */ /* 0x000fe2000bf05270 */
[----:B------:R-:W-:Y:S11]  /*85d0*/  LEA R3, R74, UR46, 0x3 ;  /* 0x0000002e4a037c11 */ /* 0x000ff6000f8e18ff */
[----:B------:R-:W-:Y:S01]  /*85e0*/  @P1 SHF.L.U32 R5, R151, 0x1f, RZ ;  /* 0x0000001f97051819 */ /* 0x000fe200000006ff */
[----:B------:R-:W-:Y:S06]  /*85f0*/  BRA.U !UP0, `(.L_x_119) ;  /* 0x0000000108247547 */ /* 0x000fec000b800000 */
[----:B------:R-:W3:Y:S01]  /*8600*/  S2R R0, SR_CgaCtaId ;  /* 0x0000000000007919 */ /* 0x000ee20000008800 */
[----:B------:R-:W-:Y:S01]  /*8610*/  IMAD.U32 R4, RZ, RZ, UR52 ;  /* 0x00000034ff047e24 */ /* 0x000fe2000f8e00ff */
[----:B------:R-:W-:Y:S04]  /*8620*/  UIADD3 UR4, UPT, UPT, UR52, 0x1, URZ ;  /* 0x0000000134047890 */ /* 0x000fe8000fffe0ff */
[----:B------:R-:W-:Y:S01]  /*8630*/  @P1 LEA R4, R4, UR46, 0x3 ;  /* 0x0000002e04041c11 */ /* 0x000fe2000f8e18ff */
[----:B------:R-:W-:Y:S04]  /*8640*/  UISETP.NE.AND UP0, UPT, UR4, 0x4, UPT ;  /* 0x000000040400788c */ /* 0x000fe8000bf05270 */
[----:B------:R-:W-:Y:S01]  /*8650*/  @P1 VIADD R4, R4, 0x60 ;  /* 0x0000006004041836 */ /* 0x000fe20000000000 */
[----:B------:R-:W-:Y:S04]  /*8660*/  USEL UR52, UR4, URZ, UP0 ;  /* 0x000000ff04347287 */ /* 0x000fe80008000000 */
[----:B---3--:R-:W-:Y:S04]  /*8670*/  @P1 PRMT R0, R0, 0x654, R4 ;  /* 0x0000065400001816 */ /* 0x008fe80000000004 */
[----:B------:R3:W-:Y:S04]  /*8680*/  @P1 SYNCS.ARRIVE.TRANS64.RED.A1T0 RZ, [R0+URZ], RZ ;  /* 0x000000ff00ff19a7 */ /* 0x0007e800081004ff */
.L_x_119:
[----:B------:R-:W4:Y:S01]  /*8690*/  @P1 SYNCS.PHASECHK.TRANS64.TRYWAIT P0, [R3+URZ+0x40], R5 ;  /* 0x00004005030015a7 */ /* 0x000f2200080011ff */
[----:B------:R-:W-:Y:S01]  /*86a0*/  UISETP.NE.AND UP0, UPT, UR38, URZ, UPT ;  /* 0x000000ff2600728c */ /* 0x000fe2000bf05270 */
[----:B------:R-:W-:Y:S01]  /*86b0*/  BSSY B1, `(.L_x_120) ;  /* 0x0000021000017945 */ /* 0x000fe20003800000 */
[----:B------:R-:W-:Y:S02]  /*86c0*/  UMOV UR4, 0x80 ;  /* 0x0000008000047882 */ /* 0x000fe40000000000 */
[----:B------:R-:W-:Y:S01]  /*86d0*/  USEL UR39, UR4, 0x40, !UP0 ;  /* 0x0000004004277887 */ /* 0x000fe2000c000000 */
[----:B----4-:R-:W-:Y:S01]  /*86e0*/  @P1 SEL R86, RZ, 0x1, !P0 ;  /* 0x00000001ff561807 */ /* 0x010fe20004000000 */
[----:B------:R-:W-:Y:S10]  /*86f0*/  @!P1 BRA `(.L_x_121) ;  /* 0x0000000000709947 */ /* 0x000ff40003800000 */
[----:B------:R-:W-:Y:S01]  /*8700*/  ISETP.NE.AND P1, PT, R87, RZ, PT ;  /* 0x000000ff5700720c */ /* 0x000fe20003f25270 */
[----:B------:R-:W-:Y:S01]  /*8710*/  BSSY B0, `(.L_x_122) ;  /* 0x000000b000007945 */ /* 0x000fe20003800000 */
[----:B------:R-:W-:Y:S11]  /*8720*/  ISETP.NE.AND P0, PT, R86, RZ, PT ;  /* 0x000000ff5600720c */ /* 0x000ff60003f05270 */
[----:B------:R-:W-:Y:S05]  /*8730*/  @P1 IMAD R7, R74, 0x4000, R164 ;  /* 0x000040004a071824 */ /* 0x000fea00078e02a4 */
[----:B------:R-:W-:Y:S04]  /*8740*/  @P1 IADD3 R6, PT, PT, R7, UR46, RZ ;  /* 0x0000002e07061c10 */ /* 0x000fe8000fffe0ff */
[----:B------:R-:W-:Y:S01]  /*8750*/  @P1 IADD3 R5, PT, PT, R84, R6, RZ ;  /* 0x0000000654051210 */ /* 0x000fe20007ffe0ff */
[--C-:B------:R-:W-:Y:S02]  /*8760*/  @P1 IMAD.IADD R4, R75, 0x1, R6.reuse ;  /* 0x000000014b041824 */ /* 0x100fe400078e0206 */
[----:B------:R-:W-:Y:S01]  /*8770*/  @P1 IMAD.IADD R6, R85, 0x1, R6 ;  /* 0x0000000155061824 */ /* 0x000fe200078e0206 */
[----:B------:R-:W-:Y:S06]  /*8780*/  @P0 BRA `(.L_x_123) ;  /* 0x00000000000c0947 */ /* 0x000fec0003800000 */
[----:B---3--:R-:W-:Y:S04]  /*8790*/  SHF.L.U32 R0, R151, 0x1f, RZ ;  /* 0x0000001f97007819 */ /* 0x008fe800000006ff */
[----:B------:R-:W3:Y:S02]  /*87a0*/  SYNCS.PHASECHK.TRANS64.TRYWAIT P0, [R3+URZ+0x40], R0 ;  /* 0x00004000030075a7 */ /* 0x000ee400080011ff */
[----:B---3--:R-:W-:Y:S05]  /*87b0*/  @!P0 BRA `(.L_x_124) ;  /* 0x00000048008c8947 */ /* 0x008fea0003800000 */
.L_x_123:
[----:B------:R-:W-:Y:S05]  /*87c0*/  BSYNC B0 ;  /* 0x0000000000007941 */ /* 0x000fea0003800000 */
.L_x_122:
[----:B------:R-:W-:Y:S01]  /*87d0*/  ISETP.NE.AND P0, PT, R87, RZ, PT ;  /* 0x000000ff5700720c */ /* 0x000fe20003f05270 */
[----:B------:R-:W-:Y:S11]  /*87e0*/  VIADD R74, R74, 0x1 ;  /* 0x000000014a4a7836 */ /* 0x000ff60000000000 */
[----:B------:R-:W-:Y:S01]  /*87f0*/  @!UPT UIADD3 URZ, UPT, UPT, URZ, URZ, URZ ;  /* 0x000000fffffff290 */ /* 0x000fe2000fffe0ff */
[----:B------:R4:W1:Y:S01]  /*8800*/  @P0 LDS.128 R80, [R6+0x400] ;  /* 0x0004000006500984 */ /* 0x0008620000000c00 */
[--C-:B---3--:R-:W-:Y:S01]  /*8810*/  @P0 IMAD.IADD R0, R84, 0x1, R4.reuse ;  /* 0x0000000154000824 */ /* 0x108fe200078e0204 */
[C---:B------:R-:W-:Y:S02]  /*8820*/  @P0 IADD3 R3, PT, PT, R85.reuse, R5, RZ ;  /* 0x0000000555030210 */ /* 0x040fe40007ffe0ff */
[----:B------:R3:W1:Y:S04]  /*8830*/  @P0 LDS.128 R88, [R5+0x400] ;  /* 0x0004000005580984 */ /* 0x0006680000000c00 */
[----:B------:R1:W1:Y:S04]  /*8840*/  @P0 LDS.128 R76, [R7+UR46+0x400] ;  /* 0x0004002e074c0984 */ /* 0x0002680008000c00 */
[----:B------:R1:W1:Y:S04]  /*8850*/  @P0 LDS.128 R96, [R3+0x400] ;  /* 0x0004000003600984 */ /* 0x0002680000000c00 */
[----:B------:R1:W1:Y:S04]  /*8860*/  @P0 LDS.128 R104, [R4+0x400] ;  /* 0x0004000004680984 */ /* 0x0002680000000c00 */
[----:B------:R1:W1:Y:S01]  /*8870*/  @P0 LDS.128 R120, [R0+0x400] ;  /* 0x0004000000780984 */ /* 0x0002620000000c00 */
[C---:B----4-:R-:W-:Y:S01]  /*8880*/  @P0 IMAD.IADD R6, R85.reuse, 0x1, R4 ;  /* 0x0000000155060824 */ /* 0x050fe200078e0204 */
[----:B---3--:R-:W-:Y:S04]  /*8890*/  @P0 IADD3 R5, PT, PT, R85, R0, RZ ;  /* 0x0000000055050210 */ /* 0x008fe80007ffe0ff */
[----:B------:R4:W3:Y:S04]  /*88a0*/  @P0 LDS.128 R112, [R6+0x400] ;  /* 0x0004000006700984 */ /* 0x0008e80000000c00 */
[----:B------:R4:W1:Y:S02]  /*88b0*/  @P0 LDS.128 R128, [R5+0x400] ;  /* 0x0004000005800984 */ /* 0x0008640000000c00 */
.L_x_121:
[----:B------:R-:W-:Y:S05]  /*88c0*/  BSYNC B1 ;  /* 0x0000000000017941 */ /* 0x000fea0003800000 */
.L_x_120:
[----:B-1----:R-:W-:Y:S05]  /*88d0*/  VIADD R16, R69, UR39 ;  /* 0x0000002745107c36 */ /* 0x002fea0008000000 */
[----:B---3--:R-:W-:Y:S04]  /*88e0*/  SHF.R.U32.HI R0, RZ, 0x15, R16 ;  /* 0x00000015ff007819 */ /* 0x008fe80000011610 */
[----:B------:R-:W-:Y:S11]  /*88f0*/  LOP3.LUT P0, RZ, R0, 0x3, R143, 0x48, !PT ;  /* 0x0000000300ff7812 */ /* 0x000ff6000780488f */
[----:B------:R-:W-:Y:S02]  /*8900*/  @!UPT UIADD3 URZ, UPT, UPT, URZ, URZ, URZ ;  /* 0x000000fffffff290 */ /* 0x000fe4000fffe0ff */
[----:B------:R-:W-:Y:S05]  /*8910*/  @!P0 BRA `(.L_x_125) ;  /* 0x0000000000408947 */ /* 0x000fea0003800000 */
[----:B------:R-:W4:Y:S01]  /*8920*/  LDCU.64 UR8, c[0x4][0x70] ;  /* 0x01000e00ff0877ac */ /* 0x000f220008000a00 */
[----:B------:R-:W-:Y:S01]  /*8930*/  MOV R15, 0x0 ;  /* 0x00000000000f7802 */ /* 0x000fe20000000f00 */
[----:B------:R-:W-:Y:S02]  /*8940*/  HFMA2 R12, -RZ, RZ, 0, 5.9604644775390625e-08 ;  /* 0x00000001ff0c7431 */ /* 0x000fe400000001ff */
[----:B------:R-:W-:Y:S02]  /*8950*/  IMAD.MOV.U32 R8, RZ, RZ, 0x192 ;  /* 0x00000192ff087424 */ /* 0x000fe400078e00ff */
[----:B------:R-:W-:Y:S01]  /*8960*/  IMAD.MOV.U32 R13, RZ, RZ, RZ ;  /* 0x000000ffff0d7224 */ /* 0x000fe200078e00ff */
[----:B------:R-:W1:Y:S01]  /*8970*/  LDCU.64 UR6, c[0x4][0x78] ;  /* 0x01000f00ff0677ac */ /* 0x000e620008000a00 */
[----:B------:R-:W3:Y:S01]  /*8980*/  LDC.64 R14, c[0x4][R15] ;  /* 0x010000000f0e7b82 */ /* 0x000ee20000000a00 */
[----:B------:R-:W5:Y:S01]  /*8990*/  LDCU.64 UR4, c[0x4][0x10] ;  /* 0x01000200ff0477ac */ /* 0x000f620008000a00 */
[----:B----4-:R-:W-:Y:S01]  /*89a0*/  MOV R5, UR9 ;  /* 0x0000000900057c02 */ /* 0x010fe20008000f00 */
[----:B------:R-:W-:Y:S01]  /*89b0*/  IMAD.U32 R4, RZ, RZ, UR8 ;  /* 0x00000008ff047e24 */ /* 0x000fe2000f8e00ff */
[----:B-1----:R-:W-:Y:S01]  /*89c0*/  MOV R7, UR7 ;  /* 0x0000000700077c02 */ /* 0x002fe20008000f00 */
[----:B------:R-:W-:Y:S01]  /*89d0*/  IMAD.U32 R6, RZ, RZ, UR6 ;  /* 0x00000006ff067e24 */ /* 0x000fe2000f8e00ff */
[----:B-----5:R-:W-:Y:S01]  /*89e0*/  MOV R11, UR5 ;  /* 0x00000005000b7c02 */ /* 0x020fe20008000f00 */
[----:B------:R-:W-:Y:S02]  /*89f0*/  IMAD.U32 R10, RZ, RZ, UR4 ;  /* 0x00000004ff0a7e24 */ /* 0x000fe4000f8e00ff */
[----:B------:R-:W-:Y:S07]  /*8a00*/  LEPC R20, `(.L_x_125) ;  /* 0x000000001014794e */ /* 0x000fee0000000000 */
[----:B--23--:R-:W-:Y:S05]  /*8a10*/  CALL.ABS.NOINC R14 ;  /* 0x000000000e007343 */ /* 0x00cfea0003c00000 */
.L_x_125:
[----:B------:R-:W-:Y:S01]  /*8a20*/  SHF.L.U32 R70, R76, 0x10, RZ ;  /* 0x000000104c467819 */ /* 0x000fe200000006ff */
[----:B------:R-:W-:Y:S05]  /*8a30*/  WARPSYNC.ALL ;  /* 0x0000000000007948 */ /* 0x000fea0003800000 */
[----:B------:R-:W-:Y:S01]  /*8a40*/  R2UR UR4, R16 ;  /* 0x00000000100472ca */ /* 0x000fe200000e0000 */
[----:B------:R-:W1:Y:S01]  /*8a50*/  S2R R165, SR_CgaCtaId ;  /* 0x0000000000a57919 */ /* 0x000e620000008800 */
[----:B------:R-:W-:Y:S01]  /*8a60*/  LOP3.LUT R72, R79, 0xffff0000, RZ, 0xc0, !PT ;  /* 0xffff00004f487812 */ /* 0x000fe200078ec0ff */
[----:B------:R-:W-:Y:S01]  /*8a70*/  BSSY.RECONVERGENT B0, `(.L_x_126) ;  /* 0x0000102000007945 */ /* 0x000fe20003800200 */
[----:B------:R-:W-:Y:S02]  /*8a80*/  ISETP.NE.AND P6, PT, R157, RZ, PT ;  /* 0x000000ff9d00720c */ /* 0x000fe40003fc5270 */
[----:B------:R-:W-:Y:S07]  /*8a90*/  ISETP.NE.AND P0, PT, R154, RZ, PT ;  /* 0x000000ff9a00720c */ /* 0x000fee0003f05270 */
[----:B----4-:R-:W3:Y:S02]  /*8aa0*/  LDTM.x64 R4, tmem[UR4] ;  /* 0x00000004000479ee */ /* 0x010ee40008340000 */
[----:B---3--:R-:W-:Y:S01]  /*8ab0*/  FMUL R0, R68, R4 ;  /* 0x0000000444007220 */ /* 0x008fe20000400000 */
[----:B------:R-:W-:Y:S01]  /*8ac0*/  LOP3.LUT R4, R76, 0xffff0000, RZ, 0xc0, !PT ;  /* 0xffff00004c047812 */ /* 0x000fe200078ec0ff */
[C---:B------:R-:W-:Y:S01]  /*8ad0*/  FMUL R3, R68.reuse, R5 ;  /* 0x0000000544037220 */ /* 0x040fe20000400000 */
[----:B------:R-:W-:Y:S01]  /*8ae0*/  SHF.L.U32 R5, R77, 0x10, RZ ;  /* 0x000000104d057819 */ /* 0x000fe200000006ff */
[----:B------:R-:W-:Y:S01]  /*8af0*/  FMUL R6, R68, R6 ;  /* 0x0000000644067220 */ /* 0x000fe20000400000 */
[----:B------:R-:W-:Y:S01]  /*8b00*/  FFMA R0, R71, R70, R0 ;  /* 0x0000004647007223 */ /* 0x000fe20000000000 */
[----:B------:R-:W-:Y:S01]  /*8b10*/  LOP3.LUT R70, R77, 0xffff0000, RZ, 0xc0, !PT ;  /* 0xffff00004d467812 */ /* 0x000fe200078ec0ff */
[C---:B------:R-:W-:Y:S01]  /*8b20*/  FFMA R3, R71.reuse, R4, R3 ;  /* 0x0000000447037223 */ /* 0x040fe20000000003 */
[----:B------:R-:W-:Y:S01]  /*8b30*/  FFMA R6, R71, R5, R6 ;  /* 0x0000000547067223 */ /* 0x000fe20000000006 */
[----:B------:R-:W-:Y:S01]  /*8b40*/  SHF.L.U32 R5, R78, 0x10, RZ ;  /* 0x000000104e057819 */ /* 0x000fe200000006ff */
[C---:B------:R-:W-:Y:S01]  /*8b50*/  FMUL R7, R68.reuse, R7 ;  /* 0x0000000744077220 */ /* 0x040fe20000400000 */
[C---:B------:R-:W-:Y:S01]  /*8b60*/  FMUL R4, R68.reuse, R8 ;  /* 0x0000000844047220 */ /* 0x040fe20000400000 */
[----:B------:R-:W-:Y:S01]  /*8b70*/  F2FP.BF16.F32.PACK_AB R92, R3, R0 ;  /* 0x00000000035c723e */ /* 0x000fe200000010ff */
[----:B------:R-:W-:Y:S01]  /*8b80*/  FMUL R0, R68, R9 ;  /* 0x0000000944007220 */ /* 0x000fe20000400000 */
[----:B------:R-:W-:Y:S01]  /*8b90*/  LOP3.LUT R8, R78, 0xffff0000, RZ, 0xc0, !PT ;  /* 0xffff00004e087812 */ /* 0x000fe200078ec0ff */
[----:B------:R-:W-:Y:S01]  /*8ba0*/  FFMA R7, R71, R70, R7 ;  /* 0x0000004647077223 */ /* 0x000fe20000000007 */
[----:B------:R-:W-:Y:S01]  /*8bb0*/  SHF.L.U32 R70, R79, 0x10, RZ ;  /* 0x000000104f467819 */ /* 0x000fe200000006ff */
[----:B------:R-:W-:Y:S01]  /*8bc0*/  FFMA R4, R71, R5, R4 ;  /* 0x0000000547047223 */ /* 0x000fe20000000004 */
[----:B------:R-:W-:Y:S01]  /*8bd0*/  LOP3.LUT R9, R80, 0xffff0000, RZ, 0xc0, !PT ;  /* 0xffff000050097812 */ /* 0x000fe200078ec0ff */
[C---:B------:R-:W-:Y:S01]  /*8be0*/  FMUL R3, R68.reuse, R10 ;  /* 0x0000000a44037220 */ /* 0x040fe20000400000 */
[----:B------:R-:W-:Y:S01]  /*8bf0*/  F2FP.BF16.F32.PACK_AB R93, R7, R6 ;  /* 0x00000006075d723e */ /* 0x000fe200000010ff */
[----:B------:R-:W-:Y:S01]  /*8c00*/  FMUL R5, R68, R11 ;  /* 0x0000000b44057220 */ /* 0x000fe20000400000 */
[----:B------:R-:W-:Y:S01]  /*8c10*/  LOP3.LUT R10, R83, 0xffff0000, RZ, 0xc0, !PT ;  /* 0xffff0000530a7812 */ /* 0x000fe200078ec0ff */
[C---:B------:R-:W-:Y:S01]  /*8c20*/  FFMA R0, R71.reuse, R8, R0 ;  /* 0x0000000847007223 */ /* 0x040fe20000000000 */
[----:B------:R-:W-:Y:S01]  /*8c30*/  SHF.L.U32 R8, R80, 0x10, RZ ;  /* 0x0000001050087819 */ /* 0x000fe200000006ff */
[----:B------:R-:W-:Y:S01]  /*8c40*/  FFMA R3, R71, R70, R3 ;  /* 0x0000004647037223 */ /* 0x000fe20000000003 */
[----:B------:R-:W-:Y:S01]  /*8c50*/  SHF.L.U32 R70, R89, 0x10, RZ ;  /* 0x0000001059467819 */ /* 0x000fe200000006ff */
[----:B------:R-:W-:Y:S01]  /*8c60*/  FFMA R5, R71, R72, R5 ;  /* 0x0000004847057223 */ /* 0x000fe20000000005 */
[----:B------:R-:W-:Y:S01]  /*8c70*/  F2FP.BF16.F32.PACK_AB R94, R0, R4 ;  /* 0x00000004005e723e */ /* 0x000fe200000010ff */
[C---:B------:R-:W-:Y:S01]  /*8c80*/  FMUL R6, R68.reuse, R12 ;  /* 0x0000000c44067220 */ /* 0x040fe20000400000 */
[C---:B------:R-:W-:Y:S01]  /*8c90*/  FMUL R7, R68.reuse, R13 ;  /* 0x0000000d44077220 */ /* 0x040fe20000400000 */
[----:B------:R-:W-:Y:S01]  /*8ca0*/  FMUL R0, R68, R14 ;  /* 0x0000000e44007220 */ /* 0x000fe20000400000 */
[----:B------:R-:W-:Y:S01]  /*8cb0*/  F2FP.BF16.F32.PACK_AB R95, R5, R3 ;  /* 0x00000003055f723e */ /* 0x000fe200000010ff */
[----:B------:R-:W-:Y:S01]  /*8cc0*/  FFMA R6, R71, R8, R6 ;  /* 0x0000000847067223 */ /* 0x000fe20000000006 */
[----:B------:R-:W-:Y:S01]  /*8cd0*/  SHF.L.U32 R5, R81, 0x10, RZ ;  /* 0x0000001051057819 */ /* 0x000fe200000006ff */
[----:B------:R-:W-:Y:S01]  /*8ce0*/  FFMA R7, R71, R9, R7 ;  /* 0x0000000947077223 */ /* 0x000fe20000000007 */
[----:B------:R-:W-:Y:S01]  /*8cf0*/  LOP3.LUT R8, R81, 0xffff0000, RZ, 0xc0, !PT ;  /* 0xffff000051087812 */ /* 0x000fe200078ec0ff */
[----:B------:R-:W-:Y:S01]  /*8d00*/  STS.128 [R164+UR46+0x4400], R92 ;  /* 0x0044005ca4007988 */ /* 0x000fe20008000c2e */
[----:B------:R-:W-:Y:S01]  /*8d10*/  SHF.L.U32 R9, R82, 0x10, RZ ;  /* 0x0000001052097819 */ /* 0x000fe200000006ff */
[C---:B------:R-:W-:Y:S01]  /*8d20*/  FMUL R3, R68.reuse, R15 ;  /* 0x0000000f44037220 */ /* 0x040fe20000400000 */
[----:B------:R-:W-:Y:S01]  /*8d30*/  F2FP.BF16.F32.PACK_AB R100, R7, R6 ;  /* 0x000000060764723e */ /* 0x000fe200000010ff */
[----:B------:R-:W-:Y:S01]  /*8d40*/  FMUL R4, R68, R16 ;  /* 0x0000001044047220 */ /* 0x000fe20000400000 */
[C---:B------:R-:W-:Y:S01]  /*8d50*/  FFMA R0, R71.reuse, R5, R0 ;  /* 0x0000000547007223 */ /* 0x040fe20000000000 */
[C---:B------:R-:W-:Y:S01]  /*8d60*/  FFMA R3, R71.reuse, R8, R3 ;  /* 0x0000000847037223 */ /* 0x040fe20000000003 */
[----:B------:R-:W-:Y:S01]  /*8d70*/  LOP3.LUT R8, R82, 0xffff0000, RZ, 0xc0, !PT ;  /* 0xffff000052087812 */ /* 0x000fe200078ec0ff */
[----:B------:R-:W-:Y:S01]  /*8d80*/  FFMA R4, R71, R9, R4 ;  /* 0x0000000947047223 */ /* 0x000fe20000000004 */
[----:B------:R-:W-:Y:S01]  /*8d90*/  SHF.L.U32 R9, R83, 0x10, RZ ;  /* 0x0000001053097819 */ /* 0x000fe200000006ff */
[C---:B------:R-:W-:Y:S01]  /*8da0*/  FMUL R5, R68.reuse, R17 ;  /* 0x0000001144057220 */ /* 0x040fe20000400000 */
[----:B------:R-:W-:Y:S01]  /*8db0*/  F2FP.BF16.F32.PACK_AB R101, R3, R0 ;  /* 0x000000000365723e */ /* 0x000fe200000010ff */
[C---:B------:R-:W-:Y:S01]  /*8dc0*/  FMUL R6, R68.reuse, R18 ;  /* 0x0000001244067220 */ /* 0x040fe20000400000 */
[----:B------:R-:W-:Y:S01]  /*8dd0*/  FMUL R7, R68, R19 ;  /* 0x0000001344077220 */ /* 0x000fe20000400000 */
[C---:B------:R-:W-:Y:S01]  /*8de0*/  FFMA R5, R71.reuse, R8, R5 ;  /* 0x0000000847057223 */ /* 0x040fe20000000005 */
[C---:B------:R-:W-:Y:S01]  /*8df0*/  SHF.L.U32 R8, R88.reuse, 0x10, RZ ;  /* 0x0000001058087819 */ /* 0x040fe200000006ff */
[----:B------:R-:W-:Y:S01]  /*8e00*/  FFMA R6, R71, R9, R6 ;  /* 0x0000000947067223 */ /* 0x000fe20000000006 */
[----:B------:R-:W-:Y:S01]  /*8e10*/  LOP3.LUT R9, R88, 0xffff0000, RZ, 0xc0, !PT ;  /* 0xffff000058097812 */ /* 0x000fe200078ec0ff */
[C---:B------:R-:W-:Y:S01]  /*8e20*/  FMUL R0, R68.reuse, R20 ;  /* 0x0000001444007220 */ /* 0x040fe20000400000 */
[----:B------:R-:W-:Y:S01]  /*8e30*/  F2FP.BF16.F32.PACK_AB R102, R5, R4 ;  /* 0x000000040566723e */ /* 0x000fe200000010ff */
[C---:B------:R-:W-:Y:S01]  /*8e40*/  FMUL R3, R68.reuse, R21 ;  /* 0x0000001544037220 */ /* 0x040fe20000400000 */
[C---:B------:R-:W-:Y:S01]  /*8e50*/  FFMA R7, R71.reuse, R10, R7 ;  /* 0x0000000a47077223 */ /* 0x040fe20000000007 */
[C---:B------:R-:W-:Y:S01]  /*8e60*/  FFMA R0, R71.reuse, R8, R0 ;  /* 0x0000000847007223 */ /* 0x040fe20000000000 */
[C---:B------:R-:W-:Y:S01]  /*8e70*/  FMUL R20, R68.reuse, R38 ;  /* 0x0000002644147220 */ /* 0x040fe20000400000 */
[----:B------:R-:W-:Y:S01]  /*8e80*/  FFMA R3, R71, R9, R3 ;  /* 0x0000000947037223 */ /* 0x000fe20000000003 */
[C---:B------:R-:W-:Y:S01]  /*8e90*/  FMUL R38, R68.reuse, R56 ;  /* 0x0000003844267220 */ /* 0x040fe20000400000 */
[----:B------:R-:W-:Y:S01]  /*8ea0*/  F2FP.BF16.F32.PACK_AB R103, R7, R6 ;  /* 0x000000060767723e */ /* 0x000fe200000010ff */
[C---:B------:R-:W-:Y:S01]  /*8eb0*/  FMUL R4, R68.reuse, R22 ;  /* 0x0000001644047220 */ /* 0x040fe20000400000 */
[C---:B------:R-:W-:Y:S01]  /*8ec0*/  FMUL R5, R68.reuse, R23 ;  /* 0x0000001744057220 */ /* 0x040fe20000400000 */
[----:B------:R-:W-:Y:S01]  /*8ed0*/  F2FP.BF16.F32.PACK_AB R56, R3, R0 ;  /* 0x000000000338723e */ /* 0x000fe200000010ff */
[----:B------:R-:W-:Y:S01]  /*8ee0*/  FMUL R14, R68, R32 ;  /* 0x00000020440e7220 */ /* 0x000fe20000400000 */
[----:B------:R-:W-:Y:S01]  /*8ef0*/  LOP3.LUT R0, R89, 0xffff0000, RZ, 0xc0, !PT ;  /* 0xffff000059007812 */ /* 0x000fe200078ec0ff */
[----:B------:R-:W-:Y:S01]  /*8f00*/  STS.128 [R163+0x4400], R100 ;  /* 0x00440064a3007388 */ /* 0x000fe20000000c00 */
[----:B------:R-:W-:Y:S01]  /*8f10*/  SHF.L.U32 R3, R90, 0x10, RZ ;  /* 0x000000105a037819 */ /* 0x000fe200000006ff */
[C---:B------:R-:W-:Y:S01]  /*8f20*/  FMUL R15, R68.reuse, R33 ;  /* 0x00000021440f7220 */ /* 0x040fe20000400000 */
[----:B------:R-:W-:Y:S01]  /*8f30*/  FMUL R32, R68, R50 ;  /* 0x0000003244207220 */ /* 0x000fe20000400000 */
[----:B------:R-:W-:Y:S01]  /*8f40*/  LOP3.LUT R50, R90, 0xffff0000, RZ, 0xc0, !PT ;  /* 0xffff00005a327812 */ /* 0x000fe200078ec0ff */
[C---:B------:R-:W-:Y:S01]  /*8f50*/  FMUL R6, R68.reuse, R24 ;  /* 0x0000001844067220 */ /* 0x040fe20000400000 */
[C---:B------:R-:W-:Y:S01]  /*8f60*/  FMUL R16, R68.reuse, R34 ;  /* 0x0000002244107220 */ /* 0x040fe20000400000 */
[C---:B------:R-:W-:Y:S01]  /*8f70*/  FMUL R33, R68.reuse, R51 ;  /* 0x0000003344217220 */ /* 0x040fe20000400000 */
[----:B------:R-:W-:Y:S01]  /*8f80*/  SHF.L.U32 R51, R91, 0x10, RZ ;  /* 0x000000105b337819 */ /* 0x000fe200000006ff */
[----:B------:R-:W-:Y:S01]  /*8f90*/  FFMA R4, R71, R70, R4 ;  /* 0x0000004647047223 */ /* 0x000fe20000000004 */
[C---:B------:R-:W-:Y:S01]  /*8fa0*/  FMUL R7, R68.reuse, R25 ;  /* 0x0000001944077220 */ /* 0x040fe20000400000 */
[----:B------:R-:W-:Y:S01]  /*8fb0*/  FMUL R34, R68, R52 ;  /* 0x0000003444227220 */ /* 0x000fe20000400000 */
[----:B------:R-:W-:Y:S01]  /*8fc0*/  LOP3.LUT R52, R91, 0xffff0000, RZ, 0xc0, !PT ;  /* 0xffff00005b347812 */ /* 0x000fe200078ec0ff */
[C---:B------:R-:W-:Y:S01]  /*8fd0*/  FFMA R5, R71.reuse, R0, R5 ;  /* 0x0000000047057223 */ /* 0x040fe20000000005 */
[----:B------:R-:W-:Y:S01]  /*8fe0*/  SHF.L.U32 R0, R96, 0x10, RZ ;  /* 0x0000001060007819 */ /* 0x000fe200000006ff */
[C---:B------:R-:W-:Y:S01]  /*8ff0*/  FMUL R8, R68.reuse, R26 ;  /* 0x0000001a44087220 */ /* 0x040fe20000400000 */
[----:B------:R-:W-:Y:S01]  /*9000*/  FMUL R9, R68, R27 ;  /* 0x0000001b44097220 */ /* 0x000fe20000400000 */
[C---:B------:R-:W-:Y:S01]  /*9010*/  FFMA R6, R71.reuse, R3, R6 ;  /* 0x0000000347067223 */ /* 0x040fe20000000006 */
[----:B------:R-:W-:Y:S01]  /*9020*/  LOP3.LUT R3, R96, 0xffff0000, RZ, 0xc0, !PT ;  /* 0xffff000060037812 */ /* 0x000fe200078ec0ff */
[C---:B------:R-:W-:Y:S01]  /*9030*/  FMUL R10, R68.reuse, R28 ;  /* 0x0000001c440a7220 */ /* 0x040fe20000400000 */
[----:B------:R-:W-:Y:S01]  /*9040*/  FFMA R7, R71, R50, R7 ;  /* 0x0000003247077223 */ /* 0x000fe20000000007 */
[C---:B------:R-:W-:Y:S01]  /*9050*/  FMUL R21, R68.reuse, R39 ;  /* 0x0000002744157220 */ /* 0x040fe20000400000 */
[C---:B------:R-:W-:Y:S01]  /*9060*/  FMUL R39, R68.reuse, R57 ;  /* 0x0000003944277220 */ /* 0x040fe20000400000 */
[----:B------:R-:W-:Y:S01]  /*9070*/  F2FP.BF16.F32.PACK_AB R57, R5, R4 ;  /* 0x000000040539723e */ /* 0x000fe200000010ff */
[----:B------:R-:W-:Y:S01]  /*9080*/  FFMA R8, R71, R51, R8 ;  /* 0x0000003347087223 */ /* 0x000fe20000000008 */
[----:B------:R-:W-:Y:S01]  /*9090*/  SHF.L.U32 R4, R97, 0x10, RZ ;  /* 0x0000001061047819 */ /* 0x000fe200000006ff */
[C---:B------:R-:W-:Y:S01]  /*90a0*/  FMUL R11, R68.reuse, R29 ;  /* 0x0000001d440b7220 */ /* 0x040fe20000400000 */
[----:B------:R-:W-:Y:S01]  /*90b0*/  SHF.L.U32 R5, R107, 0x10, RZ ;  /* 0x000000106b057819 */ /* 0x000fe200000006ff */
[C---:B------:R-:W-:Y:S01]  /*90c0*/  FFMA R9, R71.reuse, R52, R9 ;  /* 0x0000003447097223 */ /* 0x040fe20000000009 */
[----:B------:R-:W-:Y:S01]  /*90d0*/  FFMA R10, R71, R0, R10 ;  /* 0x00000000470a7223 */ /* 0x000fe2000000000a */
[----:B------:R-:W-:Y:S01]  /*90e0*/  LOP3.LUT R0, R97, 0xffff0000, RZ, 0xc0, !PT ;  /* 0xffff000061007812 */ /* 0x000fe200078ec0ff */
[----:B------:R-:W-:Y:S01]  /*90f0*/  FMUL R12, R68, R30 ;  /* 0x0000001e440c7220 */ /* 0x000fe20000400000 */
[C---:B------:R-:W-:Y:S01]  /*9100*/  FFMA R11, R71.reuse, R3, R11 ;  /* 0x00000003470b7223 */ /* 0x040fe2000000000b */
[----:B------:R-:W-:Y:S01]  /*9110*/  SHF.L.U32 R3, R98, 0x10, RZ ;  /* 0x0000001062037819 */ /* 0x000fe200000006ff */
[C---:B------:R-:W-:Y:S01]  /*9120*/  FMUL R13, R68.reuse, R31 ;  /* 0x0000001f440d7220 */ /* 0x040fe20000400000 */
[----:B------:R-:W-:Y:S01]  /*9130*/  FFMA R12, R71, R4, R12 ;  /* 0x00000004470c7223 */ /* 0x000fe2000000000c */
[----:B------:R-:W-:Y:S01]  /*9140*/  SHF.L.U32 R4, R99, 0x10, RZ ;  /* 0x0000001063047819 */ /* 0x000fe200000006ff */
[----:B------:R-:W-:Y:S01]  /*9150*/  FMUL R17, R68, R35 ;  /* 0x0000002344117220 */ /* 0x000fe20000400000 */
[C---:B------:R-:W-:Y:S01]  /*9160*/  FFMA R13, R71.reuse, R0, R13 ;  /* 0x00000000470d7223 */ /* 0x040fe2000000000d */
[----:B------:R-:W-:Y:S01]  /*9170*/  LOP3.LUT R0, R98, 0xffff0000, RZ, 0xc0, !PT ;  /* 0xffff000062007812 */ /* 0x000fe200078ec0ff */
[----:B------:R-:W-:Y:S01]  /*9180*/  FFMA R14, R71, R3, R14 ;  /* 0x00000003470e7223 */ /* 0x000fe2000000000e */
[----:B------:R-:W-:Y:S01]  /*9190*/  LOP3.LUT R3, R99, 0xffff0000, RZ, 0xc0, !PT ;  /* 0xffff000063037812 */ /* 0x000fe200078ec0ff */
[C---:B------:R-:W-:Y:S01]  /*91a0*/  FMUL R18, R68.reuse, R36 ;  /* 0x0000002444127220 */ /* 0x040fe20000400000 */
        /* <DEDUP_REMOVED lines=9> */
[C---:B------:R-:W-:Y:S01]  /*9240*/  FMUL R22, R68.reuse, R40 ;  /* 0x0000002844167220 */ /* 0x040fe20000400000 */
[----:B------:R-:W-:Y:S01]  /*9250*/  FMUL R23, R68, R41 ;  /* 0x0000002944177220 */ /* 0x000fe20000400000 */
[----:B------:R-:W-:Y:S01]  /*9260*/  FFMA R19, R71, R3, R19 ;  /* 0x0000000347137223 */ /* 0x000fe20000000013 */
[----:B------:R-:W-:Y:S01]  /*9270*/  SHF.L.U32 R3, R106, 0x10, RZ ;  /* 0x000000106a037819 */ /* 0x000fe200000006ff */
[C---:B------:R-:W-:Y:S01]  /*9280*/  FMUL R40, R68.reuse, R58 ;  /* 0x0000003a44287220 */ /* 0x040fe20000400000 */
[----:B------:R-:W-:Y:S01]  /*9290*/  F2FP.BF16.F32.PACK_AB R58, R7, R6 ;  /* 0x00000006073a723e */ /* 0x000fe200000010ff */
[----:B------:R-:W-:Y:S01]  /*92a0*/  FMUL R41, R68, R59 ;  /* 0x0000003b44297220 */ /* 0x000fe20000400000 */
[----:B------:R-:W-:Y:S01]  /*92b0*/  F2FP.BF16.F32.PACK_AB R59, R9, R8 ;  /* 0x00000008093b723e */ /* 0x000fe200000010ff */
[C---:B------:R-:W-:Y:S01]  /*92c0*/  FFMA R20, R71.reuse, R4, R20 ;  /* 0x0000000447147223 */ /* 0x040fe20000000014 */
[----:B------:R-:W-:Y:S01]  /*92d0*/  LOP3.LUT R4, R106, 0xffff0000, RZ, 0xc0, !PT ;  /* 0xffff00006a047812 */ /* 0x000fe200078ec0ff */
[----:B------:R-:W-:Y:S01]  /*92e0*/  FFMA R21, R71, R0, R21 ;  /* 0x0000000047157223 */ /* 0x000fe20000000015 */
[----:B------:R-:W-:Y:S01]  /*92f0*/  LOP3.LUT R6, R107, 0xffff0000, RZ, 0xc0, !PT ;  /* 0xffff00006b067812 */ /* 0x000fe200078ec0ff */
[----:B------:R-:W-:Y:S01]  /*9300*/  FMUL R24, R68, R42 ;  /* 0x0000002a44187220 */ /* 0x000fe20000400000 */
[----:B------:R-:W-:Y:S01]  /*9310*/  SHF.L.U32 R0, R112, 0x10, RZ ;  /* 0x0000001070007819 */ /* 0x000fe200000006ff */
[----:B------:R-:W-:Y:S01]  /*9320*/  FMUL R25, R68, R43 ;  /* 0x0000002b44197220 */ /* 0x000fe20000400000 */
[----:B------:R-:W-:Y:S01]  /*9330*/  F2FP.BF16.F32.PACK_AB R8, R11, R10 ;  /* 0x0000000a0b08723e */ /* 0x000fe200000010ff */
[----:B------:R-:W-:Y:S01]  /*9340*/  FFMA R22, R71, R3, R22 ;  /* 0x0000000347167223 */ /* 0x000fe20000000016 */
[----:B------:R-:W-:Y:S01]  /*9350*/  LOP3.LUT R3, R112, 0xffff0000, RZ, 0xc0, !PT ;  /* 0xffff000070037812 */ /* 0x000fe200078ec0ff */
[C---:B------:R-:W-:Y:S01]  /*9360*/  FMUL R26, R68.reuse, R44 ;  /* 0x0000002c441a7220 */ /* 0x040fe20000400000 */
[----:B------:R-:W-:Y:S01]  /*9370*/  F2FP.BF16.F32.PACK_AB R9, R13, R12 ;  /* 0x0000000c0d09723e */ /* 0x000fe200000010ff */
[----:B------:R-:W-:Y:S01]  /*9380*/  STS.128 [R162+0x4400], R56 ;  /* 0x00440038a2007388 */ /* 0x000fe20000000c00 */
[----:B------:R-:W-:Y:S01]  /*9390*/  F2FP.BF16.F32.PACK_AB R10, R15, R14 ;  /* 0x0000000e0f0a723e */ /* 0x000fe200000010ff */
[----:B------:R-:W-:Y:S01]  /*93a0*/  FFMA R23, R71, R4, R23 ;  /* 0x0000000447177223 */ /* 0x000fe20000000017 */
[----:B------:R-:W-:Y:S01]  /*93b0*/  F2FP.BF16.F32.PACK_AB R11, R17, R16 ;  /* 0x00000010110b723e */ /* 0x000fe200000010ff */
[----:B------:R-:W-:Y:S01]  /*93c0*/  FFMA R24, R71, R5, R24 ;  /* 0x0000000547187223 */ /* 0x000fe20000000018 */
[----:B------:R-:W-:Y:S01]  /*93d0*/  SHF.L.U32 R4, R113, 0x10, RZ ;  /* 0x0000001071047819 */ /* 0x000fe200000006ff */
[C---:B------:R-:W-:Y:S01]  /*93e0*/  FMUL R27, R68.reuse, R45 ;  /* 0x0000002d441b7220 */ /* 0x040fe20000400000 */
[----:B------:R-:W-:Y:S01]  /*93f0*/  F2FP.BF16.F32.PACK_AB R12, R19, R18 ;  /* 0x00000012130c723e */ /* 0x000fe200000010ff */
[----:B------:R-:W-:Y:S01]  /*9400*/  FFMA R25, R71, R6, R25 ;  /* 0x0000000647197223 */ /* 0x000fe20000000019 */
[----:B------:R-:W-:Y:S01]  /*9410*/  F2FP.BF16.F32.PACK_AB R13, R21, R20 ;  /* 0x00000014150d723e */ /* 0x000fe200000010ff */
[----:B------:R-:W-:Y:S01]  /*9420*/  FFMA R26, R71, R0, R26 ;  /* 0x00000000471a7223 */ /* 0x000fe2000000001a */
[----:B------:R-:W-:Y:S01]  /*9430*/  LOP3.LUT R0, R113, 0xffff0000, RZ, 0xc0, !PT ;  /* 0xffff000071007812 */ /* 0x000fe200078ec0ff */
[----:B------:R-:W-:Y:S01]  /*9440*/  FMUL R28, R68, R46 ;  /* 0x0000002e441c7220 */ /* 0x000fe20000400000 */
[----:B------:R-:W-:Y:S01]  /*9450*/  F2FP.BF16.F32.PACK_AB R14, R23, R22 ;  /* 0x00000016170e723e */ /* 0x000fe200000010ff */
[----:B------:R-:W-:Y:S01]  /*9460*/  FFMA R27, R71, R3, R27 ;  /* 0x00000003471b7223 */ /* 0x000fe2000000001b */
[----:B------:R-:W-:Y:S01]  /*9470*/  SHF.L.U32 R3, R114, 0x10, RZ ;  /* 0x0000001072037819 */ /* 0x000fe200000006ff */
[C---:B------:R-:W-:Y:S01]  /*9480*/  FMUL R29, R68.reuse, R47 ;  /* 0x0000002f441d7220 */ /* 0x040fe20000400000 */
[----:B------:R-:W-:Y:S01]  /*9490*/  F2FP.BF16.F32.PACK_AB R15, R25, R24 ;  /* 0x00000018190f723e */ /* 0x000fe200000010ff */
[----:B------:R-:W-:Y:S01]  /*94a0*/  FMUL R30, R68, R48 ;  /* 0x00000030441e7220 */ /* 0x000fe20000400000 */
[C---:B------:R-:W-:Y:S01]  /*94b0*/  SHF.L.U32 R5, R131.reuse, 0x10, RZ ;  /* 0x0000001083057819 */ /* 0x040fe200000006ff */
[----:B------:R3:W-:Y:S01]  /*94c0*/  STS.128 [R161+0x4400], R8 ;  /* 0x00440008a1007388 */ /* 0x0007e20000000c00 */
[----:B------:R-:W-:Y:S01]  /*94d0*/  LOP3.LUT R6, R131, 0xffff0000, RZ, 0xc0, !PT ;  /* 0xffff000083067812 */ /* 0x000fe200078ec0ff */
[C---:B------:R-:W-:Y:S01]  /*94e0*/  FFMA R28, R71.reuse, R4, R28 ;  /* 0x00000004471c7223 */ /* 0x040fe2000000001c */
[----:B------:R-:W-:Y:S01]  /*94f0*/  LOP3.LUT R4, R114, 0xffff0000, RZ, 0xc0, !PT ;  /* 0xffff000072047812 */ /* 0x000fe200078ec0ff */
[----:B------:R-:W-:Y:S01]  /*9500*/  FFMA R29, R71, R0, R29 ;  /* 0x00000000471d7223 */ /* 0x000fe2000000001d */
[----:B------:R-:W-:Y:S01]  /*9510*/  SHF.L.U32 R0, R115, 0x10, RZ ;  /* 0x0000001073007819 */ /* 0x000fe200000006ff */
[----:B------:R-:W-:Y:S01]  /*9520*/  FMUL R31, R68, R49 ;  /* 0x00000031441f7220 */ /* 0x000fe20000400000 */
[----:B------:R-:W-:Y:S01]  /*9530*/  FFMA R30, R71, R3, R30 ;  /* 0x00000003471e7223 */ /* 0x000fe2000000001e */
[----:B------:R-:W-:Y:S01]  /*9540*/  LOP3.LUT R3, R115, 0xffff0000, RZ, 0xc0, !PT ;  /* 0xffff000073037812 */ /* 0x000fe200078ec0ff */
[----:B------:R4:W-:Y:S01]  /*9550*/  STS.128 [R149+0x4400], R12 ;  /* 0x0044000c95007388 */ /* 0x0009e20000000c00 */
[C---:B------:R-:W-:Y:S01]  /*9560*/  FFMA R31, R71.reuse, R4, R31 ;  /* 0x00000004471f7223 */ /* 0x040fe2000000001f */
[C---:B------:R-:W-:Y:S01]  /*9570*/  LOP3.LUT R4, R120.reuse, 0xffff0000, RZ, 0xc0, !PT ;  /* 0xffff000078047812 */ /* 0x040fe200078ec0ff */
[C---:B------:R-:W-:Y:S01]  /*9580*/  FFMA R32, R71.reuse, R0, R32 ;  /* 0x0000000047207223 */ /* 0x040fe20000000020 */
[----:B------:R-:W-:Y:S01]  /*9590*/  SHF.L.U32 R0, R120, 0x10, RZ ;  /* 0x0000001078007819 */ /* 0x000fe200000006ff */
[----:B------:R-:W-:Y:S01]  /*95a0*/  FFMA R33, R71, R3, R33 ;  /* 0x0000000347217223 */ /* 0x000fe20000000021 */
[----:B------:R-:W-:Y:S01]  /*95b0*/  SHF.L.U32 R3, R121, 0x10, RZ ;  /* 0x0000001079037819 */ /* 0x000fe200000006ff */
[C---:B------:R-:W-:Y:S01]  /*95c0*/  FMUL R35, R68.reuse, R53 ;  /* 0x0000003544237220 */ /* 0x040fe20000400000 */
[----:B------:R-:W-:Y:S01]  /*95d0*/  FMUL R36, R68, R54 ;  /* 0x0000003644247220 */ /* 0x000fe20000400000 */
[----:B------:R-:W-:Y:S01]  /*95e0*/  FFMA R34, R71, R0, R34 ;  /* 0x0000000047227223 */ /* 0x000fe20000000022 */
[----:B------:R-:W-:Y:S01]  /*95f0*/  LOP3.LUT R0, R121, 0xffff0000, RZ, 0xc0, !PT ;  /* 0xffff000079007812 */ /* 0x000fe200078ec0ff */
[----:B------:R-:W-:Y:S01]  /*9600*/  FFMA R35, R71, R4, R35 ;  /* 0x0000000447237223 */ /* 0x000fe20000000023 */
[----:B------:R-:W-:Y:S01]  /*9610*/  SHF.L.U32 R4, R123, 0x10, RZ ;  /* 0x000000107b047819 */ /* 0x000fe200000006ff */
[C---:B------:R-:W-:Y:S01]  /*9620*/  FFMA R36, R71.reuse, R3, R36 ;  /* 0x0000000347247223 */ /* 0x040fe20000000024 */
[----:B------:R-:W-:Y:S01]  /*9630*/  SHF.L.U32 R3, R122, 0x10, RZ ;  /* 0x000000107a037819 */ /* 0x000fe200000006ff */
[C---:B------:R-:W-:Y:S01]  /*9640*/  FMUL R37, R68.reuse, R55 ;  /* 0x0000003744257220 */ /* 0x040fe20000400000 */
[C---:B------:R-:W-:Y:S01]  /*9650*/  FMUL R42, R68.reuse, R60 ;  /* 0x0000003c442a7220 */ /* 0x040fe20000400000 */
[C---:B------:R-:W-:Y:S01]  /*9660*/  FMUL R43, R68.reuse, R61 ;  /* 0x0000003d442b7220 */ /* 0x040fe20000400000 */
[----:B------:R-:W-:Y:S01]  /*9670*/  FMUL R44, R68, R62 ;  /* 0x0000003e442c7220 */ /* 0x000fe20000400000 */
[C---:B------:R-:W-:Y:S01]  /*9680*/  FFMA R37, R71.reuse, R0, R37 ;  /* 0x0000000047257223 */ /* 0x040fe20000000025 */
[----:B------:R-:W-:Y:S01]  /*9690*/  LOP3.LUT R0, R122, 0xffff0000, RZ, 0xc0, !PT ;  /* 0xffff00007a007812 */ /* 0x000fe200078ec0ff */
[----:B------:R-:W-:Y:S01]  /*96a0*/  FFMA R38, R71, R3, R38 ;  /* 0x0000000347267223 */ /* 0x000fe20000000026 */
[----:B------:R-:W-:Y:S01]  /*96b0*/  LOP3.LUT R3, R123, 0xffff0000, RZ, 0xc0, !PT ;  /* 0xffff00007b037812 */ /* 0x000fe200078ec0ff */
[----:B------:R-:W-:Y:S01]  /*96c0*/  FMUL R45, R68, R63 ;  /* 0x0000003f442d7220 */ /* 0x000fe20000400000 */
[----:B---3--:R-:W-:Y:S01]  /*96d0*/  F2FP.BF16.F32.PACK_AB R8, R27, R26 ;  /* 0x0000001a1b08723e */ /* 0x008fe200000010ff */
[C---:B------:R-:W-:Y:S01]  /*96e0*/  FFMA R39, R71.reuse, R0, R39 ;  /* 0x0000000047277223 */ /* 0x040fe20000000027 */
[C---:B------:R-:W-:Y:S01]  /*96f0*/  SHF.L.U32 R0, R128.reuse, 0x10, RZ ;  /* 0x0000001080007819 */ /* 0x040fe200000006ff */
[----:B------:R-:W-:Y:S01]  /*9700*/  FFMA R40, R71, R4, R40 ;  /* 0x0000000447287223 */ /* 0x000fe20000000028 */
[----:B------:R-:W-:Y:S01]  /*9710*/  SHF.L.U32 R4, R129, 0x10, RZ ;  /* 0x0000001081047819 */ /* 0x000fe200000006ff */
[C---:B------:R-:W-:Y:S01]  /*9720*/  FFMA R41, R71.reuse, R3, R41 ;  /* 0x0000000347297223 */ /* 0x040fe20000000029 */
[----:B------:R-:W-:Y:S01]  /*9730*/  LOP3.LUT R3, R128, 0xffff0000, RZ, 0xc0, !PT ;  /* 0xffff000080037812 */ /* 0x000fe200078ec0ff */
[----:B------:R-:W-:Y:S01]  /*9740*/  FFMA R42, R71, R0, R42 ;  /* 0x00000000472a7223 */ /* 0x000fe2000000002a */
[----:B------:R-:W-:Y:S01]  /*9750*/  F2FP.BF16.F32.PACK_AB R9, R29, R28 ;  /* 0x0000001c1d09723e */ /* 0x000fe200000010ff */
[C---:B------:R-:W-:Y:S01]  /*9760*/  FMUL R46, R68.reuse, R64 ;  /* 0x00000040442e7220 */ /* 0x040fe20000400000 */
[----:B------:R-:W-:Y:S01]  /*9770*/  F2FP.BF16.F32.PACK_AB R10, R31, R30 ;  /* 0x0000001e1f0a723e */ /* 0x000fe200000010ff */
[----:B------:R-:W-:Y:S01]  /*9780*/  FFMA R43, R71, R3, R43 ;  /* 0x00000003472b7223 */ /* 0x000fe2000000002b */
[----:B------:R-:W-:Y:S01]  /*9790*/  F2FP.BF16.F32.PACK_AB R11, R33, R32 ;  /* 0x00000020210b723e */ /* 0x000fe200000010ff */
[----:B------:R-:W-:Y:S01]  /*97a0*/  FFMA R44, R71, R4, R44 ;  /* 0x00000004472c7223 */ /* 0x000fe2000000002c */
[----:B------:R-:W-:Y:S01]  /*97b0*/  LOP3.LUT R0, R129, 0xffff0000, RZ, 0xc0, !PT ;  /* 0xffff000081007812 */ /* 0x000fe200078ec0ff */
[----:B------:R-:W-:Y:S01]  /*97c0*/  FMUL R47, R68, R65 ;  /* 0x00000041442f7220 */ /* 0x000fe20000400000 */
[C---:B------:R-:W-:Y:S01]  /*97d0*/  SHF.L.U32 R3, R130.reuse, 0x10, RZ ;  /* 0x0000001082037819 */ /* 0x040fe200000006ff */
[----:B------:R-:W-:Y:S01]  /*97e0*/  STS.128 [R160+0x4400], R8 ;  /* 0x00440008a0007388 */ /* 0x000fe20000000c00 */
[----:B------:R-:W-:Y:S01]  /*97f0*/  LOP3.LUT R4, R130, 0xffff0000, RZ, 0xc0, !PT ;  /* 0xffff000082047812 */ /* 0x000fe200078ec0ff */
[C---:B------:R-:W-:Y:S01]  /*9800*/  FMUL R48, R68.reuse, R66 ;  /* 0x0000004244307220 */ /* 0x040fe20000400000 */
[----:B------:R-:W-:Y:S01]  /*9810*/  FFMA R45, R71, R0, R45 ;  /* 0x00000000472d7223 */ /* 0x000fe2000000002d */
[----:B------:R-:W-:Y:S01]  /*9820*/  FMUL R49, R68, R67 ;  /* 0x0000004344317220 */ /* 0x000fe20000400000 */
[----:B----4-:R-:W-:Y:S01]  /*9830*/  F2FP.BF16.F32.PACK_AB R12, R35, R34 ;  /* 0x00000022230c723e */ /* 0x010fe200000010ff */
[----:B------:R-:W-:Y:S01]  /*9840*/  FFMA R46, R71, R3, R46 ;  /* 0x00000003472e7223 */ /* 0x000fe2000000002e */
[----:B------:R-:W-:Y:S01]  /*9850*/  F2FP.BF16.F32.PACK_AB R13, R37, R36 ;  /* 0x00000024250d723e */ /* 0x000fe200000010ff */
[----:B------:R-:W-:Y:S01]  /*9860*/  FFMA R47, R71, R4, R47 ;  /* 0x00000004472f7223 */ /* 0x000fe2000000002f */
[----:B------:R-:W-:Y:S01]  /*9870*/  F2FP.BF16.F32.PACK_AB R14, R39, R38 ;  /* 0x00000026270e723e */ /* 0x000fe200000010ff */
[----:B------:R-:W-:Y:S01]  /*9880*/  FFMA R48, R71, R5, R48 ;  /* 0x0000000547307223 */ /* 0x000fe20000000030 */
[----:B------:R-:W-:Y:S01]  /*9890*/  F2FP.BF16.F32.PACK_AB R15, R41, R40 ;  /* 0x00000028290f723e */ /* 0x000fe200000010ff */
[----:B------:R-:W-:Y:S01]  /*98a0*/  FFMA R49, R71, R6, R49 ;  /* 0x0000000647317223 */ /* 0x000fe20000000031 */
[----:B------:R-:W-:Y:S02]  /*98b0*/  F2FP.BF16.F32.PACK_AB R4, R43, R42 ;  /* 0x0000002a2b04723e */ /* 0x000fe400000010ff */
[----:B------:R-:W-:Y:S01]  /*98c0*/  F2FP.BF16.F32.PACK_AB R5, R45, R44 ;  /* 0x0000002c2d05723e */ /* 0x000fe200000010ff */
[----:B------:R-:W-:Y:S01]  /*98d0*/  STS.128 [R159+0x4400], R12 ;  /* 0x0044000c9f007388 */ /* 0x000fe20000000c00 */
[----:B------:R-:W-:Y:S02]  /*98e0*/  F2FP.BF16.F32.PACK_AB R6, R47, R46 ;  /* 0x0000002e2f06723e */ /* 0x000fe400000010ff */
[----:B------:R-:W-:Y:S02]  /*98f0*/  F2FP.BF16.F32.PACK_AB R7, R49, R48 ;  /* 0x000000303107723e */ /* 0x000fe400000010ff */
[----:B------:R-:W-:Y:S02]  /*9900*/  MOV R0, UR52 ;  /* 0x0000003400007c02 */ /* 0x000fe40008000f00 */
[----:B------:R-:W-:Y:S01]  /*9910*/  @P6 SHF.L.U32 R3, R151, 0x1f, RZ ;  /* 0x0000001f97036819 */ /* 0x000fe200000006ff */
[----:B------:R3:W-:Y:S01]  /*9920*/  STS.128 [R158+0x4400], R4 ;  /* 0x004400049e007388 */ /* 0x0007e20000000c00 */
[----:B------:R-:W-:Y:S04]  /*9930*/  @P6 LEA R0, R0, UR46, 0x3 ;  /* 0x0000002e00006c11 */ /* 0x000fe8000f8e18ff */
[----:B------:R-:W-:Y:S01]  /*9940*/  @P6 IADD3 R0, PT, PT, R0, 0x60, RZ ;  /* 0x0000006000006810 */ /* 0x000fe20007ffe0ff */
[----:B------:R-:W-:Y:S01]  /*9950*/  @!PT LDS RZ, [RZ] ;  /* 0x00000000fffff984 */ /* 0x000fe20000000800 */
[----:B------:R-:W-:Y:S01]  /*9960*/  @!PT LDS RZ, [RZ] ;  /* 0x00000000fffff984 */ /* 0x000fe20000000800 */
[----:B------:R-:W-:Y:S01]  /*9970*/  @!PT LDS RZ, [RZ] ;  /* 0x00000000fffff984 */ /* 0x000fe20000000800 */
[----:B------:R-:W-:Y:S01]  /*9980*/  @!PT LDS RZ, [RZ] ;  /* 0x00000000fffff984 */ /* 0x000fe20000000800 */
[----:B------:R4:W-:Y:S06]  /*9990*/  MEMBAR.ALL.CTA ;  /* 0x0000000000007992 */ /* 0x0009ec0000008000 */
[----:B----4-:R-:W4:Y:S01]  /*99a0*/  FENCE.VIEW.ASYNC.S ;  /* 0x00000000000073c6 */ /* 0x010f220000000000 */
[----:B-1----:R-:W-:Y:S02]  /*99b0*/  @P6 PRMT R0, R165, 0x654, R0 ;  /* 0x00000654a5006816 */ /* 0x002fe40000000000 */
[----:B---3--:R-:W-:Y:S01]  /*99c0*/  LEA R7, R74, UR46, 0x3 ;  /* 0x0000002e4a077c11 */ /* 0x008fe2000f8e18ff */
[----:B----4-:R-:W-:Y:S06]  /*99d0*/  BAR.SYNC.DEFER_BLOCKING 0x1, 0x80 ;  /* 0x0042000000007b1d */ /* 0x010fec0000010000 */
[----:B------:R-:W-:Y:S05]  /*99e0*/  @P0 BRA `(.L_x_127) ;  /* 0x0000000000280947 */ /* 0x000fea0003800000 */
[----:B------:R-:W1:Y:S01]  /*99f0*/  LDCU.64 UR6, c[0x0][0x348] ;  /* 0x00006900ff0677ac */ /* 0x000e620008000a00 */
[----:B------:R-:W-:Y:S02]  /*9a00*/  UIADD3 UR9, UPT, UPT, UR53, UR39, URZ ;  /* 0x0000002735097290 */ /* 0x000fe4000fffe0ff */
[----:B------:R-:W-:Y:S01]  /*9a10*/  UIADD3 UR8, UPT, UPT, UR46, 0x4400, URZ ;  /* 0x000044002e087890 */ /* 0x000fe2000fffe0ff */
[----:B------:R-:W-:Y:S01]  /*9a20*/  UMOV UR10, UR50 ;  /* 0x00000032000a7c82 */ /* 0x000fe20008000000 */
[----:B------:R-:W-:Y:S01]  /*9a30*/  UMOV UR11, UR44 ;  /* 0x0000002c000b7c82 */ /* 0x000fe20008000000 */
[----:B-1----:R-:W-:Y:S04]  /*9a40*/  UIADD3 UR4, UP0, UPT, UR6, 0xa80, URZ ;  /* 0x00000a8006047890 */ /* 0x002fe8000ff1e0ff */
[----:B------:R-:W-:Y:S09]  /*9a50*/  UIADD3.X UR5, UPT, UPT, URZ, UR7, URZ, UP0, !UPT ;  /* 0x00000007ff057290 */ /* 0x000ff200087fe4ff */
[----:B------:R1:W-:Y:S01]  /*9a60*/  UTMASTG.3D [UR8], [UR4] ;  /* 0x00000008040073b5 */ /* 0x0003e20008010000 */
[----:B------:R0:W-:Y:S01]  /*9a70*/  UTMACMDFLUSH ;  /* 0x00000000000079b7 */ /* 0x0001e20000000000 */
[----:B-1----:R-:W-:Y:S04]  /*9a80*/  DEPBAR.LE SB0, 0x1 ;  /* 0x000080400000791a */ /* 0x002fe80000000000 */
.L_x_127:
[----:B------:R-:W-:Y:S05]  /*9a90*/  BSYNC.RECONVERGENT B0 ;  /* 0x0000000000007941 */ /* 0x000fea0003800200 */
.L_x_126:
[----:B------:R-:W-:Y:S01]  /*9aa0*/  BAR.SYNC.DEFER_BLOCKING 0x1, 0x80 ;  /* 0x0042000000007b1d */ /* 0x000fe20000010000 */
[----:B------:R-:W-:Y:S02]  /*9ab0*/  UIADD3 UR5, UPT, UPT, UR52, 0x1, URZ ;  /* 0x0000000134057890 */ /* 0x000fe4000fffe0ff */
[----:B------:R-:W-:Y:S02]  /*9ac0*/  UISETP.NE.AND UP0, UPT, UR38, URZ, UPT ;  /* 0x000000ff2600728c */ /* 0x000fe4000bf05270 */
[----:B------:R-:W-:Y:S04]  /*9ad0*/  UISETP.NE.AND UP1, UPT, UR5, 0x4, UPT ;  /* 0x000000040500788c */ /* 0x000fe8000bf25270 */
[----:B------:R-:W-:Y:S01]  /*9ae0*/  USEL UR47, UR5, URZ, UP1 ;  /* 0x000000ff052f7287 */ /* 0x000fe20008800000 */
[----:B------:R1:W-:Y:S01]  /*9af0*/  @P6 SYNCS.ARRIVE.TRANS64.RED.A1T0 RZ, [R0+URZ], RZ ;  /* 0x000000ff00ff69a7 */ /* 0x0003e200081004ff */
[----:B------:R-:W-:Y:S01]  /*9b00*/  UMOV UR4, 0x40 ;  /* 0x0000004000047882 */ /* 0x000fe20000000000 */
[----:B------:R-:W-:Y:S01]  /*9b10*/  BSSY B1, `(.L_x_128) ;  /* 0x0000021000017945 */ /* 0x000fe20003800000 */
[----:B------:R-:W-:Y:S01]  /*9b20*/  USEL UR39, UR4, 0x80, !UP0 ;  /* 0x0000008004277887 */ /* 0x000fe2000c000000 */
[----:B------:R-:W3:Y:S02]  /*9b30*/  @P6 SYNCS.PHASECHK.TRANS64.TRYWAIT P0, [R7+URZ+0x40], R3 ;  /* 0x00004003070065a7 */ /* 0x000ee400080011ff */
[----:B---3--:R-:W-:Y:S01]  /*9b40*/  @P6 SEL R86, RZ, 0x1, !P0 ;  /* 0x00000001ff566807 */ /* 0x008fe20004000000 */
[----:B-1----:R-:W-:Y:S08]  /*9b50*/  @!P6 BRA `(.L_x_129) ;  /* 0x000000000070e947 */ /* 0x002ff00003800000 */
        /* <DEDUP_REMOVED lines=9> */
[----:B------:R-:W-:Y:S04]  /*9bf0*/  SHF.L.U32 R6, R151, 0x1f, RZ ;  /* 0x0000001f97067819 */ /* 0x000fe800000006ff */
[----:B------:R-:W1:Y:S02]  /*9c00*/  SYNCS.PHASECHK.TRANS64.TRYWAIT P0, [R7+URZ+0x40], R6 ;  /* 0x00004006070075a7 */ /* 0x000e6400080011ff */
[----:B-1----:R-:W-:Y:S05]  /*9c10*/  @!P0 BRA `(.L_x_132) ;  /* 0x0000003400888947 */ /* 0x002fea0003800000 */
.L_x_131:
[----:B------:R-:W-:Y:S05]  /*9c20*/  BSYNC B0 ;  /* 0x0000000000007941 */ /* 0x000fea0003800000 */
.L_x_130:
[----:B------:R-:W-:Y:S01]  /*9c30*/  ISETP.NE.AND P0, PT, R87, RZ, PT ;  /* 0x000000ff5700720c */ /* 0x000fe20003f05270 */
[----:B------:R-:W-:Y:S11]  /*9c40*/  VIADD R74, R74, 0x1 ;  /* 0x000000014a4a7836 */ /* 0x000ff60000000000 */
[----:B------:R-:W-:Y:S01]  /*9c50*/  @!UPT UIADD3 URZ, UPT, UPT, URZ, URZ, URZ ;  /* 0x000000fffffff290 */ /* 0x000fe2000fffe0ff */
[----:B------:R3:W4:Y:S01]  /*9c60*/  @P0 LDS.128 R76, [R5+UR46+0x400] ;  /* 0x0004002e054c0984 */ /* 0x0007220008000c00 */
[C---:B-1----:R-:W-:Y:S03]  /*9c70*/  @P0 IADD3 R6, PT, PT, R85.reuse, R3, RZ ;  /* 0x0000000355060210 */ /* 0x042fe60007ffe0ff */
[----:B------:R1:W2:Y:S04]  /*9c80*/  @P0 LDS.128 R80, [R4+0x400] ;  /* 0x0004000004500984 */ /* 0x0002a80000000c00 */
[----:B------:R5:W2:Y:S04]  /*9c90*/  @P0 LDS.128 R88, [R3+0x400] ;  /* 0x0004000003580984 */ /* 0x000aa80000000c00 */
[----:B------:R2:W2:Y:S04]  /*9ca0*/  @P0 LDS.128 R96, [R6+0x400] ;  /* 0x0004000006600984 */ /* 0x0004a80000000c00 */
[----:B------:R2:W2:Y:S01]  /*9cb0*/  @P0 LDS.128 R104, [R0+0x400] ;  /* 0x0004000000680984 */ /* 0x0004a20000000c00 */
[--C-:B---3--:R-:W-:Y:S02]  /*9cc0*/  @P0 IMAD.IADD R5, R84, 0x1, R0.reuse ;  /* 0x0000000154050824 */ /* 0x108fe400078e0200 */
[C---:B-1----:R-:W-:Y:S03]  /*9cd0*/  @P0 IMAD.IADD R4, R85.reuse, 0x1, R0 ;  /* 0x0000000155040824 */ /* 0x042fe600078e0200 */
[----:B------:R1:W3:Y:S01]  /*9ce0*/  @P0 LDS.128 R120, [R5+0x400] ;  /* 0x0004000005780984 */ /* 0x0002e20000000c00 */
[----:B-----5:R-:W-:Y:S03]  /*9cf0*/  @P0 IADD3 R3, PT, PT, R85, R5, RZ ;  /* 0x0000000555030210 */ /* 0x020fe60007ffe0ff */
[----:B------:R1:W1:Y:S04]  /*9d00*/  @P0 LDS.128 R112, [R4+0x400] ;  /* 0x0004000004700984 */ /* 0x0002680000000c00 */
[----:B------:R1:W1:Y:S02]  /*9d10*/  @P0 LDS.128 R128, [R3+0x400] ;  /* 0x0004000003800984 */ /* 0x0002640000000c00 */
.L_x_129:
[----:B------:R-:W-:Y:S05]  /*9d20*/  BSYNC B1 ;  /* 0x0000000000017941 */ /* 0x000fea0003800000 */
.L_x_128:
[----:B------:R-:W-:Y:S05]  /*9d30*/  VIADD R16, R69, UR39 ;  /* 0x0000002745107c36 */ /* 0x000fea0008000000 */
[----:B--2---:R-:W-:Y:S04]  /*9d40*/  SHF.R.U32.HI R0, RZ, 0x15, R16 ;  /* 0x00000015ff007819 */ /* 0x004fe80000011610 */
[----:B------:R-:W-:Y:S11]  /*9d50*/  LOP3.LUT P0, RZ, R0, 0x3, R143, 0x48, !PT ;  /* 0x0000000300ff7812 */ /* 0x000ff6000780488f */
[----:B------:R-:W-:Y:S02]  /*9d60*/  @!UPT UIADD3 URZ, UPT, UPT, URZ, URZ, URZ ;  /* 0x000000fffffff290 */ /* 0x000fe4000fffe0ff */
[----:B------:R-:W-:Y:S05]  /*9d70*/  @!P0 BRA `(.L_x_133) ;  /* 0x0000000000408947 */ /* 0x000fea0003800000 */
[----:B------:R-:W1:Y:S01]  /*9d80*/  LDCU.64 UR8, c[0x4][0x70] ;  /* 0x01000e00ff0877ac */ /* 0x000e620008000a00 */
[----:B------:R-:W-:Y:S01]  /*9d90*/  MOV R15, 0x0 ;  /* 0x00000000000f7802 */ /* 0x000fe20000000f00 */
[----:B------:R-:W-:Y:S02]  /*9da0*/  HFMA2 R12, -RZ, RZ, 0, 5.9604644775390625e-08 ;  /* 0x00000001ff0c7431 */ /* 0x000fe400000001ff */
[----:B------:R-:W-:Y:S02]  /*9db0*/  IMAD.MOV.U32 R8, RZ, RZ, 0x192 ;  /* 0x00000192ff087424 */ /* 0x000fe400078e00ff */
[----:B------:R-:W-:Y:S01]  /*9dc0*/  IMAD.MOV.U32 R13, RZ, RZ, RZ ;  /* 0x000000ffff0d7224 */ /* 0x000fe200078e00ff */
[----:B------:R-:W2:Y:S01]  /*9dd0*/  LDCU.64 UR6, c[0x4][0x78] ;  /* 0x01000f00ff0677ac */ /* 0x000ea20008000a00 */
[----:B------:R-:W3:Y:S01]  /*9de0*/  LDC.64 R14, c[0x4][R15] ;  /* 0x010000000f0e7b82 */ /* 0x000ee20000000a00 */
[----:B------:R-:W5:Y:S01]  /*9df0*/  LDCU.64 UR4, c[0x4][0x10] ;  /* 0x01000200ff0477ac */ /* 0x000f620008000a00 */
[----:B-1----:R-:W-:Y:S01]  /*9e00*/  MOV R5, UR9 ;  /* 0x0000000900057c02 */ /* 0x002fe20008000f00 */
[----:B------:R-:W-:Y:S01]  /*9e10*/  IMAD.U32 R4, RZ, RZ, UR8 ;  /* 0x00000008ff047e24 */ /* 0x000fe2000f8e00ff */
[----:B--2---:R-:W-:Y:S01]  /*9e20*/  MOV R7, UR7 ;  /* 0x0000000700077c02 */ /* 0x004fe20008000f00 */
[----:B------:R-:W-:Y:S01]  /*9e30*/  IMAD.U32 R6, RZ, RZ, UR6 ;  /* 0x00000006ff067e24 */ /* 0x000fe2000f8e00ff */
[----:B-----5:R-:W-:Y:S01]  /*9e40*/  MOV R11, UR5 ;  /* 0x00000005000b7c02 */ /* 0x020fe20008000f00 */
[----:B------:R-:W-:Y:S02]  /*9e50*/  IMAD.U32 R10, RZ, RZ, UR4 ;  /* 0x00000004ff0a7e24 */ /* 0x000fe4000f8e00ff */
[----:B------:R-:W-:Y:S07]  /*9e60*/  LEPC R20, `(.L_x_133) ;  /* 0x000000001014794e */ /* 0x000fee0000000000 */
[----:B---34-:R-:W-:Y:S05]  /*9e70*/  CALL.ABS.NOINC R14 ;  /* 0x000000000e007343 */ /* 0x018fea0003c00000 */
.L_x_133:
[----:B----4-:R-:W-:Y:S01]  /*9e80*/  SHF.L.U32 R70, R76, 0x10, RZ ;  /* 0x000000104c467819 */ /* 0x010fe200000006ff */
[----:B------:R-:W-:Y:S05]  /*9e90*/  WARPSYNC.ALL ;  /* 0x0000000000007948 */ /* 0x000fea0003800000 */
[----:B------:R-:W-:Y:S01]  /*9ea0*/  R2UR UR4, R16 ;  /* 0x00000000100472ca */ /* 0x000fe200000e0000 */
[----:B------:R-:W-:Y:S01]  /*9eb0*/  BSSY.RECONVERGENT B0, `(.L_x_134) ;  /* 0x0000103000007945 */ /* 0x000fe20003800200 */
[----:B------:R-:W-:Y:S02]  /*9ec0*/  LOP3.LUT R72, R79, 0xffff0000, RZ, 0xc0, !PT ;  /* 0xffff00004f487812 */ /* 0x000fe400078ec0ff */
[----:B------:R-:W-:Y:S02]  /*9ed0*/  ISETP.NE.AND P6, PT, R157, RZ, PT ;  /* 0x000000ff9d00720c */ /* 0x000fe40003fc5270 */
[----:B------:R-:W-:Y:S07]  /*9ee0*/  ISETP.NE.AND P0, PT, R154, RZ, PT ;  /* 0x000000ff9a00720c */ /* 0x000fee0003f05270 */
[----:B-1----:R-:W1:Y:S02]  /*9ef0*/  LDTM.x64 R4, tmem[UR4] ;  /* 0x00000004000479ee */ /* 0x002e640008340000 */
[----:B-1----:R-:W-:Y:S01]  /*9f00*/  FMUL R0, R68, R4 ;  /* 0x0000000444007220 */ /* 0x002fe20000400000 */
[----:B------:R-:W-:Y:S01]  /*9f10*/  LOP3.LUT R4, R76, 0xffff0000, RZ, 0xc0, !PT ;  /* 0xffff00004c047812 */ /* 0x000fe200078ec0ff */
[C---:B------:R-:W-:Y:S01]  /*9f20*/  FMUL R3, R68.reuse, R5 ;  /* 0x0000000544037220 */ /* 0x040fe20000400000 */
[----:B------:R-:W-:Y:S01]  /*9f30*/  SHF.L.U32 R5, R77, 0x10, RZ ;  /* 0x000000104d057819 */ /* 0x000fe200000006ff */
[----:B------:R-:W-:Y:S01]  /*9f40*/  FFMA R0, R71, R70, R0 ;  /* 0x0000004647007223 */ /* 0x000fe20000000000 */
[----:B------:R-:W-:Y:S01]  /*9f50*/  LOP3.LUT R70, R77, 0xffff0000, RZ, 0xc0, !PT ;  /* 0xffff00004d467812 */ /* 0x000fe200078ec0ff */
[C---:B------:R-:W-:Y:S01]  /*9f60*/  FMUL R6, R68.reuse, R6 ;  /* 0x0000000644067220 */ /* 0x040fe20000400000 */
[C---:B------:R-:W-:Y:S01]  /*9f70*/  FFMA R3, R71.reuse, R4, R3 ;  /* 0x0000000447037223 */ /* 0x040fe20000000003 */
[C---:B------:R-:W-:Y:S01]  /*9f80*/  FMUL R7, R68.reuse, R7 ;  /* 0x0000000744077220 */ /* 0x040fe20000400000 */
[----:B------:R-:W-:Y:S01]  /*9f90*/  FMUL R4, R68, R8 ;  /* 0x0000000844047220 */ /* 0x000fe20000400000 */
[C---:B------:R-:W-:Y:S01]  /*9fa0*/  LOP3.LUT R8, R78.reuse, 0xffff0000, RZ, 0xc0, !PT ;  /* 0xffff00004e087812 */ /* 0x040fe200078ec0ff */
[C---:B------:R-:W-:Y:S01]  /*9fb0*/  FFMA R6, R71.reuse, R5, R6 ;  /* 0x0000000547067223 */ /* 0x040fe20000000006 */
[----:B------:R-:W-:Y:S01]  /*9fc0*/  SHF.L.U32 R5, R78, 0x10, RZ ;  /* 0x000000104e057819 */ /* 0x000fe200000006ff */
[----:B------:R-:W-:Y:S01]  /*9fd0*/  FFMA R7, R71, R70, R7 ;  /* 0x0000004647077223 */ /* 0x000fe20000000007 */
[----:B------:R-:W-:Y:S01]  /*9fe0*/  F2FP.BF16.F32.PACK_AB R92, R3, R0 ;  /* 0x00000000035c723e */ /* 0x000fe200000010ff */
[----:B------:R-:W-:Y:S01]  /*9ff0*/  FMUL R0, R68, R9 ;  /* 0x0000000944007220 */ /* 0x000fe20000400000 */
[----:B------:R-:W-:Y:S01]  /*a000*/  SHF.L.U32 R70, R79, 0x10, RZ ;  /* 0x000000104f467819 */ /* 0x000fe200000006ff */
[----:B------:R-:W-:Y:S01]  /*a010*/  FFMA R4, R71, R5, R4 ;  /* 0x0000000547047223 */ /* 0x000fe20000000004 */
[----:B------:R-:W-:Y:S01]  /*a020*/  F2FP.BF16.F32.PACK_AB R93, R7, R6 ;  /* 0x00000006075d723e */ /* 0x000fe200000010ff */
[C---:B------:R-:W-:Y:S01]  /*a030*/  FFMA R0, R71.reuse, R8, R0 ;  /* 0x0000000847007223 */ /* 0x040fe20000000000 */
[----:B------:R-:W-:Y:S01]  /*a040*/  SHF.L.U32 R8, R80, 0x10, RZ ;  /* 0x0000001050087819 */ /* 0x000fe200000006ff */
[----:B------:R-:W-:Y:S01]  /*a050*/  FMUL R3, R68, R10 ;  /* 0x0000000a44037220 */ /* 0x000fe20000400000 */
[----:B------:R-:W-:Y:S01]  /*a060*/  LOP3.LUT R9, R80, 0xffff0000, RZ, 0xc0, !PT ;  /* 0xffff000050097812 */ /* 0x000fe200078ec0ff */
[----:B------:R-:W-:Y:S01]  /*a070*/  FMUL R5, R68, R11 ;  /* 0x0000000b44057220 */ /* 0x000fe20000400000 */
[----:B------:R-:W-:Y:S01]  /*a080*/  F2FP.BF16.F32.PACK_AB R94, R0, R4 ;  /* 0x00000004005e723e */ /* 0x000fe200000010ff */
[C---:B------:R-:W-:Y:S01]  /*a090*/  FMUL R6, R68.reuse, R12 ;  /* 0x0000000c44067220 */ /* 0x040fe20000400000 */
[C---:B------:R-:W-:Y:S01]  /*a0a0*/  FMUL R7, R68.reuse, R13 ;  /* 0x0000000d44077220 */ /* 0x040fe20000400000 */
[----:B------:R-:W-:Y:S01]  /*a0b0*/  FFMA R3, R71, R70, R3 ;  /* 0x0000004647037223 */ /* 0x000fe20000000003 */
[----:B------:R-:W-:Y:S01]  /*a0c0*/  SHF.L.U32 R70, R81, 0x10, RZ ;  /* 0x0000001051467819 */ /* 0x000fe200000006ff */
        /* <DEDUP_REMOVED lines=8> */
[C---:B------:R-:W-:Y:S01]  /*a150*/  FMUL R44, R68.reuse, R54 ;  /* 0x00000036442c7220 */ /* 0x040fe20000400000 */
[C---:B------:R-:W-:Y:S01]  /*a160*/  FMUL R54, R68.reuse, R64 ;  /* 0x0000004044367220 */ /* 0x040fe20000400000 */
[----:B------:R-:W-:Y:S01]  /*a170*/  F2FP.BF16.F32.PACK_AB R64, R7, R6 ;  /* 0x000000060740723e */ /* 0x000fe200000010ff */
[----:B------:R-:W-:Y:S01]  /*a180*/  STS.128 [R164+UR46+0x8400], R92 ;  /* 0x0084005ca4007988 */ /* 0x000fe20008000c2e */
[----:B------:R-:W-:Y:S01]  /*a190*/  LOP3.LUT R6, R81, 0xffff0000, RZ, 0xc0, !PT ;  /* 0xffff000051067812 */ /* 0x000fe200078ec0ff */
        /* <DEDUP_REMOVED lines=8> */
[----:B------:R-:W-:Y:S01]  /*a220*/  FMUL R48, R68, R58 ;  /* 0x0000003a44307220 */ /* 0x000fe20000400000 */
[----:B------:R-:W-:Y:S01]  /*a230*/  LOP3.LUT R58, R82, 0xffff0000, RZ, 0xc0, !PT ;  /* 0xffff0000523a7812 */ /* 0x000fe200078ec0ff */
[----:B------:R-:W-:Y:S01]  /*a240*/  FFMA R3, R71, R6, R3 ;  /* 0x0000000647037223 */ /* 0x000fe20000000003 */
[----:B------:R-:W-:Y:S01]  /*a250*/  LOP3.LUT R6, R99, 0xffff0000, RZ, 0xc0, !PT ;  /* 0xffff000063067812 */ /* 0x000fe200078ec0ff */
        /* <DEDUP_REMOVED lines=14> */
[----:B------:R-:W-:Y:S01]  /*a340*/  SHF.L.U32 R59, R83, 0x10, RZ ;  /* 0x00000010533b7819 */ /* 0x000fe200000006ff */
[----:B------:R-:W-:Y:S01]  /*a350*/  FMUL R55, R68, R65 ;  /* 0x0000004144377220 */ /* 0x000fe20000400000 */
[----:B------:R-:W-:Y:S01]  /*a360*/  F2FP.BF16.F32.PACK_AB R65, R3, R0 ;  /* 0x000000000341723e */ /* 0x000fe200000010ff */
[----:B------:R-:W-:Y:S01]  /*a370*/  FFMA R4, R71, R7, R4 ;  /* 0x0000000747047223 */ /* 0x000fe20000000004 */
[----:B------:R-:W-:Y:S01]  /*a380*/  SHF.L.U32 R0, R88, 0x10, RZ ;  /* 0x0000001058007819 */ /* 0x000fe200000006ff */
        /* <DEDUP_REMOVED lines=26> */
[C---:B------:R-:W-:Y:S01]  /*a530*/  FMUL R27, R68.reuse, R37 ;  /* 0x00000025441b7220 */ /* 0x040fe20000400000 */
[----:B------:R-:W-:Y:S01]  /*a540*/  FFMA R14, R71, R3, R14 ;  /* 0x00000003470e7223 */ /* 0x000fe2000000000e */
[----:B------:R-:W-:Y:S01]  /*a550*/  LOP3.LUT R3, R91, 0xffff0000, RZ, 0xc0, !PT ;  /* 0xffff00005b037812 */ /* 0x000fe200078ec0ff */
[C---:B------:R-:W-:Y:S01]  /*a560*/  FMUL R37, R68.reuse, R47 ;  /* 0x0000002f44257220 */ /* 0x040fe20000400000 */
[C---:B------:R-:W-:Y:S01]  /*a570*/  FMUL R47, R68.reuse, R57 ;  /* 0x00000039442f7220 */ /* 0x040fe20000400000 */
[----:B------:R-:W-:Y:S01]  /*a580*/  FMUL R57, R68, R67 ;  /* 0x0000004344397220 */ /* 0x000fe20000400000 */
[----:B------:R-:W-:Y:S01]  /*a590*/  F2FP.BF16.F32.PACK_AB R67, R9, R8 ;  /* 0x000000080943723e */ /* 0x000fe200000010ff */
[----:B------:R-:W-:Y:S01]  /*a5a0*/  FFMA R15, R71, R0, R15 ;  /* 0x00000000470f7223 */ /* 0x000fe2000000000f */
[----:B------:R-:W-:Y:S01]  /*a5b0*/  F2FP.BF16.F32.PACK_AB R8, R11, R10 ;  /* 0x0000000a0b08723e */ /* 0x000fe200000010ff */
[----:B------:R-:W-:Y:S01]  /*a5c0*/  FFMA R16, R71, R4, R16 ;  /* 0x0000000447107223 */ /* 0x000fe20000000010 */
[----:B------:R-:W-:Y:S01]  /*a5d0*/  F2FP.BF16.F32.PACK_AB R9, R13, R12 ;  /* 0x0000000c0d09723e */ /* 0x000fe200000010ff */
[----:B------:R-:W-:Y:S01]  /*a5e0*/  FFMA R17, R71, R3, R17 ;  /* 0x0000000347117223 */ /* 0x000fe20000000011 */
[----:B------:R-:W-:Y:S01]  /*a5f0*/  F2FP.BF16.F32.PACK_AB R10, R15, R14 ;  /* 0x0000000e0f0a723e */ /* 0x000fe200000010ff */
[----:B------:R-:W-:Y:S01]  /*a600*/  STS.128 [R163+0x8400], R64 ;  /* 0x00840040a3007388 */ /* 0x000fe20000000c00 */
[----:B------:R-:W-:Y:S01]  /*a610*/  SHF.L.U32 R0, R96, 0x10, RZ ;  /* 0x0000001060007819 */ /* 0x000fe200000006ff */
[C---:B------:R-:W-:Y:S01]  /*a620*/  FMUL R21, R68.reuse, R31 ;  /* 0x0000001f44157220 */ /* 0x040fe20000400000 */
[----:B------:R-:W-:Y:S01]  /*a630*/  F2FP.BF16.F32.PACK_AB R11, R17, R16 ;  /* 0x00000010110b723e */ /* 0x000fe200000010ff */
[----:B------:R-:W-:Y:S01]  /*a640*/  FMUL R22, R68, R32 ;  /* 0x0000002044167220 */ /* 0x000fe20000400000 */
[----:B------:R-:W-:Y:S01]  /*a650*/  LOP3.LUT R3, R96, 0xffff0000, RZ, 0xc0, !PT ;  /* 0xffff000060037812 */ /* 0x000fe200078ec0ff */
[----:B------:R-:W-:Y:S01]  /*a660*/  FFMA R18, R71, R0, R18 ;  /* 0x0000000047127223 */ /* 0x000fe20000000012 */
[C---:B------:R-:W-:Y:S01]  /*a670*/  SHF.L.U32 R4, R97.reuse, 0x10, RZ ;  /* 0x0000001061047819 */ /* 0x040fe200000006ff */
[----:B------:R1:W-:Y:S01]  /*a680*/  STS.128 [R162+0x8400], R8 ;  /* 0x00840008a2007388 */ /* 0x0003e20000000c00 */
[----:B------:R-:W-:Y:S01]  /*a690*/  LOP3.LUT R0, R97, 0xffff0000, RZ, 0xc0, !PT ;  /* 0xffff000061007812 */ /* 0x000fe200078ec0ff */
[C---:B------:R-:W-:Y:S01]  /*a6a0*/  FFMA R19, R71.reuse, R3, R19 ;  /* 0x0000000347137223 */ /* 0x040fe20000000013 */
[C---:B------:R-:W-:Y:S01]  /*a6b0*/  SHF.L.U32 R3, R98.reuse, 0x10, RZ ;  /* 0x0000001062037819 */ /* 0x040fe200000006ff */
[----:B------:R-:W-:Y:S01]  /*a6c0*/  FFMA R20, R71, R4, R20 ;  /* 0x0000000447147223 */ /* 0x000fe20000000014 */
[----:B------:R-:W-:Y:S01]  /*a6d0*/  LOP3.LUT R4, R98, 0xffff0000, RZ, 0xc0, !PT ;  /* 0xffff000062047812 */ /* 0x000fe200078ec0ff */
        /* <DEDUP_REMOVED lines=8> */
[----:B------:R-:W-:Y:S01]  /*a760*/  FFMA R24, R71, R5, R24 ;  /* 0x0000000547187223 */ /* 0x000fe20000000018 */
[----:B------:R-:W-:Y:S01]  /*a770*/  SHF.L.U32 R5, R107, 0x10, RZ ;  /* 0x000000106b057819 */ /* 0x000fe200000006ff */
[----:B------:R-:W-:Y:S01]  /*a780*/  FFMA R25, R71, R6, R25 ;  /* 0x0000000647197223 */ /* 0x000fe20000000019 */
[----:B------:R-:W-:Y:S01]  /*a790*/  LOP3.LUT R6, R107, 0xffff0000, RZ, 0xc0, !PT ;  /* 0xffff00006b067812 */ /* 0x000fe200078ec0ff */
[----:B------:R-:W-:Y:S01]  /*a7a0*/  FFMA R26, R71, R0, R26 ;  /* 0x00000000471a7223 */ /* 0x000fe2000000001a */
[----:B------:R-:W-:Y:S01]  /*a7b0*/  LOP3.LUT R0, R105, 0xffff0000, RZ, 0xc0, !PT ;  /* 0xffff000069007812 */ /* 0x000fe200078ec0ff */
[C---:B------:R-:W-:Y:S01]  /*a7c0*/  FFMA R27, R71.reuse, R3, R27 ;  /* 0x00000003471b7223 */ /* 0x040fe2000000001b */
[C---:B------:R-:W-:Y:S01]  /*a7d0*/  SHF.L.U32 R3, R106.reuse, 0x10, RZ ;  /* 0x000000106a037819 */ /* 0x040fe200000006ff */
        /* <DEDUP_REMOVED lines=13> */
[----:B------:R-:W-:Y:S01]  /*a8b0*/  SHF.L.U32 R4, R113, 0x10, RZ ;  /* 0x0000001071047819 */ /* 0x000fe200000006ff */
[----:B------:R-:W-:Y:S01]  /*a8c0*/  FFMA R32, R71, R5, R32 ;  /* 0x0000000547207223 */ /* 0x000fe20000000020 */
[----:B-1----:R-:W-:Y:S01]  /*a8d0*/  F2FP.BF16.F32.PACK_AB R8, R27, R26 ;  /* 0x0000001a1b08723e */ /* 0x002fe200000010ff */
[----:B------:R-:W-:Y:S01]  /*a8e0*/  FFMA R33, R71, R6, R33 ;  /* 0x0000000647217223 */ /* 0x000fe20000000021 */
[----:B------:R-:W-:Y:S01]  /*a8f0*/  F2FP.BF16.F32.PACK_AB R9, R29, R28 ;  /* 0x0000001c1d09723e */ /* 0x000fe200000010ff */
[----:B------:R-:W-:Y:S01]  /*a900*/  FFMA R34, R71, R0, R34 ;  /* 0x0000000047227223 */ /* 0x000fe20000000022 */
[----:B------:R-:W-:Y:S01]  /*a910*/  LOP3.LUT R0, R113, 0xffff0000, RZ, 0xc0, !PT ;  /* 0xffff000071007812 */ /* 0x000fe200078ec0ff */
[----:B------:R1:W-:Y:S01]  /*a920*/  STS.128 [R161+0x8400], R12 ;  /* 0x0084000ca1007388 */ /* 0x0003e20000000c00 */
[----:B------:R-:W-:Y:S01]  /*a930*/  F2FP.BF16.F32.PACK_AB R10, R31, R30 ;  /* 0x0000001e1f0a723e */ /* 0x000fe200000010ff */
[----:B------:R-:W-:Y:S01]  /*a940*/  FFMA R35, R71, R3, R35 ;  /* 0x0000000347237223 */ /* 0x000fe20000000023 */
[----:B------:R-:W-:Y:S01]  /*a950*/  F2FP.BF16.F32.PACK_AB R11, R33, R32 ;  /* 0x00000020210b723e */ /* 0x000fe200000010ff */
[C---:B------:R-:W-:Y:S01]  /*a960*/  FFMA R36, R71.reuse, R4, R36 ;  /* 0x0000000447247223 */ /* 0x040fe20000000024 */
[C---:B------:R-:W-:Y:S01]  /*a970*/  SHF.L.U32 R3, R114.reuse, 0x10, RZ ;  /* 0x0000001072037819 */ /* 0x040fe200000006ff */
[----:B------:R-:W-:Y:S01]  /*a980*/  FFMA R37, R71, R0, R37 ;  /* 0x0000000047257223 */ /* 0x000fe20000000025 */
[----:B------:R-:W-:Y:S01]  /*a990*/  LOP3.LUT R0, R114, 0xffff0000, RZ, 0xc0, !PT ;  /* 0xffff000072007812 */ /* 0x000fe200078ec0ff */
[----:B------:R2:W-:Y:S01]  /*a9a0*/  STS.128 [R149+0x8400], R8 ;  /* 0x0084000895007388 */ /* 0x0005e20000000c00 */
[----:B------:R-:W-:Y:S01]  /*a9b0*/  SHF.L.U32 R4, R115, 0x10, RZ ;  /* 0x0000001073047819 */ /* 0x000fe200000006ff */
[C---:B------:R-:W-:Y:S01]  /*a9c0*/  FFMA R38, R71.reuse, R3, R38 ;  /* 0x0000000347267223 */ /* 0x040fe20000000026 */
[----:B---3--:R-:W-:Y:S01]  /*a9d0*/  SHF.L.U32 R3, R120, 0x10, RZ ;  /* 0x0000001078037819 */ /* 0x008fe200000006ff */
[----:B------:R-:W-:Y:S01]  /*a9e0*/  FFMA R39, R71, R0, R39 ;  /* 0x0000000047277223 */ /* 0x000fe20000000027 */
[----:B------:R-:W-:Y:S01]  /*a9f0*/  LOP3.LUT R0, R115, 0xffff0000, RZ, 0xc0, !PT ;  /* 0xffff000073007812 */ /* 0x000fe200078ec0ff */
[----:B------:R-:W-:Y:S01]  /*aa00*/  FMUL R41, R68, R51 ;  /* 0x0000003344297220 */ /* 0x000fe20000400000 */
[----:B------:R-:W-:Y:S01]  /*aa10*/  SHF.L.U32 R5, R131, 0x10, RZ ;  /* 0x0000001083057819 */ /* 0x000fe200000006ff */
[C---:B------:R-:W-:Y:S01]  /*aa20*/  FFMA R40, R71.reuse, R4, R40 ;  /* 0x0000000447287223 */ /* 0x040fe20000000028 */
[----:B------:R-:W-:Y:S01]  /*aa30*/  LOP3.LUT R4, R120, 0xffff0000, RZ, 0xc0, !PT ;  /* 0xffff000078047812 */ /* 0x000fe200078ec0ff */
[----:B------:R-:W-:Y:S01]  /*aa40*/  FFMA R41, R71, R0, R41 ;  /* 0x0000000047297223 */ /* 0x000fe20000000029 */
[----:B------:R-:W-:Y:S01]  /*aa50*/  SHF.L.U32 R0, R121, 0x10, RZ ;  /* 0x0000001079007819 */ /* 0x000fe200000006ff */
[C---:B------:R-:W-:Y:S01]  /*aa60*/  FMUL R42, R68.reuse, R52 ;  /* 0x00000034442a7220 */ /* 0x040fe20000400000 */
[----:B------:R-:W-:Y:S01]  /*aa70*/  LOP3.LUT R6, R131, 0xffff0000, RZ, 0xc0, !PT ;  /* 0xffff000083067812 */ /* 0x000fe200078ec0ff */
[C---:B------:R-:W-:Y:S01]  /*aa80*/  FMUL R43, R68.reuse, R53 ;  /* 0x00000035442b7220 */ /* 0x040fe20000400000 */
[----:B------:R-:W-:Y:S01]  /*aa90*/  FMUL R51, R68, R61 ;  /* 0x0000003d44337220 */ /* 0x000fe20000400000 */
[----:B------:R-:W-:Y:S01]  /*aaa0*/  FFMA R42, R71, R3, R42 ;  /* 0x00000003472a7223 */ /* 0x000fe2000000002a */
[----:B------:R-:W-:Y:S01]  /*aab0*/  LOP3.LUT R3, R121, 0xffff0000, RZ, 0xc0, !PT ;  /* 0xffff000079037812 */ /* 0x000fe200078ec0ff */
[----:B------:R-:W-:Y:S01]  /*aac0*/  FFMA R43, R71, R4, R43 ;  /* 0x00000004472b7223 */ /* 0x000fe2000000002b */
[----:B------:R-:W-:Y:S01]  /*aad0*/  SHF.L.U32 R4, R123, 0x10, RZ ;  /* 0x000000107b047819 */ /* 0x000fe200000006ff */
[C---:B------:R-:W-:Y:S01]  /*aae0*/  FFMA R44, R71.reuse, R0, R44 ;  /* 0x00000000472c7223 */ /* 0x040fe2000000002c */
[C---:B------:R-:W-:Y:S01]  /*aaf0*/  SHF.L.U32 R0, R122.reuse, 0x10, RZ ;  /* 0x000000107a007819 */ /* 0x040fe200000006ff */
[----:B------:R-:W-:Y:S01]  /*ab00*/  FFMA R45, R71, R3, R45 ;  /* 0x00000003472d7223 */ /* 0x000fe2000000002d */
[----:B------:R-:W-:Y:S01]  /*ab10*/  LOP3.LUT R3, R122, 0xffff0000, RZ, 0xc0, !PT ;  /* 0xffff00007a037812 */ /* 0x000fe200078ec0ff */
[----:B------:R-:W-:Y:S01]  /*ab20*/  FMUL R52, R68, R62 ;  /* 0x0000003e44347220 */ /* 0x000fe20000400000 */
[----:B-1----:R-:W-:Y:S01]  /*ab30*/  F2FP.BF16.F32.PACK_AB R12, R43, R42 ;  /* 0x0000002a2b0c723e */ /* 0x002fe200000010ff */
[----:B------:R-:W-:Y:S01]  /*ab40*/  FFMA R46, R71, R0, R46 ;  /* 0x00000000472e7223 */ /* 0x000fe2000000002e */
[----:B------:R-:W-:Y:S01]  /*ab50*/  LOP3.LUT R0, R123, 0xffff0000, RZ, 0xc0, !PT ;  /* 0xffff00007b007812 */ /* 0x000fe200078ec0ff */
[C---:B------:R-:W-:Y:S01]  /*ab60*/  FFMA R47, R71.reuse, R3, R47 ;  /* 0x00000003472f7223 */ /* 0x040fe2000000002f */
[C---:B------:R-:W-:Y:S01]  /*ab70*/  SHF.L.U32 R3, R128.reuse, 0x10, RZ ;  /* 0x0000001080037819 */ /* 0x040fe200000006ff */
[----:B------:R-:W-:Y:S01]  /*ab80*/  FFMA R48, R71, R4, R48 ;  /* 0x0000000447307223 */ /* 0x000fe20000000030 */
[----:B------:R-:W-:Y:S01]  /*ab90*/  SHF.L.U32 R4, R129, 0x10, RZ ;  /* 0x0000001081047819 */ /* 0x000fe200000006ff */
[C---:B------:R-:W-:Y:S01]  /*aba0*/  FFMA R49, R71.reuse, R0, R49 ;  /* 0x0000000047317223 */ /* 0x040fe20000000031 */
[----:B------:R-:W-:Y:S01]  /*abb0*/  LOP3.LUT R0, R128, 0xffff0000, RZ, 0xc0, !PT ;  /* 0xffff000080007812 */ /* 0x000fe200078ec0ff */
[----:B------:R-:W-:Y:S01]  /*abc0*/  FFMA R50, R71, R3, R50 ;  /* 0x0000000347327223 */ /* 0x000fe20000000032 */
[----:B--2---:R-:W-:Y:S01]  /*abd0*/  F2FP.BF16.F32.PACK_AB R8, R35, R34 ;  /* 0x000000222308723e */ /* 0x004fe200000010ff */
[----:B------:R-:W-:Y:S01]  /*abe0*/  FMUL R53, R68, R63 ;  /* 0x0000003f44357220 */ /* 0x000fe20000400000 */
[----:B------:R-:W-:Y:S01]  /*abf0*/  F2FP.BF16.F32.PACK_AB R9, R37, R36 ;  /* 0x000000242509723e */ /* 0x000fe200000010ff */
[----:B------:R-:W-:Y:S01]  /*ac00*/  FFMA R51, R71, R0, R51 ;  /* 0x0000000047337223 */ /* 0x000fe20000000033 */
[----:B------:R-:W-:Y:S01]  /*ac10*/  F2FP.BF16.F32.PACK_AB R10, R39, R38 ;  /* 0x00000026270a723e */ /* 0x000fe200000010ff */
[----:B------:R-:W-:Y:S01]  /*ac20*/  FFMA R52, R71, R4, R52 ;  /* 0x0000000447347223 */ /* 0x000fe20000000034 */
[----:B------:R-:W-:Y:S02]  /*ac30*/  F2FP.BF16.F32.PACK_AB R11, R41, R40 ;  /* 0x00000028290b723e */ /* 0x000fe400000010ff */
[----:B------:R-:W-:Y:S02]  /*ac40*/  LOP3.LUT R0, R129, 0xffff0000, RZ, 0xc0, !PT ;  /* 0xffff000081007812 */ /* 0x000fe400078ec0ff */
[C---:B------:R-:W-:Y:S01]  /*ac50*/  SHF.L.U32 R3, R130.reuse, 0x10, RZ ;  /* 0x0000001082037819 */ /* 0x040fe200000006ff */
[----:B------:R-:W-:Y:S01]  /*ac60*/  STS.128 [R160+0x8400], R8 ;  /* 0x00840008a0007388 */ /* 0x000fe20000000c00 */
[----:B------:R-:W-:Y:S01]  /*ac70*/  LOP3.LUT R4, R130, 0xffff0000, RZ, 0xc0, !PT ;  /* 0xffff000082047812 */ /* 0x000fe200078ec0ff */
[----:B------:R-:W-:Y:S01]  /*ac80*/  FFMA R53, R71, R0, R53 ;  /* 0x0000000047357223 */ /* 0x000fe20000000035 */
        /* <DEDUP_REMOVED lines=8> */
[----:B------:R-:W-:Y:S01]  /*ad10*/  STS.128 [R159+0x8400], R12 ;  /* 0x0084000c9f007388 */ /* 0x000fe20000000c00 */
[----:B------:R-:W-:Y:S02]  /*ad20*/  F2FP.BF16.F32.PACK_AB R5, R53, R52 ;  /* 0x000000343505723e */ /* 0x000fe400000010ff */
        /* <DEDUP_REMOVED lines=12> */
[----:B--2---:R-:W2:Y:S01]  /*adf0*/  FENCE.VIEW.ASYNC.S ;  /* 0x00000000000073c6 */ /* 0x004ea20000000000 */
[----:B------:R-:W-:Y:S02]  /*ae00*/  @P6 PRMT R0, R165, 0x654, R0 ;  /* 0x00000654a5006816 */ /* 0x000fe40000000000 */
[----:B-1----:R-:W-:Y:S01]  /*ae10*/  LEA R4, R74, UR46, 0x3 ;  /* 0x0000002e4a047c11 */ /* 0x002fe2000f8e18ff */
[----:B--2---:R-:W-:Y:S06]  /*ae20*/  BAR.SYNC.DEFER_BLOCKING 0x1, 0x80 ;  /* 0x0042000000007b1d */ /* 0x004fec0000010000 */
        /* <DEDUP_REMOVED lines=11> */
.L_x_135:
[----:B------:R-:W-:Y:S05]  /*aee0*/  BSYNC.RECONVERGENT B0 ;  /* 0x0000000000007941 */ /* 0x000fea0003800200 */
.L_x_134:
[----:B------:R-:W-:Y:S01]  /*aef0*/  BAR.SYNC.DEFER_BLOCKING 0x1, 0x80 ;  /* 0x0042000000007b1d */ /* 0x000fe20000010000 */
[----:B------:R-:W-:Y:S02]  /*af00*/  UIADD3 UR4, UPT, UPT, UR47, 0x1, URZ ;  /* 0x000000012f047890 */ /* 0x000fe4000fffe0ff */
[----:B------:R-:W-:Y:S02]  /*af10*/  UISETP.NE.AND UP0, UPT, UR38, URZ, UPT ;  /* 0x000000ff2600728c */ /* 0x000fe4000bf05270 */
[----:B------:R-:W-:Y:S02]  /*af20*/  UISETP.NE.AND UP1, UPT, UR4, 0x4, UPT ;  /* 0x000000040400788c */ /* 0x000fe4000bf25270 */
[----:B------:R-:W-:Y:S02]  /*af30*/  USEL UR39, URZ, 0xc0, !UP0 ;  /* 0x000000c0ff277887 */ /* 0x000fe4000c000000 */
[----:B------:R-:W-:Y:S01]  /*af40*/  USEL UR52, UR4, URZ, UP1 ;  /* 0x000000ff04347287 */ /* 0x000fe20008800000 */
[----:B------:R1:W-:Y:S01]  /*af50*/  @P6 SYNCS.ARRIVE.TRANS64.RED.A1T0 RZ, [R0+URZ], RZ ;  /* 0x000000ff00ff69a7 */ /* 0x0003e200081004ff */
[----:B------:R-:W-:Y:S01]  /*af60*/  BSSY B1, `(.L_x_136) ;  /* 0x000001f000017945 */ /* 0x000fe20003800000 */
[----:B------:R-:W2:Y:S02]  /*af70*/  @P6 SYNCS.PHASECHK.TRANS64.TRYWAIT P0, [R4+URZ+0x40], R3 ;  /* 0x00004003040065a7 */ /* 0x000ea400080011ff */
[----:B--2---:R-:W-:Y:S01]  /*af80*/  @P6 SEL R86, RZ, 0x1, !P0 ;  /* 0x00000001ff566807 */ /* 0x004fe20004000000 */
[----:B-1----:R-:W-:Y:S06]  /*af90*/  @!P6 BRA `(.L_x_137) ;  /* 0x00000000006ce947 */ /* 0x002fec0003800000 */
        /* <DEDUP_REMOVED lines=12> */
.L_x_139:
[----:B------:R-:W-:Y:S05]  /*b060*/  BSYNC B0 ;  /* 0x0000000000007941 */ /* 0x000fea0003800000 */
.L_x_138:
[----:B------:R-:W-:Y:S11]  /*b070*/  ISETP.NE.AND P0, PT, R87, RZ, PT ;  /* 0x000000ff5700720c */ /* 0x000ff60003f05270 */
[----:B------:R-:W-:Y:S02]  /*b080*/  @!UPT UIADD3 URZ, UPT, UPT, URZ, URZ, URZ ;  /* 0x000000fffffff290 */ /* 0x000fe4000fffe0ff */
[----:B------:R2:W3:Y:S01]  /*b090*/  @P0 LDS.128 R76, [R74+UR46+0x400] ;  /* 0x0004002e4a4c0984 */ /* 0x0004e20008000c00 */
[----:B------:R-:W-:Y:S01]  /*b0a0*/  @P0 IMAD.IADD R84, R84, 0x1, R75 ;  /* 0x0000000154540824 */ /* 0x000fe200078e024b */
[C---:B-1----:R-:W-:Y:S01]  /*b0b0*/  @P0 IADD3 R4, PT, PT, R85.reuse, R75, RZ ;  /* 0x0000004b55040210 */ /* 0x042fe20007ffe0ff */
[C---:B------:R-:W-:Y:S01]  /*b0c0*/  @P0 IMAD.IADD R0, R85.reuse, 0x1, R3 ;  /* 0x0000000155000824 */ /* 0x040fe200078e0203 */
[----:B------:R2:W1:Y:S02]  /*b0d0*/  @P0 LDS.128 R80, [R5+0x400] ;  /* 0x0004000005500984 */ /* 0x0004640000000c00 */
[----:B------:R-:W-:Y:S02]  /*b0e0*/  @P0 IADD3 R85, PT, PT, R85, R84, RZ ;  /* 0x0000005455550210 */ /* 0x000fe40007ffe0ff */
[----:B------:R2:W4:Y:S04]  /*b0f0*/  @P0 LDS.128 R88, [R3+0x400] ;  /* 0x0004000003580984 */ /* 0x0005280000000c00 */
[----:B------:R2:W1:Y:S04]  /*b100*/  @P0 LDS.128 R96, [R0+0x400] ;  /* 0x0004000000600984 */ /* 0x0004680000000c00 */
[----:B------:R2:W1:Y:S04]  /*b110*/  @P0 LDS.128 R104, [R75+0x400] ;  /* 0x000400004b680984 */ /* 0x0004680000000c00 */
[----:B------:R2:W1:Y:S04]  /*b120*/  @P0 LDS.128 R112, [R4+0x400] ;  /* 0x0004000004700984 */ /* 0x0004680000000c00 */
[----:B------:R2:W1:Y:S04]  /*b130*/  @P0 LDS.128 R120, [R84+0x400] ;  /* 0x0004000054780984 */ /* 0x0004680000000c00 */
[----:B------:R2:W1:Y:S02]  /*b140*/  @P0 LDS.128 R128, [R85+0x400] ;  /* 0x0004000055800984 */ /* 0x0004640000000c00 */
.L_x_137:
[----:B------:R-:W-:Y:S05]  /*b150*/  BSYNC B1 ;  /* 0x0000000000017941 */ /* 0x000fea0003800000 */
.L_x_136:
[----:B------:R-:W-:Y:S01]  /*b160*/  VIADD R16, R69, UR39 ;  /* 0x0000002745107c36 */ /* 0x000fe20008000000 */
[----:B------:R-:W-:Y:S04]  /*b170*/  BSSY.RECONVERGENT B6, `(.L_x_141) ;  /* 0x0000015000067945 */ /* 0x000fe80003800200 */
[----:B--2---:R-:W-:Y:S04]  /*b180*/  SHF.R.U32.HI R0, RZ, 0x15, R16 ;  /* 0x00000015ff007819 */ /* 0x004fe80000011610 */
[----:B------:R-:W-:Y:S11]  /*b190*/  LOP3.LUT P0, RZ, R0, 0x3, R143, 0x48, !PT ;  /* 0x0000000300ff7812 */ /* 0x000ff6000780488f */
[----:B------:R-:W-:Y:S02]  /*b1a0*/  @!UPT UIADD3 URZ, UPT, UPT, URZ, URZ, URZ ;  /* 0x000000fffffff290 */ /* 0x000fe4000fffe0ff */
[----:B------:R-:W-:Y:S05]  /*b1b0*/  @!P0 BRA `(.L_x_142) ;  /* 0x0000000000408947 */ /* 0x000fea0003800000 */
[----:B------:R-:W2:Y:S01]  /*b1c0*/  LDCU.64 UR8, c[0x4][0x70] ;  /* 0x01000e00ff0877ac */ /* 0x000ea20008000a00 */
[----:B------:R-:W-:Y:S01]  /*b1d0*/  MOV R15, 0x0 ;  /* 0x00000000000f7802 */ /* 0x000fe20000000f00 */
[----:B------:R-:W-:Y:S02]  /*b1e0*/  HFMA2 R12, -RZ, RZ, 0, 5.9604644775390625e-08 ;  /* 0x00000001ff0c7431 */ /* 0x000fe400000001ff */
[----:B------:R-:W-:Y:S02]  /*b1f0*/  IMAD.MOV.U32 R8, RZ, RZ, 0x192 ;  /* 0x00000192ff087424 */ /* 0x000fe400078e00ff */
[----:B------:R-:W-:Y:S01]  /*b200*/  IMAD.MOV.U32 R13, RZ, RZ, RZ ;  /* 0x000000ffff0d7224 */ /* 0x000fe200078e00ff */
[----:B------:R-:W5:Y:S01]  /*b210*/  LDCU.64 UR6, c[0x4][0x78] ;  /* 0x01000f00ff0677ac */ /* 0x000f620008000a00 */
[----:B------:R-:W1:Y:S01]  /*b220*/  LDC.64 R14, c[0x4][R15] ;  /* 0x010000000f0e7b82 */ /* 0x000e620000000a00 */
[----:B------:R-:W3:Y:S01]  /*b230*/  LDCU.64 UR4, c[0x4][0x10] ;  /* 0x01000200ff0477ac */ /* 0x000ee20008000a00 */
[----:B--2---:R-:W-:Y:S01]  /*b240*/  MOV R5, UR9 ;  /* 0x0000000900057c02 */ /* 0x004fe20008000f00 */
[----:B------:R-:W-:Y:S01]  /*b250*/  IMAD.U32 R4, RZ, RZ, UR8 ;  /* 0x00000008ff047e24 */ /* 0x000fe2000f8e00ff */
[----:B-----5:R-:W-:Y:S01]  /*b260*/  MOV R7, UR7 ;  /* 0x0000000700077c02 */ /* 0x020fe20008000f00 */
[----:B------:R-:W-:Y:S01]  /*b270*/  IMAD.U32 R6, RZ, RZ, UR6 ;  /* 0x00000006ff067e24 */ /* 0x000fe2000f8e00ff */
[----:B---3--:R-:W-:Y:S01]  /*b280*/  MOV R11, UR5 ;  /* 0x00000005000b7c02 */ /* 0x008fe20008000f00 */
[----:B------:R-:W-:Y:S02]  /*b290*/  IMAD.U32 R10, RZ, RZ, UR4 ;  /* 0x00000004ff0a7e24 */ /* 0x000fe4000f8e00ff */
[----:B------:R-:W-:Y:S07]  /*b2a0*/  LEPC R20, `(.L_x_142) ;  /* 0x000000001014794e */ /* 0x000fee0000000000 */
[----:B-1--4-:R-:W-:Y:S05]  /*b2b0*/  CALL.ABS.NOINC R14 ;  /* 0x000000000e007343 */ /* 0x012fea0003c00000 */
.L_x_142:
[----:B------:R-:W-:Y:S05]  /*b2c0*/  BSYNC.RECONVERGENT B6 ;  /* 0x0000000000067941 */ /* 0x000fea0003800200 */
.L_x_141:
[----:B---3--:R-:W-:Y:S01]  /*b2d0*/  SHF.L.U32 R0, R76, 0x10, RZ ;  /* 0x000000104c007819 */ /* 0x008fe200000006ff */
[----:B------:R-:W-:Y:S05]  /*b2e0*/  WARPSYNC.ALL ;  /* 0x0000000000007948 */ /* 0x000fea0003800000 */
[----:B------:R-:W-:Y:S01]  /*b2f0*/  R2UR UR4, R16 ;  /* 0x00000000100472ca */ /* 0x000fe200000e0000 */
[----:B------:R-:W-:Y:S01]  /*b300*/  BSSY.RECONVERGENT B0, `(.L_x_143) ;  /* 0x00000fc000007945 */ /* 0x000fe20003800200 */
[----:B------:R-:W-:Y:S02]  /*b310*/  LOP3.LUT R3, R76, 0xffff0000, RZ, 0xc0, !PT ;  /* 0xffff00004c037812 */ /* 0x000fe400078ec0ff */
[C---:B------:R-:W-:Y:S02]  /*b320*/  SHF.L.U32 R69, R77.reuse, 0x10, RZ ;  /* 0x000000104d457819 */ /* 0x040fe400000006ff */
[----:B------:R-:W-:Y:S02]  /*b330*/  LOP3.LUT R70, R77, 0xffff0000, RZ, 0xc0, !PT ;  /* 0xffff00004d467812 */ /* 0x000fe400078ec0ff */
[C---:B------:R-:W-:Y:S02]  /*b340*/  SHF.L.U32 R72, R78.reuse, 0x10, RZ ;  /* 0x000000104e487819 */ /* 0x040fe400000006ff */
[----:B------:R-:W-:Y:S02]  /*b350*/  LOP3.LUT R73, R78, 0xffff0000, RZ, 0xc0, !PT ;  /* 0xffff00004e497812 */ /* 0x000fe400078ec0ff */
[C---:B------:R-:W-:Y:S01]  /*b360*/  SHF.L.U32 R74, R79.reuse, 0x10, RZ ;  /* 0x000000104f4a7819 */ /* 0x040fe200000006ff */
[----:B------:R-:W2:Y:S01]  /*b370*/  LDTM.x64 R4, tmem[UR4] ;  /* 0x00000004000479ee */ /* 0x000ea20008340000 */
[----:B------:R-:W-:Y:S02]  /*b380*/  LOP3.LUT R75, R79, 0xffff0000, RZ, 0xc0, !PT ;  /* 0xffff00004f4b7812 */ /* 0x000fe400078ec0ff */
[C---:B-1----:R-:W-:Y:S02]  /*b390*/  SHF.L.U32 R76, R80.reuse, 0x10, RZ ;  /* 0x00000010504c7819 */ /* 0x042fe400000006ff */
[----:B------:R-:W-:Y:S02]  /*b3a0*/  LOP3.LUT R77, R80, 0xffff0000, RZ, 0xc0, !PT ;  /* 0xffff0000504d7812 */ /* 0x000fe400078ec0ff */
[C---:B------:R-:W-:Y:S02]  /*b3b0*/  SHF.L.U32 R78, R81.reuse, 0x10, RZ ;  /* 0x00000010514e7819 */ /* 0x040fe400000006ff */
[----:B------:R-:W-:Y:S02]  /*b3c0*/  LOP3.LUT R79, R81, 0xffff0000, RZ, 0xc0, !PT ;  /* 0xffff0000514f7812 */ /* 0x000fe400078ec0ff */
[C---:B------:R-:W-:Y:S02]  /*b3d0*/  SHF.L.U32 R80, R82.reuse, 0x10, RZ ;  /* 0x0000001052507819 */ /* 0x040fe400000006ff */
[----:B------:R-:W-:Y:S02]  /*b3e0*/  LOP3.LUT R81, R82, 0xffff0000, RZ, 0xc0, !PT ;  /* 0xffff000052517812 */ /* 0x000fe400078ec0ff */
[C---:B------:R-:W-:Y:S02]  /*b3f0*/  SHF.L.U32 R82, R83.reuse, 0x10, RZ ;  /* 0x0000001053527819 */ /* 0x040fe400000006ff */
[----:B------:R-:W-:Y:S02]  /*b400*/  LOP3.LUT R83, R83, 0xffff0000, RZ, 0xc0, !PT ;  /* 0xffff000053537812 */ /* 0x000fe400078ec0ff */
[C---:B----4-:R-:W-:Y:S02]  /*b410*/  SHF.L.U32 R84, R88.reuse, 0x10, RZ ;  /* 0x0000001058547819 */ /* 0x050fe400000006ff */
[----:B------:R-:W-:Y:S02]  /*b420*/  LOP3.LUT R85, R88, 0xffff0000, RZ, 0xc0, !PT ;  /* 0xffff000058557812 */ /* 0x000fe400078ec0ff */
[C---:B------:R-:W-:Y:S01]  /*b430*/  SHF.L.U32 R86, R89.reuse, 0x10, RZ ;  /* 0x0000001059567819 */ /* 0x040fe200000006ff */
[C---:B--2---:R-:W-:Y:S01]  /*b440*/  FMUL R4, R68.reuse, R4 ;  /* 0x0000000444047220 */ /* 0x044fe20000400000 */
[----:B------:R-:W-:Y:S01]  /*b450*/  LOP3.LUT R87, R89, 0xffff0000, RZ, 0xc0, !PT ;  /* 0xffff000059577812 */ /* 0x000fe200078ec0ff */
[----:B------:R-:W-:Y:S01]  /*b460*/  FMUL R5, R68, R5 ;  /* 0x0000000544057220 */ /* 0x000fe20000400000 */
[C---:B------:R-:W-:Y:S01]  /*b470*/  SHF.L.U32 R88, R90.reuse, 0x10, RZ ;  /* 0x000000105a587819 */ /* 0x040fe200000006ff */
[C---:B------:R-:W-:Y:S01]  /*b480*/  FFMA R4, R71.reuse, R0, R4 ;  /* 0x0000000047047223 */ /* 0x040fe20000000004 */
[----:B------:R-:W-:Y:S01]  /*b490*/  LOP3.LUT R89, R90, 0xffff0000, RZ, 0xc0, !PT ;  /* 0xffff00005a597812 */ /* 0x000fe200078ec0ff */
[----:B------:R-:W-:Y:S01]  /*b4a0*/  FFMA R5, R71, R3, R5 ;  /* 0x0000000347057223 */ /* 0x000fe20000000005 */
[C---:B------:R-:W-:Y:S01]  /*b4b0*/  SHF.L.U32 R90, R91.reuse, 0x10, RZ ;  /* 0x000000105b5a7819 */ /* 0x040fe200000006ff */
[C---:B------:R-:W-:Y:S01]  /*b4c0*/  FMUL R6, R68.reuse, R6 ;  /* 0x0000000644067220 */ /* 0x040fe20000400000 */
[----:B------:R-:W-:Y:S01]  /*b4d0*/  LOP3.LUT R91, R91, 0xffff0000, RZ, 0xc0, !PT ;  /* 0xffff00005b5b7812 */ /* 0x000fe200078ec0ff */
[----:B------:R-:W-:Y:S01]  /*b4e0*/  FMUL R7, R68, R7 ;  /* 0x0000000744077220 */ /* 0x000fe20000400000 */
[----:B------:R-:W-:Y:S01]  /*b4f0*/  F2FP.BF16.F32.PACK_AB R4, R5, R4 ;  /* 0x000000040504723e */ /* 0x000fe200000010ff */
[C---:B------:R-:W-:Y:S01]  /*b500*/  FFMA R6, R71.reuse, R69, R6 ;  /* 0x0000004547067223 */ /* 0x040fe20000000006 */
[C---:B------:R-:W-:Y:S01]  /*b510*/  SHF.L.U32 R92, R96.reuse, 0x10, RZ ;  /* 0x00000010605c7819 */ /* 0x040fe200000006ff */
[----:B------:R-:W-:Y:S01]  /*b520*/  FFMA R7, R71, R70, R7 ;  /* 0x0000004647077223 */ /* 0x000fe20000000007 */
[----:B------:R-:W-:Y:S01]  /*b530*/  LOP3.LUT R93, R96, 0xffff0000, RZ, 0xc0, !PT ;  /* 0xffff0000605d7812 */ /* 0x000fe200078ec0ff */
[C---:B------:R-:W-:Y:S01]  /*b540*/  FMUL R8, R68.reuse, R8 ;  /* 0x0000000844087220 */ /* 0x040fe20000400000 */
[----:B------:R-:W-:Y:S01]  /*b550*/  SHF.L.U32 R94, R97, 0x10, RZ ;  /* 0x00000010615e7819 */ /* 0x000fe200000006ff */
[----:B------:R-:W-:Y:S01]  /*b560*/  FMUL R9, R68, R9 ;  /* 0x0000000944097220 */ /* 0x000fe20000400000 */
[----:B------:R-:W-:Y:S01]  /*b570*/  F2FP.BF16.F32.PACK_AB R5, R7, R6 ;  /* 0x000000060705723e */ /* 0x000fe200000010ff */
[----:B------:R-:W-:Y:S01]  /*b580*/  FFMA R8, R71, R72, R8 ;  /* 0x0000004847087223 */ /* 0x000fe20000000008 */
[----:B------:R-:W-:Y:S01]  /*b590*/  LOP3.LUT R95, R97, 0xffff0000, RZ, 0xc0, !PT ;  /* 0xffff0000615f7812 */ /* 0x000fe200078ec0ff */
[----:B------:R-:W-:Y:S01]  /*b5a0*/  FFMA R9, R71, R73, R9 ;  /* 0x0000004947097223 */ /* 0x000fe20000000009 */
[----:B------:R-:W-:Y:S01]  /*b5b0*/  SHF.L.U32 R96, R98, 0x10, RZ ;  /* 0x0000001062607819 */ /* 0x000fe200000006ff */
[----:B------:R-:W-:Y:S01]  /*b5c0*/  FMUL R10, R68, R10 ;  /* 0x0000000a440a7220 */ /* 0x000fe20000400000 */
[----:B------:R-:W-:Y:S01]  /*b5d0*/  LOP3.LUT R97, R98, 0xffff0000, RZ, 0xc0, !PT ;  /* 0xffff000062617812 */ /* 0x000fe200078ec0ff */
[C---:B------:R-:W-:Y:S01]  /*b5e0*/  FMUL R11, R68.reuse, R11 ;  /* 0x0000000b440b7220 */ /* 0x040fe20000400000 */
[----:B------:R-:W-:Y:S01]  /*b5f0*/  F2FP.BF16.F32.PACK_AB R6, R9, R8 ;  /* 0x000000080906723e */ /* 0x000fe200000010ff */
[----:B------:R-:W-:Y:S01]  /*b600*/  FFMA R10, R71, R74, R10 ;  /* 0x0000004a470a7223 */ /* 0x000fe2000000000a */
[----:B------:R-:W-:Y:S01]  /*b610*/  SHF.L.U32 R98, R99, 0x10, RZ ;  /* 0x0000001063627819 */ /* 0x000fe200000006ff */
[----:B------:R-:W-:Y:S01]  /*b620*/  FFMA R11, R71, R75, R11 ;  /* 0x0000004b470b7223 */ /* 0x000fe2000000000b */
[----:B------:R-:W-:Y:S01]  /*b630*/  LOP3.LUT R99, R99, 0xffff0000, RZ, 0xc0, !PT ;  /* 0xffff000063637812 */ /* 0x000fe200078ec0ff */
[----:B------:R-:W-:Y:S01]  /*b640*/  FMUL R0, R68, R12 ;  /* 0x0000000c44007220 */ /* 0x000fe20000400000 */
[----:B------:R-:W-:Y:S01]  /*b650*/  SHF.L.U32 R100, R104, 0x10, RZ ;  /* 0x0000001068647819 */ /* 0x000fe200000006ff */
[C---:B------:R-:W-:Y:S01]  /*b660*/  FMUL R3, R68.reuse, R13 ;  /* 0x0000000d44037220 */ /* 0x040fe20000400000 */
[----:B------:R-:W-:Y:S01]  /*b670*/  F2FP.BF16.F32.PACK_AB R7, R11, R10 ;  /* 0x0000000a0b07723e */ /* 0x000fe200000010ff */
[----:B------:R-:W-:Y:S01]  /*b680*/  FMUL R14, R68, R14 ;  /* 0x0000000e440e7220 */ /* 0x000fe20000400000 */
[----:B------:R-:W-:Y:S01]  /*b690*/  LOP3.LUT R101, R104, 0xffff0000, RZ, 0xc0, !PT ;  /* 0xffff000068657812 */ /* 0x000fe200078ec0ff */
[C---:B------:R-:W-:Y:S01]  /*b6a0*/  FMUL R15, R68.reuse, R15 ;  /* 0x0000000f440f7220 */ /* 0x040fe20000400000 */
[----:B------:R-:W-:Y:S01]  /*b6b0*/  SHF.L.U32 R102, R105, 0x10, RZ ;  /* 0x0000001069667819 */ /* 0x000fe200000006ff */
[----:B------:R-:W-:Y:S01]  /*b6c0*/  FFMA R0, R71, R76, R0 ;  /* 0x0000004c47007223 */ /* 0x000fe20000000000 */
[----:B------:R-:W-:Y:S01]  /*b6d0*/  LOP3.LUT R103, R105, 0xffff0000, RZ, 0xc0, !PT ;  /* 0xffff000069677812 */ /* 0x000fe200078ec0ff */
[----:B------:R-:W-:Y:S01]  /*b6e0*/  FMUL R12, R68, R16 ;  /* 0x00000010440c7220 */ /* 0x000fe20000400000 */
[C---:B------:R-:W-:Y:S01]  /*b6f0*/  SHF.L.U32 R104, R106.reuse, 0x10, RZ ;  /* 0x000000106a687819 */ /* 0x040fe200000006ff */
[----:B------:R-:W-:Y:S01]  /*b700*/  FFMA R3, R71, R77, R3 ;  /* 0x0000004d47037223 */ /* 0x000fe20000000003 */
[----:B------:R-:W-:Y:S01]  /*b710*/  LOP3.LUT R105, R106, 0xffff0000, RZ, 0xc0, !PT ;  /* 0xffff00006a697812 */ /* 0x000fe200078ec0ff */
[C---:B------:R-:W-:Y:S01]  /*b720*/  FMUL R13, R68.reuse, R17 ;  /* 0x00000011440d7220 */ /* 0x040fe20000400000 */
[----:B------:R-:W-:Y:S01]  /*b730*/  SHF.L.U32 R106, R107, 0x10, RZ ;  /* 0x000000106b6a7819 */ /* 0x000fe200000006ff */
[----:B------:R-:W-:Y:S01]  /*b740*/  FFMA R14, R71, R78, R14 ;  /* 0x0000004e470e7223 */ /* 0x000fe2000000000e */
[----:B------:R-:W-:Y:S01]  /*b750*/  F2FP.BF16.F32.PACK_AB R8, R3, R0 ;  /* 0x000000000308723e */ /* 0x000fe200000010ff */
[----:B------:R-:W-:Y:S01]  /*b760*/  FMUL R18, R68, R18 ;  /* 0x0000001244127220 */ /* 0x000fe20000400000 */
[----:B------:R-:W-:Y:S01]  /*b770*/  LOP3.LUT R107, R107, 0xffff0000, RZ, 0xc0, !PT ;  /* 0xffff00006b6b7812 */ /* 0x000fe200078ec0ff */
[----:B------:R-:W-:Y:S01]  /*b780*/  FFMA R15, R71, R79, R15 ;  /* 0x0000004f470f7223 */ /* 0x000fe2000000000f */
[----:B------:R-:W-:Y:S01]  /*b790*/  SHF.L.U32 R108, R112, 0x10, RZ ;  /* 0x00000010706c7819 */ /* 0x000fe200000006ff */
[----:B------:R-:W-:Y:S01]  /*b7a0*/  FMUL R19, R68, R19 ;  /* 0x0000001344137220 */ /* 0x000fe20000400000 */
[----:B------:R-:W-:Y:S01]  /*b7b0*/  LOP3.LUT R109, R112, 0xffff0000, RZ, 0xc0, !PT ;  /* 0xffff0000706d7812 */ /* 0x000fe200078ec0ff */
[----:B------:R1:W-:Y:S01]  /*b7c0*/  STS.128 [R164+UR46+0xc400], R4 ;  /* 0x00c40004a4007988 */ /* 0x0003e20008000c2e */
[----:B------:R-:W-:Y:S01]  /*b7d0*/  F2FP.BF16.F32.PACK_AB R9, R15, R14 ;  /* 0x0000000e0f09723e */ /* 0x000fe200000010ff */
[C---:B------:R-:W-:Y:S01]  /*b7e0*/  FFMA R12, R71.reuse, R80, R12 ;  /* 0x00000050470c7223 */ /* 0x040fe2000000000c */
[C---:B------:R-:W-:Y:S01]  /*b7f0*/  FFMA R13, R71.reuse, R81, R13 ;  /* 0x00000051470d7223 */ /* 0x040fe2000000000d */
[----:B------:R-:W-:Y:S01]  /*b800*/  FFMA R18, R71, R82, R18 ;  /* 0x0000005247127223 */ /* 0x000fe20000000012 */
[----:B------:R-:W-:Y:S01]  /*b810*/  SHF.L.U32 R110, R113, 0x10, RZ ;  /* 0x00000010716e7819 */ /* 0x000fe200000006ff */
[----:B------:R-:W-:Y:S01]  /*b820*/  FFMA R19, R71, R83, R19 ;  /* 0x0000005347137223 */ /* 0x000fe20000000013 */
[C---:B------:R-:W-:Y:S01]  /*b830*/  FMUL R16, R68.reuse, R20 ;  /* 0x0000001444107220 */ /* 0x040fe20000400000 */
[----:B------:R-:W-:Y:S01]  /*b840*/  F2FP.BF16.F32.PACK_AB R10, R13, R12 ;  /* 0x0000000c0d0a723e */ /* 0x000fe200000010ff */
[C---:B------:R-:W-:Y:S01]  /*b850*/  FMUL R17, R68.reuse, R21 ;  /* 0x0000001544117220 */ /* 0x040fe20000400000 */
[C---:B------:R-:W-:Y:S01]  /*b860*/  FMUL R22, R68.reuse, R22 ;  /* 0x0000001644167220 */ /* 0x040fe20000400000 */
[----:B------:R-:W-:Y:S01]  /*b870*/  F2FP.BF16.F32.PACK_AB R11, R19, R18 ;  /* 0x00000012130b723e */ /* 0x000fe200000010ff */
[C---:B------:R-:W-:Y:S01]  /*b880*/  FFMA R16, R71.reuse, R84, R16 ;  /* 0x0000005447107223 */ /* 0x040fe20000000010 */
[----:B------:R-:W-:Y:S01]  /*b890*/  FFMA R17, R71, R85, R17 ;  /* 0x0000005547117223 */ /* 0x000fe20000000011 */
[----:B------:R-:W-:Y:S01]  /*b8a0*/  LOP3.LUT R111, R113, 0xffff0000, RZ, 0xc0, !PT ;  /* 0xffff0000716f7812 */ /* 0x000fe200078ec0ff */
[----:B------:R-:W-:Y:S01]  /*b8b0*/  FFMA R22, R71, R86, R22 ;  /* 0x0000005647167223 */ /* 0x000fe20000000016 */
[----:B------:R1:W-:Y:S01]  /*b8c0*/  STS.128 [R163+0xc400], R8 ;  /* 0x00c40008a3007388 */ /* 0x0003e20000000c00 */
[C---:B------:R-:W-:Y:S01]  /*b8d0*/  FMUL R23, R68.reuse, R23 ;  /* 0x0000001744177220 */ /* 0x040fe20000400000 */
[----:B------:R-:W-:Y:S01]  /*b8e0*/  F2FP.BF16.F32.PACK_AB R16, R17, R16 ;  /* 0x000000101110723e */ /* 0x000fe200000010ff */
[C---:B------:R-:W-:Y:S01]  /*b8f0*/  FMUL R20, R68.reuse, R24 ;  /* 0x0000001844147220 */ /* 0x040fe20000400000 */
[----:B------:R-:W-:Y:S01]  /*b900*/  FMUL R21, R68, R25 ;  /* 0x0000001944157220 */ /* 0x000fe20000400000 */
[C---:B------:R-:W-:Y:S01]  /*b910*/  SHF.L.U32 R112, R114.reuse, 0x10, RZ ;  /* 0x0000001072707819 */ /* 0x040fe200000006ff */
[C---:B------:R-:W-:Y:S01]  /*b920*/  FFMA R23, R71.reuse, R87, R23 ;  /* 0x0000005747177223 */ /* 0x040fe20000000017 */
[C---:B------:R-:W-:Y:S01]  /*b930*/  FFMA R20, R71.reuse, R88, R20 ;  /* 0x0000005847147223 */ /* 0x040fe20000000014 */
[----:B------:R-:W-:Y:S01]  /*b940*/  LOP3.LUT R113, R114, 0xffff0000, RZ, 0xc0, !PT ;  /* 0xffff000072717812 */ /* 0x000fe200078ec0ff */
        /* <DEDUP_REMOVED lines=8> */
[----:B------:R-:W-:Y:S01]  /*b9d0*/  SHF.L.U32 R114, R115, 0x10, RZ ;  /* 0x0000001073727819 */ /* 0x000fe200000006ff */
[----:B------:R-:W-:Y:S01]  /*b9e0*/  FFMA R24, R71, R92, R24 ;  /* 0x0000005c47187223 */ /* 0x000fe20000000018 */
[C---:B------:R-:W-:Y:S01]  /*b9f0*/  FMUL R25, R68.reuse, R29 ;  /* 0x0000001d44197220 */ /* 0x040fe20000400000 */
[----:B------:R-:W-:Y:S01]  /*ba00*/  LOP3.LUT R115, R115, 0xffff0000, RZ, 0xc0, !PT ;  /* 0xffff000073737812 */ /* 0x000fe200078ec0ff */
[C---:B------:R-:W-:Y:S01]  /*ba10*/  FMUL R30, R68.reuse, R30 ;  /* 0x0000001e441e7220 */ /* 0x040fe20000400000 */
[----:B------:R-:W-:Y:S01]  /*ba20*/  F2FP.BF16.F32.PACK_AB R19, R27, R26 ;  /* 0x0000001a1b13723e */ /* 0x000fe200000010ff */
[C---:B------:R-:W-:Y:S01]  /*ba30*/  FFMA R25, R71.reuse, R93, R25 ;  /* 0x0000005d47197223 */ /* 0x040fe20000000019 */
[----:B------:R-:W-:Y:S01]  /*ba40*/  FMUL R31, R68, R31 ;  /* 0x0000001f441f7220 */ /* 0x000fe20000400000 */
[----:B------:R-:W-:Y:S01]  /*ba50*/  FFMA R30, R71, R94, R30 ;  /* 0x0000005e471e7223 */ /* 0x000fe2000000001e */
[----:B------:R-:W-:Y:S01]  /*ba60*/  SHF.L.U32 R116, R120, 0x10, RZ ;  /* 0x0000001078747819 */ /* 0x000fe200000006ff */
[----:B------:R1:W-:Y:S01]  /*ba70*/  STS.128 [R162+0xc400], R16 ;  /* 0x00c40010a2007388 */ /* 0x0003e20000000c00 */
[----:B------:R-:W-:Y:S01]  /*ba80*/  F2FP.BF16.F32.PACK_AB R24, R25, R24 ;  /* 0x000000181918723e */ /* 0x000fe200000010ff */
[C---:B------:R-:W-:Y:S01]  /*ba90*/  FFMA R31, R71.reuse, R95, R31 ;  /* 0x0000005f471f7223 */ /* 0x040fe2000000001f */
[C---:B------:R-:W-:Y:S01]  /*baa0*/  FMUL R28, R68.reuse, R32 ;  /* 0x00000020441c7220 */ /* 0x040fe20000400000 */
[C---:B------:R-:W-:Y:S01]  /*bab0*/  FMUL R29, R68.reuse, R33 ;  /* 0x00000021441d7220 */ /* 0x040fe20000400000 */
[----:B------:R-:W-:Y:S01]  /*bac0*/  FMUL R34, R68, R34 ;  /* 0x0000002244227220 */ /* 0x000fe20000400000 */
[----:B------:R-:W-:Y:S01]  /*bad0*/  LOP3.LUT R117, R120, 0xffff0000, RZ, 0xc0, !PT ;  /* 0xffff000078757812 */ /* 0x000fe200078ec0ff */
[----:B------:R-:W-:Y:S01]  /*bae0*/  FFMA R28, R71, R96, R28 ;  /* 0x00000060471c7223 */ /* 0x000fe2000000001c */
[----:B------:R-:W-:Y:S01]  /*baf0*/  F2FP.BF16.F32.PACK_AB R25, R31, R30 ;  /* 0x0000001e1f19723e */ /* 0x000fe200000010ff */
[C---:B------:R-:W-:Y:S01]  /*bb00*/  FFMA R29, R71.reuse, R97, R29 ;  /* 0x00000061471d7223 */ /* 0x040fe2000000001d */
[----:B------:R-:W-:Y:S01]  /*bb10*/  FFMA R34, R71, R98, R34 ;  /* 0x0000006247227223 */ /* 0x000fe20000000022 */
[C---:B------:R-:W-:Y:S01]  /*bb20*/  FMUL R35, R68.reuse, R35 ;  /* 0x0000002344237220 */ /* 0x040fe20000400000 */
[----:B------:R-:W-:Y:S01]  /*bb30*/  SHF.L.U32 R118, R121, 0x10, RZ ;  /* 0x0000001079767819 */ /* 0x000fe200000006ff */
[C---:B------:R-:W-:Y:S01]  /*bb40*/  FMUL R32, R68.reuse, R36 ;  /* 0x0000002444207220 */ /* 0x040fe20000400000 */
[----:B------:R-:W-:Y:S01]  /*bb50*/  F2FP.BF16.F32.PACK_AB R26, R29, R28 ;  /* 0x0000001c1d1a723e */ /* 0x000fe200000010ff */
[C---:B------:R-:W-:Y:S01]  /*bb60*/  FFMA R35, R71.reuse, R99, R35 ;  /* 0x0000006347237223 */ /* 0x040fe20000000023 */
[C---:B------:R-:W-:Y:S01]  /*bb70*/  FMUL R33, R68.reuse, R37 ;  /* 0x0000002544217220 */ /* 0x040fe20000400000 */
[----:B------:R-:W-:Y:S01]  /*bb80*/  FFMA R32, R71, R100, R32 ;  /* 0x0000006447207223 */ /* 0x000fe20000000020 */
        /* <DEDUP_REMOVED lines=29> */
[C---:B------:R-:W-:Y:S01]  /*bd60*/  FMUL R47, R68.reuse, R47 ;  /* 0x0000002f442f7220 */ /* 0x040fe20000400000 */
[C---:B------:R-:W-:Y:S01]  /*bd70*/  FMUL R44, R68.reuse, R48 ;  /* 0x00000030442c7220 */ /* 0x040fe20000400000 */
[----:B------:R-:W-:Y:S01]  /*bd80*/  FMUL R45, R68, R49 ;  /* 0x00000031442d7220 */ /* 0x000fe20000400000 */
[----:B------:R1:W-:Y:S01]  /*bd90*/  STS.128 [R149+0xc400], R32 ;  /* 0x00c4002095007388 */ /* 0x0003e20000000c00 */
[C---:B------:R-:W-:Y:S01]  /*bda0*/  SHF.L.U32 R124, R128.reuse, 0x10, RZ ;  /* 0x00000010807c7819 */ /* 0x040fe200000006ff */
[----:B------:R-:W-:Y:S01]  /*bdb0*/  FFMA R46, R71, R110, R46 ;  /* 0x0000006e472e7223 */ /* 0x000fe2000000002e */
[----:B------:R-:W-:Y:S01]  /*bdc0*/  F2FP.BF16.F32.PACK_AB R40, R41, R40 ;  /* 0x000000282928723e */ /* 0x000fe200000010ff */
[C---:B------:R-:W-:Y:S01]  /*bdd0*/  FFMA R47, R71.reuse, R111, R47 ;  /* 0x0000006f472f7223 */ /* 0x040fe2000000002f */
[C---:B------:R-:W-:Y:S01]  /*bde0*/  FFMA R44, R71.reuse, R112, R44 ;  /* 0x00000070472c7223 */ /* 0x040fe2000000002c */
[----:B------:R-:W-:Y:S01]  /*bdf0*/  LOP3.LUT R125, R128, 0xffff0000, RZ, 0xc0, !PT ;  /* 0xffff0000807d7812 */ /* 0x000fe200078ec0ff */
[C---:B------:R-:W-:Y:S01]  /*be00*/  FFMA R45, R71.reuse, R113, R45 ;  /* 0x00000071472d7223 */ /* 0x040fe2000000002d */
        /* <DEDUP_REMOVED lines=14> */
[----:B------:R-:W-:Y:S01]  /*bef0*/  FFMA R55, R71, R119, R55 ;  /* 0x0000007747377223 */ /* 0x000fe20000000037 */
[C---:B------:R-:W-:Y:S01]  /*bf00*/  FMUL R59, R68.reuse, R59 ;  /* 0x0000003b443b7220 */ /* 0x040fe20000400000 */
[----:B------:R-:W-:Y:S01]  /*bf10*/  F2FP.BF16.F32.PACK_AB R41, R47, R46 ;  /* 0x0000002e2f29723e */ /* 0x000fe200000010ff */
[----:B------:R-:W-:Y:S01]  /*bf20*/  FFMA R52, R71, R120, R52 ;  /* 0x0000007847347223 */ /* 0x000fe20000000034 */
[----:B------:R-:W-:Y:S01]  /*bf30*/  F2FP.BF16.F32.PACK_AB R42, R45, R44 ;  /* 0x0000002c2d2a723e */ /* 0x000fe200000010ff */
[C---:B------:R-:W-:Y:S01]  /*bf40*/  FMUL R56, R68.reuse, R60 ;  /* 0x0000003c44387220 */ /* 0x040fe20000400000 */
[----:B------:R-:W-:Y:S01]  /*bf50*/  F2FP.BF16.F32.PACK_AB R43, R51, R50 ;  /* 0x00000032332b723e */ /* 0x000fe200000010ff */
[----:B------:R-:W-:Y:S01]  /*bf60*/  FFMA R53, R71, R121, R53 ;  /* 0x0000007947357223 */ /* 0x000fe20000000035 */
[----:B------:R-:W-:Y:S01]  /*bf70*/  SHF.L.U32 R126, R129, 0x10, RZ ;  /* 0x00000010817e7819 */ /* 0x000fe200000006ff */
[C---:B------:R-:W-:Y:S01]  /*bf80*/  FMUL R57, R68.reuse, R61 ;  /* 0x0000003d44397220 */ /* 0x040fe20000400000 */
[----:B------:R-:W-:Y:S01]  /*bf90*/  FFMA R58, R71, R122, R58 ;  /* 0x0000007a473a7223 */ /* 0x000fe2000000003a */
[----:B------:R1:W-:Y:S01]  /*bfa0*/  STS.128 [R160+0xc400], R40 ;  /* 0x00c40028a0007388 */ /* 0x0003e20000000c00 */
[----:B------:R-:W-:Y:S01]  /*bfb0*/  LOP3.LUT R127, R129, 0xffff0000, RZ, 0xc0, !PT ;  /* 0xffff0000817f7812 */ /* 0x000fe200078ec0ff */
[----:B------:R-:W-:Y:S01]  /*bfc0*/  FMUL R62, R68, R62 ;  /* 0x0000003e443e7220 */ /* 0x000fe20000400000 */
[C---:B------:R-:W-:Y:S01]  /*bfd0*/  FFMA R59, R71.reuse, R123, R59 ;  /* 0x0000007b473b7223 */ /* 0x040fe2000000003b */
[----:B------:R-:W-:Y:S01]  /*bfe0*/  SHF.L.U32 R128, R130, 0x10, RZ ;  /* 0x0000001082807819 */ /* 0x000fe200000006ff */
[----:B------:R-:W-:Y:S01]  /*bff0*/  FMUL R63, R68, R63 ;  /* 0x0000003f443f7220 */ /* 0x000fe20000400000 */
[C---:B------:R-:W-:Y:S01]  /*c000*/  FFMA R56, R71.reuse, R124, R56 ;  /* 0x0000007c47387223 */ /* 0x040fe20000000038 */
[----:B------:R-:W-:Y:S01]  /*c010*/  LOP3.LUT R129, R130, 0xffff0000, RZ, 0xc0, !PT ;  /* 0xffff000082817812 */ /* 0x000fe200078ec0ff */
[C---:B------:R-:W-:Y:S01]  /*c020*/  FMUL R60, R68.reuse, R64 ;  /* 0x00000040443c7220 */ /* 0x040fe20000400000 */
[----:B------:R-:W-:Y:S01]  /*c030*/  FFMA R57, R71, R125, R57 ;  /* 0x0000007d47397223 */ /* 0x000fe20000000039 */
[----:B------:R-:W-:Y:S01]  /*c040*/  SHF.L.U32 R130, R131, 0x10, RZ ;  /* 0x0000001083827819 */ /* 0x000fe200000006ff */
[C---:B------:R-:W-:Y:S01]  /*c050*/  FMUL R61, R68.reuse, R65 ;  /* 0x00000041443d7220 */ /* 0x040fe20000400000 */
        /* <DEDUP_REMOVED lines=17> */
[----:B------:R-:W-:Y:S02]  /*c170*/  F2FP.BF16.F32.PACK_AB R59, R67, R66 ;  /* 0x00000042433b723e */ /* 0x000fe400000010ff */
[----:B------:R-:W-:Y:S03]  /*c180*/  ISETP.NE.AND P0, PT, R154, RZ, PT ;  /* 0x000000ff9a00720c */ /* 0x000fe60003f05270 */
[----:B------:R1:W-:Y:S01]  /*c190*/  STS.128 [R158+0xc400], R56 ;  /* 0x00c400389e007388 */ /* 0x0003e20000000c00 */
[----:B------:R-:W-:Y:S01]  /*c1a0*/  @!PT LDS RZ, [RZ] ;  /* 0x00000000fffff984 */ /* 0x000fe20000000800 */
[----:B------:R-:W-:Y:S01]  /*c1b0*/  @!PT LDS RZ, [RZ] ;  /* 0x00000000fffff984 */ /* 0x000fe20000000800 */
[----:B------:R-:W-:Y:S01]  /*c1c0*/  @!PT LDS RZ, [RZ] ;  /* 0x00000000fffff984 */ /* 0x000fe20000000800 */
[----:B------:R-:W-:Y:S01]  /*c1d0*/  @!PT LDS RZ, [RZ] ;  /* 0x00000000fffff984 */ /* 0x000fe20000000800 */
[----:B------:R2:W-:Y:S07]  /*c1e0*/  MEMBAR.ALL.CTA ;  /* 0x0000000000007992 */ /* 0x0005ee0000008000 */
[----:B--2---:R-:W2:Y:S02]  /*c1f0*/  FENCE.VIEW.ASYNC.S ;  /* 0x00000000000073c6 */ /* 0x004ea40000000000 */
[----:B--2---:R-:W-:Y:S06]  /*c200*/  BAR.SYNC.DEFER_BLOCKING 0x1, 0x80 ;  /* 0x0042000000007b1d */ /* 0x004fec0000010000 */
[----:B------:R-:W-:Y:S05]  /*c210*/  @P0 BRA `(.L_x_144) ;  /* 0x0000000000280947 */ /* 0x000fea0003800000 */
[----:B------:R-:W2:Y:S01]  /*c220*/  LDCU.64 UR6, c[0x0][0x348] ;  /* 0x00006900ff0677ac */ /* 0x000ea20008000a00 */
[----:B------:R-:W-:Y:S02]  /*c230*/  UIADD3 UR9, UPT, UPT, UR53, UR39, URZ ;  /* 0x0000002735097290 */ /* 0x000fe4000fffe0ff */
[----:B------:R-:W-:Y:S01]  /*c240*/  UIADD3 UR8, UPT, UPT, UR46, 0xc400, URZ ;  /* 0x0000c4002e087890 */ /* 0x000fe2000fffe0ff */
[----:B------:R-:W-:Y:S01]  /*c250*/  UMOV UR10, UR50 ;  /* 0x00000032000a7c82 */ /* 0x000fe20008000000 */
[----:B------:R-:W-:Y:S01]  /*c260*/  UMOV UR11, UR44 ;  /* 0x0000002c000b7c82 */ /* 0x000fe20008000000 */
[----:B--2---:R-:W-:Y:S04]  /*c270*/  UIADD3 UR4, UP0, UPT, UR6, 0xa80, URZ ;  /* 0x00000a8006047890 */ /* 0x004fe8000ff1e0ff */
[----:B------:R-:W-:Y:S09]  /*c280*/  UIADD3.X UR5, UPT, UPT, URZ, UR7, URZ, UP0, !UPT ;  /* 0x00000007ff057290 */ /* 0x000ff200087fe4ff */
[----:B------:R2:W-:Y:S01]  /*c290*/  UTMASTG.3D [UR8], [UR4] ;  /* 0x00000008040073b5 */ /* 0x0005e20008010000 */
[----:B------:R0:W-:Y:S01]  /*c2a0*/  UTMACMDFLUSH ;  /* 0x00000000000079b7 */ /* 0x0001e20000000000 */
[----:B--2---:R-:W-:Y:S04]  /*c2b0*/  DEPBAR.LE SB0, 0x1 ;  /* 0x000080400000791a */ /* 0x004fe80000000000 */
.L_x_144:
[----:B------:R-:W-:Y:S05]  /*c2c0*/  BSYNC.RECONVERGENT B0 ;  /* 0x0000000000007941 */ /* 0x000fea0003800200 */
.L_x_143:
[----:B------:R-:W-:Y:S01]  /*c2d0*/  BAR.SYNC.DEFER_BLOCKING 0x1, 0x80 ;  /* 0x0042000000007b1d */ /* 0x000fe20000010000 */
[----:B------:R-:W-:Y:S09]  /*c2e0*/  UISETP.NE.AND UP0, UPT, UR54, -0x4, UPT ;  /* 0xfffffffc3600788c */ /* 0x000ff2000bf05270 */
[----:B------:R-:W-:Y:S05]  /*c2f0*/  BRA.U !UP0, `(.L_x_145) ;  /* 0x0000000108247547 */ /* 0x000fea000b800000 */
[----:B------:R-:W-:Y:S01]  /*c300*/  ISETP.NE.AND P0, PT, R157, RZ, PT ;  /* 0x000000ff9d00720c */ /* 0x000fe20003f05270 */
[----:B------:R-:W-:Y:S01]  /*c310*/  IMAD.U32 R0, RZ, RZ, UR52 ;  /* 0x00000034ff007e24 */ /* 0x000fe2000f8e00ff */
[----:B------:R-:W-:Y:S04]  /*c320*/  UIADD3 UR4, UPT, UPT, UR52, 0x1, URZ ;  /* 0x0000000134047890 */ /* 0x000fe8000fffe0ff */
[----:B------:R-:W-:Y:S04]  /*c330*/  UISETP.NE.AND UP0, UPT, UR4, 0x4, UPT ;  /* 0x000000040400788c */ /* 0x000fe8000bf05270 */
[----:B------:R-:W-:Y:S03]  /*c340*/  USEL UR52, UR4, URZ, UP0 ;  /* 0x000000ff04347287 */ /* 0x000fe60008000000 */
[----:B------:R-:W-:Y:S05]  /*c350*/  @P0 LEA R0, R0, UR46, 0x3 ;  /* 0x0000002e00000c11 */ /* 0x000fea000f8e18ff */
[----:B------:R-:W-:Y:S05]  /*c360*/  @P0 VIADD R0, R0, 0x60 ;  /* 0x0000006000000836 */ /* 0x000fea0000000000 */
[----:B------:R-:W-:Y:S04]  /*c370*/  @P0 PRMT R0, R165, 0x654, R0 ;  /* 0x00000654a5000816 */ /* 0x000fe80000000000 */
[----:B------:R2:W-:Y:S03]  /*c380*/  @P0 SYNCS.ARRIVE.TRANS64.RED.A1T0 RZ, [R0+URZ], RZ ;  /* 0x000000ff00ff09a7 */ /* 0x0005e600081004ff */
.L_x_145:
[----:B------:R-:W-:Y:S01]  /*c390*/  R2UR UR6, R156 ;  /* 0x000000009c0672ca */ /* 0x000fe200000e0000 */
[----:B------:R-:W-:Y:S01]  /*c3a0*/  UIADD3 UR54, UPT, UPT, UR54, 0x4, URZ ;  /* 0x0000000436367890 */ /* 0x000fe2000fffe0ff */
[----:B------:R-:W-:Y:S01]  /*c3b0*/  R2UR UR5, R144 ;  /* 0x00000000900572ca */ /* 0x000fe200000e0000 */
[----:B------:R-:W-:Y:S01]  /*c3c0*/  ULOP3.LUT UR38, UR38, 0x1, URZ, 0x3c, !UPT ;  /* 0x0000000126267892 */ /* 0x000fe2000f8e3cff */
[----:B------:R-:W-:Y:S01]  /*c3d0*/  R2UR UR4, R145 ;  /* 0x00000000910472ca */ /* 0x000fe200000e0000 */
[----:B------:R-:W-:Y:S01]  /*c3e0*/  UMOV UR44, UR63 ;  /* 0x0000003f002c7c82 */ /* 0x000fe20008000000 */
[C---:B------:R-:W-:Y:S04]  /*c3f0*/  ISETP.NE.AND P0, PT, R148.reuse, 0x2, PT ;  /* 0x000000029400780c */ /* 0x040fe80003f05270 */
[----:B--2---:R-:W-:Y:S02]  /*c400*/  SEL R0, RZ, 0x1, P0 ;  /* 0x00000001ff007807 */ /* 0x004fe40000000000 */
[----:B------:R-:W-:Y:S01]  /*c410*/  SEL R148, R148, RZ, P0 ;  /* 0x000000ff94947207 */ /* 0x000fe20000000000 */
[----:B------:R-:W-:Y:S01]  /*c420*/  UISETP.NE.AND UP0, UPT, UR6, URZ, UPT ;  /* 0x000000ff0600728c */ /* 0x000fe2000bf05270 */
[----:B------:R-:W-:Y:S01]  /*c430*/  LOP3.LUT R150, R150, R0, RZ, 0x3c, !PT ;  /* 0x0000000096967212 */ /* 0x000fe200078e3cff */
[----:B------:R-:W-:Y:S02]  /*c440*/  UIADD3 UR16, UPT, UPT, UR36, UR5, URZ ;  /* 0x0000000524107290 */ /* 0x000fe4000fffe0ff */
[----:B------:R-:W-:Y:S05]  /*c450*/  UIADD3 UR20, UPT, UPT, UR37, UR4, URZ ;  /* 0x0000000425147290 */ /* 0x000fea000fffe0ff */
[----:B------:R-:W-:Y:S07]  /*c460*/  BRA.U UP0, `(.L_x_146) ;  /* 0xffffff9d00a47547 */ /* 0x000fee000b83ffff */
[----:B------:R-:W2:Y:S01]  /*c470*/  S2UR UR4, SR_CgaCtaId ;  /* 0x00000000000479c3 */ /* 0x000ea20000008800 */
[----:B------:R-:W3:Y:S01]  /*c480*/  LDCU.64 UR6, c[0x0][0xc90] ;  /* 0x00019200ff0677ac */ /* 0x000ee20008000a00 */
[----:B------:R-:W-:Y:S01]  /*c490*/  UIADD3 UR8, UPT, UPT, UR46, 0xe0, URZ ;  /* 0x000000e02e087890 */ /* 0x000fe2000fffe0ff */
[----:B---3--:R-:W-:-:S04]  /*c4a0*/  ISETP.NE.U32.AND P1, PT, RZ, UR6, PT ;  /* 0x00000006ff007c0c */ /* 0x008fc8000bf25070 */
[----:B------:R-:W-:Y:S01]  /*c4b0*/  ISETP.NE.AND.EX P0, PT, RZ, UR7, PT, P1 ;  /* 0x00000007ff007c0c */ /* 0x000fe2000bf05310 */
[----:B--2---:R-:W-:Y:S01]  /*c4c0*/  ULOP3.LUT UR9, UR4, 0x1, URZ, 0x3c, !UPT ;  /* 0x0000000104097892 */ /* 0x004fe2000f8e3cff */
[----:B------:R-:W2:Y:S03]  /*c4d0*/  LDCU.64 UR4, c[0x0][0xc88] ;  /* 0x00019100ff0477ac */ /* 0x000ea60008000a00 */
[----:B------:R-:W-:-:S09]  /*c4e0*/  UPRMT UR8, UR9, 0x654, UR8 ;  /* 0x0000065409087896 */ /* 0x000fd20008000008 */
[----:B------:R-:W-:Y:S01]  /*c4f0*/  SYNCS.ARRIVE.TRANS64.RED.A1T0 RZ, [UR8], RZ ;  /* 0x000000ffffff79a7 */ /* 0x000fe20008100408 */
[----:B--2---:R-:W-:Y:S01]  /*c500*/  ISETP.NE.U32.AND P2, PT, RZ, UR4, PT ;  /* 0x00000004ff007c0c */ /* 0x004fe2000bf45070 */
[----:B------:R-:W-:Y:S03]  /*c510*/  SYNCS.ARRIVE.TRANS64.A1T0 RZ, [UR46+0xe0], RZ ;  /* 0x0000e0ffffff79a7 */ /* 0x000fe6000810002e */
[----:B------:R-:W-:-:S13]  /*c520*/  ISETP.NE.AND.EX P2, PT, RZ, UR5, PT, P2 ;  /* 0x00000005ff007c0c */ /* 0x000fda000bf45320 */
[----:B------:R-:W-:Y:S05]  /*c530*/  @P2 BRA P0, `(.L_x_147) ;  /* 0x00000000003c2947 */ /* 0x000fea0000000000 */
[----:B------:R-:W-:-:S13]  /*c540*/  ISETP.NE.AND.EX P1, PT, RZ, UR7, PT, P1 ;  /* 0x00000007ff007c0c */ /* 0x000fda000bf25310 */
[----:B------:R-:W-:Y:S05]  /*c550*/  @P1 BRA `(.L_x_148) ;  /* 0x00000000000c1947 */ /* 0x000fea0003800000 */
[----:B------:R-:W-:-:S13]  /*c560*/  FSETP.NEU.AND P0, PT, R71, RZ, PT ;  /* 0x000000ff4700720b */ /* 0x000fda0003f0d000 */
[----:B------:R-:W-:Y:S05]  /*c570*/  @!P0 EXIT ;  /* 0x000000000000894d */ /* 0x000fea0003800000 */
[----:B------:R-:W-:Y:S05]  /*c580*/  BRA `(.L_x_147) ;  /* 0x0000000000287947 */ /* 0x000fea0003800000 */
.L_x_148:
[----:B------:R-:W-:Y:S01]  /*c590*/  ISETP.NE.AND P0, PT, R147, RZ, PT ;  /* 0x000000ff9300720c */ /* 0x000fe20003f05270 */
[----:B------:R-:W-:-:S12]  /*c5a0*/  BSSY.RECONVERGENT B0, `(.L_x_147) ;  /* 0x0000008000007945 */ /* 0x000fd80003800200 */
[----:B------:R-:W-:Y:S05]  /*c5b0*/  @P0 BRA `(.L_x_149) ;  /* 0x0000000000100947 */ /* 0x000fea0003800000 */
[----:B------:R-:W-:-:S04]  /*c5c0*/  ISETP.NE.U32.AND P0, PT, RZ, UR4, PT ;  /* 0x00000004ff007c0c */ /* 0x000fc8000bf05070 */
[----:B------:R-:W-:-:S13]  /*c5d0*/  ISETP.NE.AND.EX P0, PT, RZ, UR5, PT, P0 ;  /* 0x00000005ff007c0c */ /* 0x000fda000bf05300 */
[----:B------:R-:W-:Y:S05]  /*c5e0*/  @!P0 EXIT ;  /* 0x000000000000894d */ /* 0x000fea0003800000 */
[----:B------:R-:W-:Y:S05]  /*c5f0*/  BRA `(.L_x_150) ;  /* 0x0000000000087947 */ /* 0x000fea0003800000 */
.L_x_149:
[----:B------:R-:W-:-:S13]  /*c600*/  FSETP.NEU.AND P0, PT, R71, RZ, PT ;  /* 0x000000ff4700720b */ /* 0x000fda0003f0d000 */
[----:B------:R-:W-:Y:S05]  /*c610*/  @!P0 EXIT ;  /* 0x000000000000894d */ /* 0x000fea0003800000 */
.L_x_150:
[----:B------:R-:W-:Y:S05]  /*c620*/  BSYNC.RECONVERGENT B0 ;  /* 0x0000000000007941 */ /* 0x000fea0003800200 */
.L_x_147:
[----:B------:R-:W2:Y:S01]  /*c630*/  S2UR UR7, SR_CgaCtaId ;  /* 0x00000000000779c3 */ /* 0x000ea20000008800 */
[----:B------:R-:W-:Y:S01]  /*c640*/  ULEA UR6, UR52, UR46, 0x3 ;  /* 0x0000002e34067291 */ /* 0x000fe2000f8e18ff */
[----:B------:R-:W-:-:S04]  /*c650*/  DEPBAR.LE SB0, 0x0 ;  /* 0x000080000000791a */ /* 0x000fc80000000000 */
[----:B------:R-:W-:-:S04]  /*c660*/  UIADD3 UR6, UPT, UPT, UR6, 0x60, URZ ;  /* 0x0000006006067890 */ /* 0x000fc8000fffe0ff */
[----:B--2---:R-:W-:-:S09]  /*c670*/  UPRMT UR6, UR7, 0x654, UR6 ;  /* 0x0000065407067896 */ /* 0x004fd20008000006 */
[----:B------:R-:W-:Y:S01]  /*c680*/  SYNCS.ARRIVE.TRANS64.RED.A1T0 RZ, [UR6], RZ ;  /* 0x000000ffffff79a7 */ /* 0x000fe20008100406 */
[----:B------:R-:W-:Y:S05]  /*c690*/  EXIT ;  /* 0x000000000000794d */ /* 0x000fea0003800000 */
.L_x_24:
[----:B-1----:R1:W2:Y:S02]  /*c6a0*/  SYNCS.PHASECHK.TRANS64.TRYWAIT P0, [R0+URZ+0xd0], R2 ;  /* 0x0000d002000075a7 */ /* 0x0022a400080011ff */
[----:B--2---:R-:W-:Y:S05]  /*c6b0*/  @!P0 NANOSLEEP.SYNCS 0x989680 ;  /* 0x009896800000895d */ /* 0x004fea0003900000 */
[----:B------:R-:W2:Y:S02]  /*c6c0*/  @!P0 SYNCS.PHASECHK.TRANS64 P0, [R0+URZ+0xd0], R2 ;  /* 0x0000d002000085a7 */ /* 0x000ea400080010ff */
[----:B--2---:R-:W-:Y:S05]  /*c6d0*/  @!P0 BRA `(.L_x_24) ;  /* 0xfffffffc00f08947 */ /* 0x004fea000383ffff */
[----:B------:R-:W-:Y:S05]  /*c6e0*/  BRA `(.L_x_151) ;  /* 0xffffff5400947947 */ /* 0x000fea000383ffff */
.L_x_27:
[----:B-1----:R-:W-:-:S07]  /*c6f0*/  MOV R0, UR5 ;  /* 0x0000000500007c02 */ /* 0x002fce0008000f00 */
.L_x_152:
[----:B-1----:R1:W2:Y:S02]  /*c700*/  SYNCS.PHASECHK.TRANS64.TRYWAIT P0, [R0+URZ+0x20], R3 ;  /* 0x00002003000075a7 */ /* 0x0022a400080011ff */
[----:B--2---:R-:W-:Y:S05]  /*c710*/  @!P0 NANOSLEEP.SYNCS 0x989680 ;  /* 0x009896800000895d */ /* 0x004fea0003900000 */
[----:B------:R-:W2:Y:S02]  /*c720*/  @!P0 SYNCS.PHASECHK.TRANS64 P0, [R0+URZ+0x20], R3 ;  /* 0x00002003000085a7 */ /* 0x000ea400080010ff */
[----:B--2---:R-:W-:Y:S05]  /*c730*/  @!P0 BRA `(.L_x_152) ;  /* 0xfffffffc00f08947 */ /* 0x004fea000383ffff */
[----:B------:R-:W-:Y:S05]  /*c740*/  BRA `(.L_x_26) ;  /* 0xffffff5400f47947 */ /* 0x000fea000383ffff */
.L_x_36:
[----:B-1----:R-:W-:-:S07]  /*c750*/  MOV R0, UR6 ;  /* 0x0000000600007c02 */ /* 0x002fce0008000f00 */
.L_x_153:
[----:B-1----:R1:W2:Y:S02]  /*c760*/  SYNCS.PHASECHK.TRANS64.TRYWAIT P0, [R0+URZ+0x20], R3 ;  /* 0x00002003000075a7 */ /* 0x0022a400080011ff */
[----:B--2---:R-:W-:Y:S05]  /*c770*/  @!P0 NANOSLEEP.SYNCS 0x989680 ;  /* 0x009896800000895d */ /* 0x004fea0003900000 */
[----:B------:R-:W2:Y:S02]  /*c780*/  @!P0 SYNCS.PHASECHK.TRANS64 P0, [R0+URZ+0x20], R3 ;  /* 0x00002003000085a7 */ /* 0x000ea400080010ff */
[----:B--2---:R-:W-:Y:S05]  /*c790*/  @!P0 BRA `(.L_x_153) ;  /* 0xfffffffc00f08947 */ /* 0x004fea000383ffff */
[----:B------:R-:W-:Y:S05]  /*c7a0*/  BRA `(.L_x_35) ;  /* 0xffffff5c00147947 */ /* 0x000fea000383ffff */
.L_x_43:
[----:B-1----:R1:W4:Y:S02]  /*c7b0*/  SYNCS.PHASECHK.TRANS64.TRYWAIT P0, [R3+URZ+0x90], R0 ;  /* 0x00009000030075a7 */ /* 0x00232400080011ff */
[----:B----4-:R-:W-:Y:S05]  /*c7c0*/  @!P0 NANOSLEEP.SYNCS 0x989680 ;  /* 0x009896800000895d */ /* 0x010fea0003900000 */
[----:B------:R-:W4:Y:S02]  /*c7d0*/  @!P0 SYNCS.PHASECHK.TRANS64 P0, [R3+URZ+0x90], R0 ;  /* 0x00009000030085a7 */ /* 0x000f2400080010ff */
[----:B----4-:R-:W-:Y:S05]  /*c7e0*/  @!P0 BRA `(.L_x_43) ;  /* 0xfffffffc00f08947 */ /* 0x010fea000383ffff */
[----:B------:R-:W-:Y:S05]  /*c7f0*/  BRA `(.L_x_154) ;  /* 0xffffff6000107947 */ /* 0x000fea000383ffff */
.L_x_47:
[----:B------:R-:W-:-:S07]  /*c800*/  MOV R0, UR4 ;  /* 0x0000000400007c02 */ /* 0x000fce0008000f00 */
.L_x_155:
[----:B-1----:R1:W2:Y:S02]  /*c810*/  SYNCS.PHASECHK.TRANS64.TRYWAIT P0, [R0+URZ], R2 ;  /* 0x00000002000075a7 */ /* 0x0022a400080011ff */
[----:B--2---:R-:W-:Y:S05]  /*c820*/  @!P0 NANOSLEEP.SYNCS 0x989680 ;  /* 0x009896800000895d */ /* 0x004fea0003900000 */
[----:B------:R-:W2:Y:S02]  /*c830*/  @!P0 SYNCS.PHASECHK.TRANS64 P0, [R0+URZ], R2 ;  /* 0x00000002000085a7 */ /* 0x000ea400080010ff */
[----:B--2---:R-:W-:Y:S05]  /*c840*/  @!P0 BRA `(.L_x_155) ;  /* 0xfffffffc00f08947 */ /* 0x004fea000383ffff */
[----:B------:R-:W-:Y:S05]  /*c850*/  BRA `(.L_x_156) ;  /* 0xffffff6400bc7947 */ /* 0x000fea000383ffff */
.L_x_48:
[----:B------:R-:W-:-:S07]  /*c860*/  MOV R0, UR5 ;  /* 0x0000000500007c02 */ /* 0x000fce0008000f00 */
.L_x_157:
[----:B-1----:R1:W2:Y:S02]  /*c870*/  SYNCS.PHASECHK.TRANS64.TRYWAIT P0, [R0+URZ], R3 ;  /* 0x00000003000075a7 */ /* 0x0022a400080011ff */
[----:B--2---:R-:W-:Y:S05]  /*c880*/  @!P0 NANOSLEEP.SYNCS 0x989680 ;  /* 0x009896800000895d */ /* 0x004fea0003900000 */
[----:B------:R-:W2:Y:S02]  /*c890*/  @!P0 SYNCS.PHASECHK.TRANS64 P0, [R0+URZ], R3 ;  /* 0x00000003000085a7 */ /* 0x000ea400080010ff */
[----:B--2---:R-:W-:Y:S05]  /*c8a0*/  @!P0 BRA `(.L_x_157) ;  /* 0xfffffffc00f08947 */ /* 0x004fea000383ffff */
[----:B------:R-:W-:Y:S05]  /*c8b0*/  BRA `(.L_x_158) ;  /* 0xffffff6400c87947 */ /* 0x000fea000383ffff */
.L_x_49:
[----:B------:R-:W-:-:S07]  /*c8c0*/  MOV R0, UR5 ;  /* 0x0000000500007c02 */ /* 0x000fce0008000f00 */
.L_x_159:
[----:B-1----:R1:W2:Y:S02]  /*c8d0*/  SYNCS.PHASECHK.TRANS64.TRYWAIT P0, [R0+URZ], R3 ;  /* 0x00000003000075a7 */ /* 0x0022a400080011ff */
[----:B--2---:R-:W-:Y:S05]  /*c8e0*/  @!P0 NANOSLEEP.SYNCS 0x989680 ;  /* 0x009896800000895d */ /* 0x004fea0003900000 */
[----:B------:R-:W2:Y:S02]  /*c8f0*/  @!P0 SYNCS.PHASECHK.TRANS64 P0, [R0+URZ], R3 ;  /* 0x00000003000085a7 */ /* 0x000ea400080010ff */
[----:B--2---:R-:W-:Y:S05]  /*c900*/  @!P0 BRA `(.L_x_159) ;  /* 0xfffffffc00f08947 */ /* 0x004fea000383ffff */
[----:B------:R-:W-:Y:S05]  /*c910*/  BRA `(.L_x_160) ;  /* 0xffffff6400d47947 */ /* 0x000fea000383ffff */
.L_x_52:
[----:B-1----:R1:W2:Y:S02]  /*c920*/  SYNCS.PHASECHK.TRANS64.TRYWAIT P0, [R2+URZ+0xc0], R4 ;  /* 0x0000c004020075a7 */ /* 0x0022a400080011ff */
[----:B--2---:R-:W-:Y:S05]  /*c930*/  @!P0 NANOSLEEP.SYNCS 0x989680 ;  /* 0x009896800000895d */ /* 0x004fea0003900000 */
[----:B------:R-:W2:Y:S02]  /*c940*/  @!P0 SYNCS.PHASECHK.TRANS64 P0, [R2+URZ+0xc0], R4 ;  /* 0x0000c004020085a7 */ /* 0x000ea400080010ff */
[----:B--2---:R-:W-:Y:S05]  /*c950*/  @!P0 BRA `(.L_x_52) ;  /* 0xfffffffc00f08947 */ /* 0x004fea000383ffff */
[----:B------:R-:W-:Y:S05]  /*c960*/  BRA `(.L_x_161) ;  /* 0xffffff6800387947 */ /* 0x000fea000383ffff */
.L_x_53:
[----:B------:R-:W-:-:S07]  /*c970*/  MOV R2, UR4 ;  /* 0x0000000400027c02 */ /* 0x000fce0008000f00 */
.L_x_162:
[----:B-1----:R1:W2:Y:S02]  /*c980*/  SYNCS.PHASECHK.TRANS64.TRYWAIT P0, [R2+URZ+0xa0], R5 ;  /* 0x0000a005020075a7 */ /* 0x0022a400080011ff */
[----:B--2---:R-:W-:Y:S05]  /*c990*/  @!P0 NANOSLEEP.SYNCS 0x989680 ;  /* 0x009896800000895d */ /* 0x004fea0003900000 */
[----:B------:R-:W2:Y:S02]  /*c9a0*/  @!P0 SYNCS.PHASECHK.TRANS64 P0, [R2+URZ+0xa0], R5 ;  /* 0x0000a005020085a7 */ /* 0x000ea400080010ff */
[----:B--2---:R-:W-:Y:S05]  /*c9b0*/  @!P0 BRA `(.L_x_162) ;  /* 0xfffffffc00f08947 */ /* 0x004fea000383ffff */
[----:B------:R-:W-:Y:S05]  /*c9c0*/  BRA `(.L_x_163) ;  /* 0xffffff6800487947 */ /* 0x000fea000383ffff */
.L_x_54:
[----:B-1----:R1:W2:Y:S02]  /*c9d0*/  SYNCS.PHASECHK.TRANS64.TRYWAIT P1, [R2+URZ+0x90], R4 ;  /* 0x00009004020075a7 */ /* 0x0022a400080211ff */
[----:B--2---:R-:W-:Y:S05]  /*c9e0*/  @!P1 NANOSLEEP.SYNCS 0x989680 ;  /* 0x009896800000995d */ /* 0x004fea0003900000 */
[----:B------:R-:W2:Y:S02]  /*c9f0*/  @!P1 SYNCS.PHASECHK.TRANS64 P1, [R2+URZ+0x90], R4 ;  /* 0x00009004020095a7 */ /* 0x000ea400080210ff */
[----:B--2---:R-:W-:Y:S05]  /*ca00*/  @!P1 BRA `(.L_x_54) ;  /* 0xfffffffc00f09947 */ /* 0x004fea000383ffff */
[----:B------:R-:W-:Y:S05]  /*ca10*/  BRA `(.L_x_164) ;  /* 0xffffff6800787947 */ /* 0x000fea000383ffff */
.L_x_57:
[----:B------:R-:W-:-:S07]  /*ca20*/  MOV R0, UR4 ;  /* 0x0000000400007c02 */ /* 0x000fce0008000f00 */
.L_x_165:
[----:B-1----:R1:W2:Y:S02]  /*ca30*/  SYNCS.PHASECHK.TRANS64.TRYWAIT P0, [R0+URZ+0xa0], R2 ;  /* 0x0000a002000075a7 */ /* 0x0022a400080011ff */
[----:B--2---:R-:W-:Y:S05]  /*ca40*/  @!P0 NANOSLEEP.SYNCS 0x989680 ;  /* 0x009896800000895d */ /* 0x004fea0003900000 */
[----:B------:R-:W2:Y:S02]  /*ca50*/  @!P0 SYNCS.PHASECHK.TRANS64 P0, [R0+URZ+0xa0], R2 ;  /* 0x0000a002000085a7 */ /* 0x000ea400080010ff */
[----:B--2---:R-:W-:Y:S05]  /*ca60*/  @!P0 BRA `(.L_x_165) ;  /* 0xfffffffc00f08947 */ /* 0x004fea000383ffff */
[----:B------:R-:W-:Y:S05]  /*ca70*/  BRA `(.L_x_56) ;  /* 0xffffff6800cc7947 */ /* 0x000fea000383ffff */
.L_x_66:
[----:B-1----:R-:W-:-:S04]  /*ca80*/  MOV R5, UR5 ;  /* 0x0000000500057c02 */ /* 0x002fc80008000f00 */
[----:B------:R1:W2:Y:S03]  /*ca90*/  SYNCS.PHASECHK.TRANS64.TRYWAIT P0, [R5+URZ+0x8], R6 ;  /* 0x00000806050075a7 */ /* 0x0002a600080011ff */
[----:B--2---:R-:W-:Y:S05]  /*caa0*/  @!P0 NANOSLEEP.SYNCS 0x989680 ;  /* 0x009896800000895d */ /* 0x004fea0003900000 */
[----:B------:R-:W2:Y:S02]  /*cab0*/  @!P0 SYNCS.PHASECHK.TRANS64 P0, [R5+URZ+0x8], R6 ;  /* 0x00000806050085a7 */ /* 0x000ea400080010ff */
[----:B--2---:R-:W-:Y:S05]  /*cac0*/  @!P0 BRA `(.L_x_66) ;  /* 0xfffffffc00ec8947 */ /* 0x004fea000383ffff */
[----:B------:R-:W-:Y:S05]  /*cad0*/  BRA `(.L_x_65) ;  /* 0xffffff6c008c7947 */ /* 0x000fea000383ffff */
.L_x_68:
[----:B------:R-:W-:Y:S01]  /*cae0*/  BSSY B0, `(.L_x_166) ;  /* 0x0000006000007945 */ /* 0x000fe20003800000 */
[----:B------:R-:W-:-:S07]  /*caf0*/  MOV R15, 0xffffffff ;  /* 0xffffffff000f7802 */ /* 0x000fce0000000f00 */
[----:B-1---5:R-:W-:Y:S05]  /*cb00*/  WARPSYNC.COLLECTIVE R15, `(.L_x_167) ;  /* 0x000000000f0c7348 */ /* 0x022fea0003c00000 */
[----:B------:R-:W-:Y:S02]  /*cb10*/  ELECT P6, UR79, PT ;  /* 0x00000000004f782f */ /* 0x000fe400038c0000 */
[----:B------:R-:W-:Y:S01]  /*cb20*/  MOV R14, UR79 ;  /* 0x0000004f000e7c02 */ /* 0x000fe20008000f00 */
[----:B-1---5:R-:W-:Y:S10]  /*cb30*/  ENDCOLLECTIVE ;  /* 0x000000000000791b */ /* 0x022ff40003800000 */
.L_x_167:
[----:B------:R-:W-:Y:S05]  /*cb40*/  BSYNC B0 ;  /* 0x0000000000007941 */ /* 0x000fea0003800000 */
.L_x_166:
[----:B------:R-:W-:Y:S05]  /*cb50*/  BRA `(.L_x_168) ;  /* 0xffffff6c00bc7947 */ /* 0x000fea000383ffff */
.L_x_70:
[----:B-1----:R-:W-:-:S04]  /*cb60*/  MOV R0, UR5 ;  /* 0x0000000500007c02 */ /* 0x002fc80008000f00 */
[----:B------:R1:W2:Y:S03]  /*cb70*/  SYNCS.PHASECHK.TRANS64.TRYWAIT P0, [R0+URZ+0x8], R4 ;  /* 0x00000804000075a7 */ /* 0x0002a600080011ff */
[----:B--2---:R-:W-:Y:S05]  /*cb80*/  @!P0 NANOSLEEP.SYNCS 0x989680 ;  /* 0x009896800000895d */ /* 0x004fea0003900000 */
[----:B------:R-:W2:Y:S02]  /*cb90*/  @!P0 SYNCS.PHASECHK.TRANS64 P0, [R0+URZ+0x8], R4 ;  /* 0x00000804000085a7 */ /* 0x000ea400080010ff */
[----:B--2---:R-:W-:Y:S05]  /*cba0*/  @!P0 BRA `(.L_x_70) ;  /* 0xfffffffc00ec8947 */ /* 0x004fea000383ffff */
[----:B------:R-:W-:Y:S05]  /*cbb0*/  BRA `(.L_x_69) ;  /* 0xffffff6c00c07947 */ /* 0x000fea000383ffff */
.L_x_71:
[----:B-1----:R1:W2:Y:S02]  /*cbc0*/  SYNCS.PHASECHK.TRANS64.TRYWAIT P0, [R0+URZ+0x90], R4 ;  /* 0x00009004000075a7 */ /* 0x0022a400080011ff */
[----:B--2---:R-:W-:Y:S05]  /*cbd0*/  @!P0 NANOSLEEP.SYNCS 0x989680 ;  /* 0x009896800000895d */ /* 0x004fea0003900000 */
[----:B------:R-:W2:Y:S02]  /*cbe0*/  @!P0 SYNCS.PHASECHK.TRANS64 P0, [R0+URZ+0x90], R4 ;  /* 0x00009004000085a7 */ /* 0x000ea400080010ff */
[----:B--2---:R-:W-:Y:S05]  /*cbf0*/  @!P0 BRA `(.L_x_71) ;  /* 0xfffffffc00f08947 */ /* 0x004fea000383ffff */
[----:B------:R-:W-:Y:S05]  /*cc00*/  BRA `(.L_x_169) ;  /* 0xffffff74004c7947 */ /* 0x000fea000383ffff */
.L_x_75:
[----:B------:R-:W-:-:S07]  /*cc10*/  MOV R0, UR5 ;  /* 0x0000000500007c02 */ /* 0x000fce0008000f00 */
.L_x_170:
[----:B-1----:R1:W2:Y:S02]  /*cc20*/  SYNCS.PHASECHK.TRANS64.TRYWAIT P0, [R0+URZ], R4 ;  /* 0x00000004000075a7 */ /* 0x0022a400080011ff */
[----:B--2---:R-:W-:Y:S05]  /*cc30*/  @!P0 NANOSLEEP.SYNCS 0x989680 ;  /* 0x009896800000895d */ /* 0x004fea0003900000 */
[----:B------:R-:W2:Y:S02]  /*cc40*/  @!P0 SYNCS.PHASECHK.TRANS64 P0, [R0+URZ], R4 ;  /* 0x00000004000085a7 */ /* 0x000ea400080010ff */
[----:B--2---:R-:W-:Y:S05]  /*cc50*/  @!P0 BRA `(.L_x_170) ;  /* 0xfffffffc00f08947 */ /* 0x004fea000383ffff */
[----:B------:R-:W-:Y:S05]  /*cc60*/  BRA `(.L_x_74) ;  /* 0xffffff7400a47947 */ /* 0x000fea000383ffff */
.L_x_76:
[----:B------:R-:W-:-:S07]  /*cc70*/  MOV R0, UR33 ;  /* 0x0000002100007c02 */ /* 0x000fce0008000f00 */
.L_x_171:
[----:B-1----:R1:W2:Y:S02]  /*cc80*/  SYNCS.PHASECHK.TRANS64.TRYWAIT P0, [R0+URZ+0xb8], R4 ;  /* 0x0000b804000075a7 */ /* 0x0022a400080011ff */
[----:B--2---:R-:W-:Y:S05]  /*cc90*/  @!P0 NANOSLEEP.SYNCS 0x989680 ;  /* 0x009896800000895d */ /* 0x004fea0003900000 */
[----:B------:R-:W2:Y:S02]  /*cca0*/  @!P0 SYNCS.PHASECHK.TRANS64 P0, [R0+URZ+0xb8], R4 ;  /* 0x0000b804000085a7 */ /* 0x000ea400080010ff */
[----:B--2---:R-:W-:Y:S05]  /*ccb0*/  @!P0 BRA `(.L_x_171) ;  /* 0xfffffffc00f08947 */ /* 0x004fea000383ffff */
[----:B------:R-:W-:Y:S05]  /*ccc0*/  BRA `(.L_x_172) ;  /* 0xffffff7400f47947 */ /* 0x000fea000383ffff */
.L_x_79:
[----:B------:R-:W-:Y:S07]  /*ccd0*/  MOV R0, UR7 ;  /* 0x0000000700007c02 */ /* 0x000fee0008000f00 */
.L_x_173:
[----:B-1----:R1:W2:Y:S02]  /*cce0*/  SYNCS.PHASECHK.TRANS64.TRYWAIT P0, [R0+URZ], R4 ;  /* 0x00000004000075a7 */ /* 0x0022a400080011ff */
[----:B--2---:R-:W-:Y:S05]  /*ccf0*/  @!P0 NANOSLEEP.SYNCS 0x989680 ;  /* 0x009896800000895d */ /* 0x004fea0003900000 */
[----:B------:R-:W2:Y:S02]  /*cd00*/  @!P0 SYNCS.PHASECHK.TRANS64 P0, [R0+URZ], R4 ;  /* 0x00000004000085a7 */ /* 0x000ea400080010ff */
[----:B--2---:R-:W-:Y:S05]  /*cd10*/  @!P0 BRA `(.L_x_173) ;  /* 0xfffffffc00f08947 */ /* 0x004fea000383ffff */
[----:B------:R-:W-:Y:S05]  /*cd20*/  BRA `(.L_x_78) ;  /* 0xffffff78006c7947 */ /* 0x000fea000383ffff */
.L_x_82:
[----:B------:R-:W-:-:S07]  /*cd30*/  MOV R0, UR33 ;  /* 0x0000002100007c02 */ /* 0x000fce0008000f00 */
.L_x_174:
[----:B-1----:R1:W3:Y:S02]  /*cd40*/  SYNCS.PHASECHK.TRANS64.TRYWAIT P0, [R0+URZ+0xe0], R2 ;  /* 0x0000e002000075a7 */ /* 0x0022e400080011ff */
[----:B---3--:R-:W-:Y:S05]  /*cd50*/  @!P0 NANOSLEEP.SYNCS 0x989680 ;  /* 0x009896800000895d */ /* 0x008fea0003900000 */
[----:B------:R-:W3:Y:S02]  /*cd60*/  @!P0 SYNCS.PHASECHK.TRANS64 P0, [R0+URZ+0xe0], R2 ;  /* 0x0000e002000085a7 */ /* 0x000ee400080010ff */
[----:B---3--:R-:W-:Y:S05]  /*cd70*/  @!P0 BRA `(.L_x_174) ;  /* 0xfffffffc00f08947 */ /* 0x008fea000383ffff */
[----:B------:R-:W-:Y:S05]  /*cd80*/  BRA `(.L_x_175) ;  /* 0xffffff7c00707947 */ /* 0x000fea000383ffff */
.L_x_87:
[----:B-1----:R1:W2:Y:S02]  /*cd90*/  SYNCS.PHASECHK.TRANS64.TRYWAIT P0, [R12+URZ+0x90], R0 ;  /* 0x000090000c0075a7 */ /* 0x0022a400080011ff */
[----:B--2---:R-:W-:Y:S05]  /*cda0*/  @!P0 NANOSLEEP.SYNCS 0x989680 ;  /* 0x009896800000895d */ /* 0x004fea0003900000 */
[----:B------:R-:W2:Y:S02]  /*cdb0*/  @!P0 SYNCS.PHASECHK.TRANS64 P0, [R12+URZ+0x90], R0 ;  /* 0x000090000c0085a7 */ /* 0x000ea400080010ff */
[----:B--2---:R-:W-:Y:S05]  /*cdc0*/  @!P0 BRA `(.L_x_87) ;  /* 0xfffffffc00f08947 */ /* 0x004fea000383ffff */
[----:B------:R-:W-:Y:S05]  /*cdd0*/  BRA `(.L_x_176) ;  /* 0xffffff8000a47947 */ /* 0x000fea000383ffff */
.L_x_90:
[----:B-1----:R-:W-:Y:S07]  /*cde0*/  MOV R0, UR21 ;  /* 0x0000001500007c02 */ /* 0x002fee0008000f00 */
.L_x_177:
[----:B-1----:R1:W2:Y:S02]  /*cdf0*/  SYNCS.PHASECHK.TRANS64.TRYWAIT P2, [R0+URZ+0x88], R6 ;  /* 0x00008806000075a7 */ /* 0x0022a400080411ff */
[----:B--2---:R-:W-:Y:S05]  /*ce00*/  @!P2 NANOSLEEP.SYNCS 0x989680 ;  /* 0x009896800000a95d */ /* 0x004fea0003900000 */
[----:B------:R-:W2:Y:S02]  /*ce10*/  @!P2 SYNCS.PHASECHK.TRANS64 P2, [R0+URZ+0x88], R6 ;  /* 0x000088060000a5a7 */ /* 0x000ea400080410ff */
[----:B--2---:R-:W-:Y:S05]  /*ce20*/  @!P2 BRA `(.L_x_177) ;  /* 0xfffffffc00f0a947 */ /* 0x004fea000383ffff */
[----:B------:R-:W-:Y:S05]  /*ce30*/  BRA `(.L_x_89) ;  /* 0xffffff88000c7947 */ /* 0x000fea000383ffff */
.L_x_93:
[----:B------:R-:W-:Y:S07]  /*ce40*/  MOV R0, UR21 ;  /* 0x0000001500007c02 */ /* 0x000fee0008000f00 */
.L_x_178:
[----:B-1----:R1:W2:Y:S02]  /*ce50*/  SYNCS.PHASECHK.TRANS64.TRYWAIT P0, [R0+URZ+0x60], R9 ;  /* 0x00006009000075a7 */ /* 0x0022a400080011ff */
[----:B--2---:R-:W-:Y:S05]  /*ce60*/  @!P0 NANOSLEEP.SYNCS 0x989680 ;  /* 0x009896800000895d */ /* 0x004fea0003900000 */
[----:B------:R-:W2:Y:S02]  /*ce70*/  @!P0 SYNCS.PHASECHK.TRANS64 P0, [R0+URZ+0x60], R9 ;  /* 0x00006009000085a7 */ /* 0x000ea400080010ff */
[----:B--2---:R-:W-:Y:S05]  /*ce80*/  @!P0 BRA `(.L_x_178) ;  /* 0xfffffffc00f08947 */ /* 0x004fea000383ffff */
[----:B------:R-:W-:Y:S05]  /*ce90*/  BRA `(.L_x_179) ;  /* 0xffffff88006c7947 */ /* 0x000fea000383ffff */
.L_x_94:
[----:B------:R-:W-:Y:S07]  /*cea0*/  MOV R0, UR21 ;  /* 0x0000001500007c02 */ /* 0x000fee0008000f00 */
.L_x_180:
[----:B-1----:R1:W2:Y:S02]  /*ceb0*/  SYNCS.PHASECHK.TRANS64.TRYWAIT P0, [R0+URZ+0x68], R9 ;  /* 0x00006809000075a7 */ /* 0x0022a400080011ff */
[----:B--2---:R-:W-:Y:S05]  /*cec0*/  @!P0 NANOSLEEP.SYNCS 0x989680 ;  /* 0x009896800000895d */ /* 0x004fea0003900000 */
[----:B------:R-:W2:Y:S02]  /*ced0*/  @!P0 SYNCS.PHASECHK.TRANS64 P0, [R0+URZ+0x68], R9 ;  /* 0x00006809000085a7 */ /* 0x000ea400080010ff */
[----:B--2---:R-:W-:Y:S05]  /*cee0*/  @!P0 BRA `(.L_x_180) ;  /* 0xfffffffc00f08947 */ /* 0x004fea000383ffff */
[----:B------:R-:W-:Y:S05]  /*cef0*/  BRA `(.L_x_181) ;  /* 0xffffff8800c07947 */ /* 0x000fea000383ffff */
.L_x_95:
[----:B------:R-:W-:Y:S07]  /*cf00*/  MOV R0, UR21 ;  /* 0x0000001500007c02 */ /* 0x000fee0008000f00 */
.L_x_182:
[----:B-1----:R1:W2:Y:S02]  /*cf10*/  SYNCS.PHASECHK.TRANS64.TRYWAIT P0, [R0+URZ+0x70], R9 ;  /* 0x00007009000075a7 */ /* 0x0022a400080011ff */
[----:B--2---:R-:W-:Y:S05]  /*cf20*/  @!P0 NANOSLEEP.SYNCS 0x989680 ;  /* 0x009896800000895d */ /* 0x004fea0003900000 */
[----:B------:R-:W2:Y:S02]  /*cf30*/  @!P0 SYNCS.PHASECHK.TRANS64 P0, [R0+URZ+0x70], R9 ;  /* 0x00007009000085a7 */ /* 0x000ea400080010ff */
[----:B--2---:R-:W-:Y:S05]  /*cf40*/  @!P0 BRA `(.L_x_182) ;  /* 0xfffffffc00f08947 */ /* 0x004fea000383ffff */
[----:B------:R-:W-:Y:S05]  /*cf50*/  BRA `(.L_x_183) ;  /* 0xffffff8c00047947 */ /* 0x000fea000383ffff */
.L_x_96:
[----:B------:R-:W-:Y:S07]  /*cf60*/  MOV R0, UR21 ;  /* 0x0000001500007c02 */ /* 0x000fee0008000f00 */
.L_x_184:
[----:B-1----:R1:W2:Y:S02]  /*cf70*/  SYNCS.PHASECHK.TRANS64.TRYWAIT P0, [R0+URZ+0x78], R9 ;  /* 0x00007809000075a7 */ /* 0x0022a400080011ff */
[----:B--2---:R-:W-:Y:S05]  /*cf80*/  @!P0 NANOSLEEP.SYNCS 0x989680 ;  /* 0x009896800000895d */ /* 0x004fea0003900000 */
[----:B------:R-:W2:Y:S02]  /*cf90*/  @!P0 SYNCS.PHASECHK.TRANS64 P0, [R0+URZ+0x78], R9 ;  /* 0x00007809000085a7 */ /* 0x000ea400080010ff */
[----:B--2---:R-:W-:Y:S05]  /*cfa0*/  @!P0 BRA `(.L_x_184) ;  /* 0xfffffffc00f08947 */ /* 0x004fea000383ffff */
[----:B------:R-:W-:Y:S05]  /*cfb0*/  BRA `(.L_x_185) ;  /* 0xffffff8c00487947 */ /* 0x000fea000383ffff */
.L_x_98:
[----:B------:R-:W-:-:S07]  /*cfc0*/  MOV R0, UR21 ;  /* 0x0000001500007c02 */ /* 0x000fce0008000f00 */
.L_x_186:
[----:B--2---:R2:W3:Y:S02]  /*cfd0*/  SYNCS.PHASECHK.TRANS64.TRYWAIT P0, [R0+URZ+0x60], R2 ;  /* 0x00006002000075a7 */ /* 0x0044e400080011ff */
[----:B---3--:R-:W-:Y:S05]  /*cfe0*/  @!P0 NANOSLEEP.SYNCS 0x989680 ;  /* 0x009896800000895d */ /* 0x008fea0003900000 */
[----:B------:R-:W3:Y:S02]  /*cff0*/  @!P0 SYNCS.PHASECHK.TRANS64 P0, [R0+URZ+0x60], R2 ;  /* 0x00006002000085a7 */ /* 0x000ee400080010ff */
[----:B---3--:R-:W-:Y:S05]  /*d000*/  @!P0 BRA `(.L_x_186) ;  /* 0xfffffffc00f08947 */ /* 0x008fea000383ffff */
[----:B------:R-:W-:Y:S05]  /*d010*/  BRA `(.L_x_187) ;  /* 0xffffff8c00d07947 */ /* 0x000fea000383ffff */
.L_x_99:
[----:B--2---:R-:W-:-:S07]  /*d020*/  MOV R0, UR21 ;  /* 0x0000001500007c02 */ /* 0x004fce0008000f00 */
.L_x_188:
[----:B--2---:R2:W3:Y:S02]  /*d030*/  SYNCS.PHASECHK.TRANS64.TRYWAIT P0, [R0+URZ+0x68], R2 ;  /* 0x00006802000075a7 */ /* 0x0044e400080011ff */
[----:B---3--:R-:W-:Y:S05]  /*d040*/  @!P0 NANOSLEEP.SYNCS 0x989680 ;  /* 0x009896800000895d */ /* 0x008fea0003900000 */
[----:B------:R-:W3:Y:S02]  /*d050*/  @!P0 SYNCS.PHASECHK.TRANS64 P0, [R0+URZ+0x68], R2 ;  /* 0x00006802000085a7 */ /* 0x000ee400080010ff */
[----:B---3--:R-:W-:Y:S05]  /*d060*/  @!P0 BRA `(.L_x_188) ;  /* 0xfffffffc00f08947 */ /* 0x008fea000383ffff */
[----:B------:R-:W-:Y:S05]  /*d070*/  BRA `(.L_x_189) ;  /* 0xffffff8c00c07947 */ /* 0x000fea000383ffff */
.L_x_100:
[----:B--2---:R-:W-:-:S07]  /*d080*/  MOV R0, UR21 ;  /* 0x0000001500007c02 */ /* 0x004fce0008000f00 */
.L_x_190:
[----:B--2---:R2:W3:Y:S02]  /*d090*/  SYNCS.PHASECHK.TRANS64.TRYWAIT P0, [R0+URZ+0x70], R2 ;  /* 0x00007002000075a7 */ /* 0x0044e400080011ff */
[----:B---3--:R-:W-:Y:S05]  /*d0a0*/  @!P0 NANOSLEEP.SYNCS 0x989680 ;  /* 0x009896800000895d */ /* 0x008fea0003900000 */
[----:B------:R-:W3:Y:S02]  /*d0b0*/  @!P0 SYNCS.PHASECHK.TRANS64 P0, [R0+URZ+0x70], R2 ;  /* 0x00007002000085a7 */ /* 0x000ee400080010ff */
[----:B---3--:R-:W-:Y:S05]  /*d0c0*/  @!P0 BRA `(.L_x_190) ;  /* 0xfffffffc00f08947 */ /* 0x008fea000383ffff */
[----:B------:R-:W-:Y:S05]  /*d0d0*/  BRA `(.L_x_191) ;  /* 0xffffff8c00b07947 */ /* 0x000fea000383ffff */
.L_x_102:
[----:B--2---:R2:W3:Y:S02]  /*d0e0*/  SYNCS.PHASECHK.TRANS64.TRYWAIT P0, [R8+URZ+0x90], R0 ;  /* 0x00009000080075a7 */ /* 0x0044e400080011ff */
[----:B---3--:R-:W-:Y:S05]  /*d0f0*/  @!P0 NANOSLEEP.SYNCS 0x989680 ;  /* 0x009896800000895d */ /* 0x008fea0003900000 */
[----:B------:R-:W3:Y:S02]  /*d100*/  @!P0 SYNCS.PHASECHK.TRANS64 P0, [R8+URZ+0x90], R0 ;  /* 0x00009000080085a7 */ /* 0x000ee400080010ff */
[----:B---3--:R-:W-:Y:S05]  /*d110*/  @!P0 BRA `(.L_x_102) ;  /* 0xfffffffc00f08947 */ /* 0x008fea000383ffff */
[----:B------:R-:W-:Y:S05]  /*d120*/  BRA `(.L_x_192) ;  /* 0xffffff9000887947 */ /* 0x000fea000383ffff */
.L_x_113:
[----:B-1----:R-:W-:Y:S04]  /*d130*/  MOV R0, UR46 ;  /* 0x0000002e00007c02 */ /* 0x002fe80008000f00 */
[----:B------:R1:W2:Y:S03]  /*d140*/  SYNCS.PHASECHK.TRANS64.TRYWAIT P0, [R0+URZ+0x40], R4 ;  /* 0x00004004000075a7 */ /* 0x0002a600080011ff */
[----:B--2---:R-:W-:Y:S05]  /*d150*/  @!P0 NANOSLEEP.SYNCS 0x989680 ;  /* 0x009896800000895d */ /* 0x004fea0003900000 */
[----:B------:R-:W2:Y:S02]  /*d160*/  @!P0 SYNCS.PHASECHK.TRANS64 P0, [R0+URZ+0x40], R4 ;  /* 0x00004004000085a7 */ /* 0x000ea400080010ff */
[----:B--2---:R-:W-:Y:S05]  /*d170*/  @!P0 BRA `(.L_x_113) ;  /* 0xfffffffc00ec8947 */ /* 0x004fea000383ffff */
[----:B------:R-:W-:Y:S05]  /*d180*/  BRA `(.L_x_112) ;  /* 0xffffffa0005c7947 */ /* 0x000fea000383ffff */
.L_x_115:
[----:B-1----:R-:W-:Y:S04]  /*d190*/  MOV R0, UR46 ;  /* 0x0000002e00007c02 */ /* 0x002fe80008000f00 */
[----:B------:R1:W3:Y:S03]  /*d1a0*/  SYNCS.PHASECHK.TRANS64.TRYWAIT P1, [R0+URZ+0xb0], R3 ;  /* 0x0000b003000075a7 */ /* 0x0002e600080211ff */
[----:B---3--:R-:W-:Y:S05]  /*d1b0*/  @!P1 NANOSLEEP.SYNCS 0x989680 ;  /* 0x009896800000995d */ /* 0x008fea0003900000 */
[----:B------:R-:W3:Y:S02]  /*d1c0*/  @!P1 SYNCS.PHASECHK.TRANS64 P1, [R0+URZ+0xb0], R3 ;  /* 0x0000b003000095a7 */ /* 0x000ee400080210ff */
[----:B---3--:R-:W-:Y:S05]  /*d1d0*/  @!P1 BRA `(.L_x_115) ;  /* 0xfffffffc00ec9947 */ /* 0x008fea000383ffff */
[----:B------:R-:W-:Y:S05]  /*d1e0*/  BRA `(.L_x_114) ;  /* 0xffffffa000947947 */ /* 0x000fea000383ffff */
.L_x_124:
[----:B---3--:R3:W4:Y:S02]  /*d1f0*/  SYNCS.PHASECHK.TRANS64.TRYWAIT P0, [R3+URZ+0x40], R0 ;  /* 0x00004000030075a7 */ /* 0x00872400080011ff */
[----:B----4-:R-:W-:Y:S05]  /*d200*/  @!P0 NANOSLEEP.SYNCS 0x989680 ;  /* 0x009896800000895d */ /* 0x010fea0003900000 */
[----:B------:R-:W4:Y:S02]  /*d210*/  @!P0 SYNCS.PHASECHK.TRANS64 P0, [R3+URZ+0x40], R0 ;  /* 0x00004000030085a7 */ /* 0x000f2400080010ff */
[----:B----4-:R-:W-:Y:S05]  /*d220*/  @!P0 BRA `(.L_x_124) ;  /* 0xfffffffc00f08947 */ /* 0x010fea000383ffff */
[----:B------:R-:W-:Y:S05]  /*d230*/  BRA `(.L_x_123) ;  /* 0xffffffb400607947 */ /* 0x000fea000383ffff */
.L_x_132:
[----:B-1----:R1:W3:Y:S02]  /*d240*/  SYNCS.PHASECHK.TRANS64.TRYWAIT P0, [R7+URZ+0x40], R6 ;  /* 0x00004006070075a7 */ /* 0x0022e400080011ff */
[----:B---3--:R-:W-:Y:S05]  /*d250*/  @!P0 NANOSLEEP.SYNCS 0x989680 ;  /* 0x009896800000895d */ /* 0x008fea0003900000 */
[----:B------:R-:W3:Y:S02]  /*d260*/  @!P0 SYNCS.PHASECHK.TRANS64 P0, [R7+URZ+0x40], R6 ;  /* 0x00004006070085a7 */ /* 0x000ee400080010ff */
[----:B---3--:R-:W-:Y:S05]  /*d270*/  @!P0 BRA `(.L_x_132) ;  /* 0xfffffffc00f08947 */ /* 0x008fea000383ffff */
[----:B------:R-:W-:Y:S05]  /*d280*/  BRA `(.L_x_131) ;  /* 0xffffffc800647947 */ /* 0x000fea000383ffff */
.L_x_140:
[----:B-1----:R1:W2:Y:S02]  /*d290*/  SYNCS.PHASECHK.TRANS64.TRYWAIT P0, [R4+URZ+0x40], R0 ;  /* 0x00004000040075a7 */ /* 0x0022a400080011ff */
[----:B--2---:R-:W-:Y:S05]  /*d2a0*/  @!P0 NANOSLEEP.SYNCS 0x989680 ;  /* 0x009896800000895d */ /* 0x004fea0003900000 */
[----:B------:R-:W2:Y:S02]  /*d2b0*/  @!P0 SYNCS.PHASECHK.TRANS64 P0, [R4+URZ+0x40], R0 ;  /* 0x00004000040085a7 */ /* 0x000ea400080010ff */
[----:B--2---:R-:W-:Y:S05]  /*d2c0*/  @!P0 BRA `(.L_x_140) ;  /* 0xfffffffc00f08947 */ /* 0x004fea000383ffff */
[----:B------:R-:W-:Y:S05]  /*d2d0*/  BRA `(.L_x_139) ;  /* 0xffffffdc00607947 */ /* 0x000fea000383ffff */
        .weak           $__internal_0_$__cuda_sm10x_tcgen05_guardrail_trap_col_being_dealloced_not_returned_by_alloc
        .type           $__internal_0_$__cuda_sm10x_tcgen05_guardrail_trap_col_being_dealloced_not_returned_by_alloc,@function
        .size           $__internal_0_$__cuda_sm10x_tcgen05_guardrail_trap_col_being_dealloced_not_returned_by_alloc,($__internal_1_$__cuda_sm10x_tcgen05_guardrail_trap_phase_invalid_during_alloc - $__internal_0_$__cuda_sm10x_tcgen05_guardrail_trap_col_being_dealloced_not_returned_by_alloc)
$__internal_0_$__cuda_sm10x_tcgen05_guardrail_trap_col_being_dealloced_not_returned_by_alloc:
[----:B------:R-:W-:Y:S05]  /*d2e0*/  BPT.TRAP 0x1 ;  /* 0x000000040000795c */ /* 0x000fea0000300000 */
[----:B------:R-:W-:-:S04]  /*d2f0*/  HFMA2 R3, -RZ, RZ, 0, 0 ;  /* 0x00000000ff037431 */ /* 0x000fc800000001ff */
[----:B------:R-:W-:Y:S05]  /*d300*/  RET.REL.NODEC R2 `(_ZN7cutlass13device_kernelINS_4gemm6kernel13GemmUniversalIN4cute5tupleIJiiiiEEENS1_10collective13CollectiveMmaINS1_46MainloopSm100TmaUmmaWarpSpecializedBlockScaledILi4ELi2ELi1ENS5_IJNS4_1CILi4EEENSA_ILi2EEENSA_ILi1EEEEEEEENS5_IJNSA_ILi256EEESG_NSA_ILi128EEEEEENS5_IJNS_12float_e4m3_tENS_13float_ue8m0_tEEEENS5_IJNS5_IJlSD_lEEENS4_6LayoutINS5_IJNS5_IJNS5_IJNSA_ILi32EEESB_EEEiEEESQ_NS5_IJSD_iEEEEEENS5_IJNS5_IJNS5_IJNSA_ILi16EEESB_EEEiEEENS5_IJNS5_IJNSA_ILi0EEESD_EEENSA_ILi512EEEEEENS5_IJSW_iEEEEEEEEEEESL_S13_NS4_8TiledMMAINS4_8MMA_AtomIJNS4_27SM100_MMA_MXF8F6F4_2x1SM_SSISJ_SJ_fSK_Li256ELi256ELNS4_4UMMA5MajorE0ELS18_0ELNS17_7ScaleInE0ELS19_0EEEEEENSN_INS5_IJSD_SD_SD_EEENS5_IJSW_SW_SW_EEEEENS5_IJNS4_10UnderscoreES1F_S1F_EEEEENS5_IJNS4_28SM100_TMA_2SM_LOAD_MULTICASTES1I_EEENS5_IJNS4_14ComposedLayoutINS4_7SwizzleILi3ELi4ELi3EEENS4_18smem_ptr_flag_bitsILi8EEENSN_INS5_IJNSA_ILi8EEESH_EEENS5_IJSH_SD_EEEEEEENSN_INS5_IJNS5_IJNS5_IJSP_SD_EEENS5_IJSO_SD_EEEEEESD_NS5_IJSB_SD_EEEEEENS5_IJNS5_IJNS5_IJSU_SY_EEESX_EEESW_NS5_IJSD_SY_EEEEEEEEEEEvNS4_8identityES1J_NS5_IJS1T_NSN_INS5_IJNS5_IJNS5_IJSP_SC_EEES1V_EEESD_S1X_EEENS5_IJS20_SW_NS5_IJSD_NSA_ILi1024EEEEEEEEEEEEEEvS25_EENS_8epilogue10collective18CollectiveEpilogueINS2F_23Sm100TmaWarpSpecializedILi4ELi2ELi64ELb1ELb0EEEJNS5_IJSH_SG_SH_EEENS5_IJNSN_ISH_SD_EENSN_INSA_ILi64EEESD_EEEEENS_10bfloat16_tESM_S2P_SM_NS2F_6fusion15FusionCallbacksIS2J_NS2Q_17LinearCombinationIS2P_fS2P_fLNS_15FloatRoundStyleE2EEES2K_S2O_JEEENS4_5SM1004TMEM4LOAD26SM100_TMEM_LOAD_32dp32b64xENS4_13SM90_TMA_LOADENS1K_IS1M_NS1N_ILi16EEENSN_INS5_IJS1P_S2M_EEENS5_IJS2M_SD_EEEEEEENS4_39AutoVectorizingCopyWithAssumedAlignmentILi128EEENS4_14SM90_TMA_STOREES35_S37_S37_EEEvvEEEEvNT_6ParamsE) ;  /* 0xffffff2c023c7950 */ /* 0x000fea0003c3ffff */
        .weak           $__internal_1_$__cuda_sm10x_tcgen05_guardrail_trap_phase_invalid_during_alloc
        .type           $__internal_1_$__cuda_sm10x_tcgen05_guardrail_trap_phase_invalid_during_alloc,@function
        .size           $__internal_1_$__cuda_sm10x_tcgen05_guardrail_trap_phase_invalid_during_alloc,($__internal_2_$__cuda_sm10x_tcgen05_guardrail_trap_unallocated_columns_being_dealloced - $__internal_1_$__cuda_sm10x_tcgen05_guardrail_trap_phase_invalid_during_alloc)
$__internal_1_$__cuda_sm10x_tcgen05_guardrail_trap_phase_invalid_during_alloc:
[----:B------:R-:W-:Y:S05]  /*d310*/  BPT.TRAP 0x1 ;  /* 0x000000040000795c */ /* 0x000fea0000300000 */
[----:B------:R-:W-:-:S04]  /*d320*/  MOV R5, 0x0 ;  /* 0x0000000000057802 */ /* 0x000fc80000000f00 */
[----:B------:R-:W-:Y:S05]  /*d330*/  RET.REL.NODEC R4 `(_ZN7cutlass13device_kernelINS_4gemm6kernel13GemmUniversalIN4cute5tupleIJiiiiEEENS1_10collective13CollectiveMmaINS1_46MainloopSm100TmaUmmaWarpSpecializedBlockScaledILi4ELi2ELi1ENS5_IJNS4_1CILi4EEENSA_ILi2EEENSA_ILi1EEEEEEEENS5_IJNSA_ILi256EEESG_NSA_ILi128EEEEEENS5_IJNS_12float_e4m3_tENS_13float_ue8m0_tEEEENS5_IJNS5_IJlSD_lEEENS4_6LayoutINS5_IJNS5_IJNS5_IJNSA_ILi32EEESB_EEEiEEESQ_NS5_IJSD_iEEEEEENS5_IJNS5_IJNS5_IJNSA_ILi16EEESB_EEEiEEENS5_IJNS5_IJNSA_ILi0EEESD_EEENSA_ILi512EEEEEENS5_IJSW_iEEEEEEEEEEESL_S13_NS4_8TiledMMAINS4_8MMA_AtomIJNS4_27SM100_MMA_MXF8F6F4_2x1SM_SSISJ_SJ_fSK_Li256ELi256ELNS4_4UMMA5MajorE0ELS18_0ELNS17_7ScaleInE0ELS19_0EEEEEENSN_INS5_IJSD_SD_SD_EEENS5_IJSW_SW_SW_EEEEENS5_IJNS4_10UnderscoreES1F_S1F_EEEEENS5_IJNS4_28SM100_TMA_2SM_LOAD_MULTICASTES1I_EEENS5_IJNS4_14ComposedLayoutINS4_7SwizzleILi3ELi4ELi3EEENS4_18smem_ptr_flag_bitsILi8EEENSN_INS5_IJNSA_ILi8EEESH_EEENS5_IJSH_SD_EEEEEEENSN_INS5_IJNS5_IJNS5_IJSP_SD_EEENS5_IJSO_SD_EEEEEESD_NS5_IJSB_SD_EEEEEENS5_IJNS5_IJNS5_IJSU_SY_EEESX_EEESW_NS5_IJSD_SY_EEEEEEEEEEEvNS4_8identityES1J_NS5_IJS1T_NSN_INS5_IJNS5_IJNS5_IJSP_SC_EEES1V_EEESD_S1X_EEENS5_IJS20_SW_NS5_IJSD_NSA_ILi1024EEEEEEEEEEEEEEvS25_EENS_8epilogue10collective18CollectiveEpilogueINS2F_23Sm100TmaWarpSpecializedILi4ELi2ELi64ELb1ELb0EEEJNS5_IJSH_SG_SH_EEENS5_IJNSN_ISH_SD_EENSN_INSA_ILi64EEESD_EEEEENS_10bfloat16_tESM_S2P_SM_NS2F_6fusion15FusionCallbacksIS2J_NS2Q_17LinearCombinationIS2P_fS2P_fLNS_15FloatRoundStyleE2EEES2K_S2O_JEEENS4_5SM1004TMEM4LOAD26SM100_TMEM_LOAD_32dp32b64xENS4_13SM90_TMA_LOADENS1K_IS1M_NS1N_ILi16EEENSN_INS5_IJS1P_S2M_EEENS5_IJS2M_SD_EEEEEEENS4_39AutoVectorizingCopyWithAssumedAlignmentILi128EEENS4_14SM90_TMA_STOREES35_S37_S37_EEEvvEEEEvNT_6ParamsE) ;  /* 0xffffff2c04307950 */ /* 0x000fea0003c3ffff */
        .weak           $__internal_2_$__cuda_sm10x_tcgen05_guardrail_trap_unallocated_columns_being_dealloced
        .type           $__internal_2_$__cuda_sm10x_tcgen05_guardrail_trap_unallocated_columns_being_dealloced,@function
        .size           $__internal_2_$__cuda_sm10x_tcgen05_guardrail_trap_unallocated_columns_being_dealloced,(.L_x_194 - $__internal_2_$__cuda_sm10x_tcgen05_guardrail_trap_unallocated_columns_being_dealloced)
$__internal_2_$__cuda_sm10x_tcgen05_guardrail_trap_unallocated_columns_being_dealloced:
[----:B------:R-:W-:Y:S05]  /*d340*/  BPT.TRAP 0x1 ;  /* 0x000000040000795c */ /* 0x000fea0000300000 */
[----:B------:R-:W-:-:S04]  /*d350*/  HFMA2 R3, -RZ, RZ, 0, 0 ;  /* 0x00000000ff037431 */ /* 0x000fc800000001ff */
[----:B------:R-:W-:Y:S05]  /*d360*/  RET.REL.NODEC R2 `(_ZN7cutlass13device_kernelINS_4gemm6kernel13GemmUniversalIN4cute5tupleIJiiiiEEENS1_10collective13CollectiveMmaINS1_46MainloopSm100TmaUmmaWarpSpecializedBlockScaledILi4ELi2ELi1ENS5_IJNS4_1CILi4EEENSA_ILi2EEENSA_ILi1EEEEEEEENS5_IJNSA_ILi256EEESG_NSA_ILi128EEEEEENS5_IJNS_12float_e4m3_tENS_13float_ue8m0_tEEEENS5_IJNS5_IJlSD_lEEENS4_6LayoutINS5_IJNS5_IJNS5_IJNSA_ILi32EEESB_EEEiEEESQ_NS5_IJSD_iEEEEEENS5_IJNS5_IJNS5_IJNSA_ILi16EEESB_EEEiEEENS5_IJNS5_IJNSA_ILi0EEESD_EEENSA_ILi512EEEEEENS5_IJSW_iEEEEEEEEEEESL_S13_NS4_8TiledMMAINS4_8MMA_AtomIJNS4_27SM100_MMA_MXF8F6F4_2x1SM_SSISJ_SJ_fSK_Li256ELi256ELNS4_4UMMA5MajorE0ELS18_0ELNS17_7ScaleInE0ELS19_0EEEEEENSN_INS5_IJSD_SD_SD_EEENS5_IJSW_SW_SW_EEEEENS5_IJNS4_10UnderscoreES1F_S1F_EEEEENS5_IJNS4_28SM100_TMA_2SM_LOAD_MULTICASTES1I_EEENS5_IJNS4_14ComposedLayoutINS4_7SwizzleILi3ELi4ELi3EEENS4_18smem_ptr_flag_bitsILi8EEENSN_INS5_IJNSA_ILi8EEESH_EEENS5_IJSH_SD_EEEEEEENSN_INS5_IJNS5_IJNS5_IJSP_SD_EEENS5_IJSO_SD_EEEEEESD_NS5_IJSB_SD_EEEEEENS5_IJNS5_IJNS5_IJSU_SY_EEESX_EEESW_NS5_IJSD_SY_EEEEEEEEEEEvNS4_8identityES1J_NS5_IJS1T_NSN_INS5_IJNS5_IJNS5_IJSP_SC_EEES1V_EEESD_S1X_EEENS5_IJS20_SW_NS5_IJSD_NSA_ILi1024EEEEEEEEEEEEEEvS25_EENS_8epilogue10collective18CollectiveEpilogueINS2F_23Sm100TmaWarpSpecializedILi4ELi2ELi64ELb1ELb0EEEJNS5_IJSH_SG_SH_EEENS5_IJNSN_ISH_SD_EENSN_INSA_ILi64EEESD_EEEEENS_10bfloat16_tESM_S2P_SM_NS2F_6fusion15FusionCallbacksIS2J_NS2Q_17LinearCombinationIS2P_fS2P_fLNS_15FloatRoundStyleE2EEES2K_S2O_JEEENS4_5SM1004TMEM4LOAD26SM100_TMEM_LOAD_32dp32b64xENS4_13SM90_TMA_LOADENS1K_IS1M_NS1N_ILi16EEENSN_INS5_IJS1P_S2M_EEENS5_IJS2M_SD_EEEEEEENS4_39AutoVectorizingCopyWithAssumedAlignmentILi128EEENS4_14SM90_TMA_STOREES35_S37_S37_EEEvvEEEEvNT_6ParamsE) ;  /* 0xffffff2c02247950 */ /* 0x000fea0003c3ffff */
.L_x_193:
[----:B------:R-:W-:-:S00]  /*d370*/  BRA `(.L_x_193) ;  /* 0xfffffffc00fc7947 */ /* 0x000fc0000383ffff */
[----:B------:R-:W-:-:S00]  /*d380*/  NOP ;  /* 0x0000000000007918 */ /* 0x000fc00000000000 */
[----:B------:R-:W-:-:S00]  /*d390*/  NOP ;  /* 0x0000000000007918 */ /* 0x000fc00000000000 */
[----:B------:R-:W-:-:S00]  /*d3a0*/  NOP ;  /* 0x0000000000007918 */ /* 0x000fc00000000000 */
[----:B------:R-:W-:-:S00]  /*d3b0*/  NOP ;  /* 0x0000000000007918 */ /* 0x000fc00000000000 */
[----:B------:R-:W-:-:S00]  /*d3c0*/  NOP ;  /* 0x0000000000007918 */ /* 0x000fc00000000000 */
[----:B------:R-:W-:-:S00]  /*d3d0*/  NOP ;  /* 0x0000000000007918 */ /* 0x000fc00000000000 */
[----:B------:R-:W-:-:S00]  /*d3e0*/  NOP ;  /* 0x0000000000007918 */ /* 0x000fc00000000000 */
[----:B------:R-:W-:-:S00]  /*d3f0*/  NOP ;  /* 0x0000000000007918 */ /* 0x000fc00000000000 */
.L_x_194:


//--------------------- .nv.global.init           --------------------------
	.section	.nv.global.init,"aw",@progbits
.nv.global.init:
	.type		$str$27,@object
	.size		$str$27,($str$28 - $str$27)
$str$27:
        /*0000*/ 	.byte	0x28, 0x61, 0x64, 0x64, 0x72, 0x65, 0x73, 0x73, 0x20, 0x26, 0x20, 0x6d, 0x61, 0x73, 0x6b, 0x29
        /*0010*/ 	.byte	0x20, 0x3d, 0x3d, 0x20, 0x30, 0x00
	.type		$str$28,@object
	.size		$str$28,($str$26 - $str$28)
$str$28:
        /*0016*/ 	.byte	0x2f, 0x74, 0x6d, 0x70, 0x2f, 0x63, 0x75, 0x74, 0x6c, 0x61, 0x73, 0x73, 0x5f, 0x73, 0x77, 0x65
        /*0026*/ 	.byte	0x65, 0x70, 0x5f, 0x73, 0x72, 0x63, 0x2f, 0x69, 0x6e, 0x63, 0x6c, 0x75, 0x64, 0x65, 0x2f, 0x63
        /*0036*/ 	.byte	0x75, 0x74, 0x65, 0x2f, 0x70, 0x6f, 0x69, 0x6e, 0x74, 0x65, 0x72, 0x5f, 0x66, 0x6c, 0x61, 0x67
        /*0046*/ 	.byte	0x67, 0x65, 0x64, 0x2e, 0x68, 0x70, 0x70, 0x00
	.type		$str$26,@object
	.size		$str$26,($str$25 - $str$26)
$str$26:
        /*004e*/ 	.byte	0x2f, 0x74, 0x6d, 0x70, 0x2f, 0x63, 0x75, 0x74, 0x6c, 0x61, 0x73, 0x73, 0x5f, 0x73, 0x77, 0x65
        /*005e*/ 	.byte	0x65, 0x70, 0x5f, 0x73, 0x72, 0x63, 0x2f, 0x69, 0x6e, 0x63, 0x6c, 0x75, 0x64, 0x65, 0x2f, 0x63
        /*006e*/ 	.byte	0x75, 0x74, 0x65, 0x2f, 0x61, 0x74, 0x6f, 0x6d, 0x2f, 0x63, 0x6f, 0x70, 0x79, 0x5f, 0x74, 0x72
        /*007e*/ 	.byte	0x61, 0x69, 0x74, 0x73, 0x5f, 0x73, 0x6d, 0x31, 0x30, 0x30, 0x2e, 0x68, 0x70, 0x70, 0x00
	.type		$str$25,@object
	.size		$str$25,(__unnamed_1 - $str$25)
$str$25:
        /*008d*/ 	.byte	0x28, 0x28, 0x75, 0x69, 0x6e, 0x74, 0x33, 0x32, 0x5f, 0x74, 0x28, 0x74, 0x68, 0x72, 0x65, 0x61
        /*009d*/ 	.byte	0x64, 0x49, 0x64, 0x78, 0x2e, 0x78, 0x29, 0x20, 0x2f, 0x20, 0x33, 0x32, 0x29, 0x20, 0x25, 0x20
        /*00ad*/ 	.byte	0x34, 0x29, 0x20, 0x3d, 0x3d, 0x20, 0x28, 0x28, 0x28, 0x74, 0x6d, 0x65, 0x6d, 0x5f, 0x61, 0x64
        /*00bd*/ 	.byte	0x64, 0x72, 0x20, 0x3e, 0x3e, 0x20, 0x31, 0x36, 0x29, 0x20, 0x2f, 0x20, 0x33, 0x32, 0x29, 0x20
        /*00cd*/ 	.byte	0x25, 0x20, 0x34, 0x29, 0x00
	.type		__unnamed_1,@object
	.size		__unnamed_1,(__unnamed_2 - __unnamed_1)
__unnamed_1:
        /*00d2*/ 	.byte	0x61, 0x75, 0x74, 0x6f, 0x20, 0x63, 0x75, 0x74, 0x65, 0x3a, 0x3a, 0x61, 0x73, 0x5f, 0x70, 0x6f
        /* <DEDUP_REMOVED lines=24> */
        /*0262*/ 	.byte	0x38, 0x31, 0x39, 0x32, 0x3e, 0x3e, 0x3e, 0x3e, 0x5d, 0x00
	.type		__unnamed_2,@object
	.size		__unnamed_2,(.L_2 - __unnamed_2)
__unnamed_2:
        /* <DEDUP_REMOVED lines=43> */
        /*051c*/ 	.byte	0x74, 0x65, 0x3a, 0x3a, 0x43, 0x3c, 0x30, 0x3e, 0x3e, 0x3e, 0x3e, 0x5d, 0x00
.L_2:


//--------------------- .nv.shared._ZN7cutlass13device_kernelINS_4gemm6kernel13GemmUniversalIN4cute5tupleIJiiiiEEENS1_10collective13CollectiveMmaINS1_46MainloopSm100TmaUmmaWarpSpecializedBlockScaledILi4ELi2ELi1ENS5_IJNS4_1CILi4EEENSA_ILi2EEENSA_ILi1EEEEEEEENS5_IJNSA_ILi256EEESG_NSA_ILi128EEEEEENS5_IJNS_12float_e4m3_tENS_13float_ue8m0_tEEEENS5_IJNS5_IJlSD_lEEENS4_6LayoutINS5_IJNS5_IJNS5_IJNSA_ILi32EEESB_EEEiEEESQ_NS5_IJSD_iEEEEEENS5_IJNS5_IJNS5_IJNSA_ILi16EEESB_EEEiEEENS5_IJNS5_IJNSA_ILi0EEESD_EEENSA_ILi512EEEEEENS5_IJSW_iEEEEEEEEEEESL_S13_NS4_8TiledMMAINS4_8MMA_AtomIJNS4_27SM100_MMA_MXF8F6F4_2x1SM_SSISJ_SJ_fSK_Li256ELi256ELNS4_4UMMA5MajorE0ELS18_0ELNS17_7ScaleInE0ELS19_0EEEEEENSN_INS5_IJSD_SD_SD_EEENS5_IJSW_SW_SW_EEEEENS5_IJNS4_10UnderscoreES1F_S1F_EEEEENS5_IJNS4_28SM100_TMA_2SM_LOAD_MULTICASTES1I_EEENS5_IJNS4_14ComposedLayoutINS4_7SwizzleILi3ELi4ELi3EEENS4_18smem_ptr_flag_bitsILi8EEENSN_INS5_IJNSA_ILi8EEESH_EEENS5_IJSH_SD_EEEEEEENSN_INS5_IJNS5_IJNS5_IJSP_SD_EEENS5_IJSO_SD_EEEEEESD_NS5_IJSB_SD_EEEEEENS5_IJNS5_IJNS5_IJSU_SY_EEESX_EEESW_NS5_IJSD_SY_EEEEEEEEEEEvNS4_8identityES1J_NS5_IJS1T_NSN_INS5_IJNS5_IJNS5_IJSP_SC_EEES1V_EEESD_S1X_EEENS5_IJS20_SW_NS5_IJSD_NSA_ILi1024EEEEEEEEEEEEEEvS25_EENS_8epilogue10collective18CollectiveEpilogueINS2F_23Sm100TmaWarpSpecializedILi4ELi2ELi64ELb1ELb0EEEJNS5_IJSH_SG_SH_EEENS5_IJNSN_ISH_SD_EENSN_INSA_ILi64EEESD_EEEEENS_10bfloat16_tESM_S2P_SM_NS2F_6fusion15FusionCallbacksIS2J_NS2Q_17LinearCombinationIS2P_fS2P_fLNS_15FloatRoundStyleE2EEES2K_S2O_JEEENS4_5SM1004TMEM4LOAD26SM100_TMEM_LOAD_32dp32b64xENS4_13SM90_TMA_LOADENS1K_IS1M_NS1N_ILi16EEENSN_INS5_IJS1P_S2M_EEENS5_IJS2M_SD_EEEEEEENS4_39AutoVectorizingCopyWithAssumedAlignmentILi128EEENS4_14SM90_TMA_STOREES35_S37_S37_EEEvvEEEEvNT_6ParamsE --------------------------
	.section	.nv.shared._ZN7cutlass13device_kernelINS_4gemm6kernel13GemmUniversalIN4cute5tupleIJiiiiEEENS1_10collective13CollectiveMmaINS1_46MainloopSm100TmaUmmaWarpSpecializedBlockScaledILi4ELi2ELi1ENS5_IJNS4_1CILi4EEENSA_ILi2EEENSA_ILi1EEEEEEEENS5_IJNSA_ILi256EEESG_NSA_ILi128EEEEEENS5_IJNS_12float_e4m3_tENS_13float_ue8m0_tEEEENS5_IJNS5_IJlSD_lEEENS4_6LayoutINS5_IJNS5_IJNS5_IJNSA_ILi32EEESB_EEEiEEESQ_NS5_IJSD_iEEEEEENS5_IJNS5_IJNS5_IJNSA_ILi16EEESB_EEEiEEENS5_IJNS5_IJNSA_ILi0EEESD_EEENSA_ILi512EEEEEENS5_IJSW_iEEEEEEEEEEESL_S13_NS4_8TiledMMAINS4_8MMA_AtomIJNS4_27SM100_MMA_MXF8F6F4_2x1SM_SSISJ_SJ_fSK_Li256ELi256ELNS4_4UMMA5MajorE0ELS18_0ELNS17_7ScaleInE0ELS19_0EEEEEENSN_INS5_IJSD_SD_SD_EEENS5_IJSW_SW_SW_EEEEENS5_IJNS4_10UnderscoreES1F_S1F_EEEEENS5_IJNS4_28SM100_TMA_2SM_LOAD_MULTICASTES1I_EEENS5_IJNS4_14ComposedLayoutINS4_7SwizzleILi3ELi4ELi3EEENS4_18smem_ptr_flag_bitsILi8EEENSN_INS5_IJNSA_ILi8EEESH_EEENS5_IJSH_SD_EEEEEEENSN_INS5_IJNS5_IJNS5_IJSP_SD_EEENS5_IJSO_SD_EEEEEESD_NS5_IJSB_SD_EEEEEENS5_IJNS5_IJNS5_IJSU_SY_EEESX_EEESW_NS5_IJSD_SY_EEEEEEEEEEEvNS4_8identityES1J_NS5_IJS1T_NSN_INS5_IJNS5_IJNS5_IJSP_SC_EEES1V_EEESD_S1X_EEENS5_IJS20_SW_NS5_IJSD_NSA_ILi1024EEEEEEEEEEEEEEvS25_EENS_8epilogue10collective18CollectiveEpilogueINS2F_23Sm100TmaWarpSpecializedILi4ELi2ELi64ELb1ELb0EEEJNS5_IJSH_SG_SH_EEENS5_IJNSN_ISH_SD_EENSN_INSA_ILi64EEESD_EEEEENS_10bfloat16_tESM_S2P_SM_NS2F_6fusion15FusionCallbacksIS2J_NS2Q_17LinearCombinationIS2P_fS2P_fLNS_15FloatRoundStyleE2EEES2K_S2O_JEEENS4_5SM1004TMEM4LOAD26SM100_TMEM_LOAD_32dp32b64xENS4_13SM90_TMA_LOADENS1K_IS1M_NS1N_ILi16EEENSN_INS5_IJS1P_S2M_EEENS5_IJS2M_SD_EEEEEEENS4_39AutoVectorizingCopyWithAssumedAlignmentILi128EEENS4_14SM90_TMA_STOREES35_S37_S37_EEEvvEEEEvNT_6ParamsE,"aw",@nobits
	.sectionflags	@""
	.align	16
	.zero		1024


//--------------------- .nv.shared.reserved.0     --------------------------
	.section	.nv.shared.reserved.0,"aw",@nobits
	.weak		__nv_reservedSMEM_offset_0_alias
	.size		__nv_reservedSMEM_offset_0_alias, 0, 64
	.other		__nv_reservedSMEM_offset_0_alias,@"STO_CUDA_RESERVED_SHARED STV_DEFAULT"
__nv_reservedSMEM_offset_0_alias:
	.zero		0
.nv.shared.reserved.0:
	.zero		64
	.weak		__nv_reservedSMEM_tcgen05_partition
	.type		__nv_reservedSMEM_tcgen05_partition,@object
	.size		__nv_reservedSMEM_tcgen05_partition,(.L_0 - __nv_reservedSMEM_tcgen05_partition)
__nv_reservedSMEM_tcgen05_partition:
	.zero		32
.L_0:


//--------------------- .nv.global                --------------------------
	.section	.nv.global,"aw",@nobits
.nv.global:
	.type		_ZN40_INTERNAL_702547cf_4_k_cu_058e760e_149584cute1_E,@object
	.size		_ZN40_INTERNAL_702547cf_4_k_cu_058e760e_149584cute1_E,(_ZN40_INTERNAL_702547cf_4_k_cu_058e760e_149584cuda3std3__45__cpo6cbeginE - _ZN40_INTERNAL_702547cf_4_k_cu_058e760e_149584cute1_E)
_ZN40_INTERNAL_702547cf_4_k_cu_058e760e_149584cute1_E:
	.zero		1
	.type		_ZN40_INTERNAL_702547cf_4_k_cu_058e760e_149584cuda3std3__45__cpo6cbeginE,@object
	.size		_ZN40_INTERNAL_702547cf_4_k_cu_058e760e_149584cuda3std3__45__cpo6cbeginE,(_ZN40_INTERNAL_702547cf_4_k_cu_058e760e_149584cuda3std3__48in_placeE - _ZN40_INTERNAL_702547cf_4_k_cu_058e760e_149584cuda3std3__45__cpo6cbeginE)
_ZN40_INTERNAL_702547cf_4_k_cu_058e760e_149584cuda3std3__45__cpo6cbeginE:
	.zero		1
	.type		_ZN40_INTERNAL_702547cf_4_k_cu_058e760e_149584cuda3std3__48in_placeE,@object
	.size		_ZN40_INTERNAL_702547cf_4_k_cu_058e760e_149584cuda3std3__48in_placeE,(_ZN40_INTERNAL_702547cf_4_k_cu_058e760e_149584cuda3std6ranges3__45__cpo9iter_moveE - _ZN40_INTERNAL_702547cf_4_k_cu_058e760e_149584cuda3std3__48in_placeE)
_ZN40_INTERNAL_702547cf_4_k_cu_058e760e_149584cuda3std3__48in_placeE:
	.zero		1
	.type		_ZN40_INTERNAL_702547cf_4_k_cu_058e760e_149584cuda3std6ranges3__45__cpo9iter_moveE,@object
	.size		_ZN40_INTERNAL_702547cf_4_k_cu_058e760e_149584cuda3std6ranges3__45__cpo9iter_moveE,(_ZN40_INTERNAL_702547cf_4_k_cu_058e760e_149584cuda3std3__45__cpo5beginE - _ZN40_INTERNAL_702547cf_4_k_cu_058e760e_149584cuda3std6ranges3__45__cpo9iter_moveE)
_ZN40_INTERNAL_702547cf_4_k_cu_058e760e_149584cuda3std6ranges3__45__cpo9iter_moveE:
	.zero		1
	.type		_ZN40_INTERNAL_702547cf_4_k_cu_058e760e_149584cuda3std3__45__cpo5beginE,@object
	.size		_ZN40_INTERNAL_702547cf_4_k_cu_058e760e_149584cuda3std3__45__cpo5beginE,(_ZN40_INTERNAL_702547cf_4_k_cu_058e760e_149584cuda3std3__442_GLOBAL__N__702547cf_4_k_cu_058e760e_149586ignoreE - _ZN40_INTERNAL_702547cf_4_k_cu_058e760e_149584cuda3std3__45__cpo5beginE)
_ZN40_INTERNAL_702547cf_4_k_cu_058e760e_149584cuda3std3__45__cpo5beginE:
	.zero		1
	.type		_ZN40_INTERNAL_702547cf_4_k_cu_058e760e_149584cuda3std3__442_GLOBAL__N__702547cf_4_k_cu_058e760e_149586ignoreE,@object
	.size		_ZN40_INTERNAL_702547cf_4_k_cu_058e760e_149584cuda3std3__442_GLOBAL__N__702547cf_4_k_cu_058e760e_149586ignoreE,(_ZN40_INTERNAL_702547cf_4_k_cu_058e760e_149584cute7productE - _ZN40_INTERNAL_702547cf_4_k_cu_058e760e_149584cuda3std3__442_GLOBAL__N__702547cf_4_k_cu_058e760e_149586ignoreE)
_ZN40_INTERNAL_702547cf_4_k_cu_058e760e_149584cuda3std3__442_GLOBAL__N__702547cf_4_k_cu_058e760e_149586ignoreE:
	.zero		1
	.type		_ZN40_INTERNAL_702547cf_4_k_cu_058e760e_149584cute7productE,@object
	.size		_ZN40_INTERNAL_702547cf_4_k_cu_058e760e_149584cute7productE,(_ZN40_INTERNAL_702547cf_4_k_cu_058e760e_149584cuda3std3__45__cpo3endE - _ZN40_INTERNAL_702547cf_4_k_cu_058e760e_149584cute7productE)
_ZN40_INTERNAL_702547cf_4_k_cu_058e760e_149584cute7productE:
	.zero		1
	.type		_ZN40_INTERNAL_702547cf_4_k_cu_058e760e_149584cuda3std3__45__cpo3endE,@object
	.size		_ZN40_INTERNAL_702547cf_4_k_cu_058e760e_149584cuda3std3__45__cpo3endE,(_ZN40_INTERNAL_702547cf_4_k_cu_058e760e_149584cuda3std3__419piecewise_constructE - _ZN40_INTERNAL_702547cf_4_k_cu_058e760e_149584cuda3std3__45__cpo3endE)
_ZN40_INTERNAL_702547cf_4_k_cu_058e760e_149584cuda3std3__45__cpo3endE:
	.zero		1
	.type		_ZN40_INTERNAL_702547cf_4_k_cu_058e760e_149584cuda3std3__419piecewise_constructE,@object
	.size		_ZN40_INTERNAL_702547cf_4_k_cu_058e760e_149584cuda3std3__419piecewise_constructE,(_ZN40_INTERNAL_702547cf_4_k_cu_058e760e_149584cuda3std3__45__cpo4cendE - _ZN40_INTERNAL_702547cf_4_k_cu_058e760e_149584cuda3std3__419piecewise_constructE)
_ZN40_INTERNAL_702547cf_4_k_cu_058e760e_149584cuda3std3__419piecewise_constructE:
	.zero		1
	.type		_ZN40_INTERNAL_702547cf_4_k_cu_058e760e_149584cuda3std3__45__cpo4cendE,@object
	.size		_ZN40_INTERNAL_702547cf_4_k_cu_058e760e_149584cuda3std3__45__cpo4cendE,(_ZN40_INTERNAL_702547cf_4_k_cu_058e760e_149584cuda3std6ranges3__45__cpo4swapE - _ZN40_INTERNAL_702547cf_4_k_cu_058e760e_149584cuda3std3__45__cpo4cendE)
_ZN40_INTERNAL_702547cf_4_k_cu_058e760e_149584cuda3std3__45__cpo4cendE:
	.zero		1
	.type		_ZN40_INTERNAL_702547cf_4_k_cu_058e760e_149584cuda3std6ranges3__45__cpo4swapE,@object
	.size		_ZN40_INTERNAL_702547cf_4_k_cu_058e760e_149584cuda3std6ranges3__45__cpo4swapE,(.L_10 - _ZN40_INTERNAL_702547cf_4_k_cu_058e760e_149584cuda3std6ranges3__45__cpo4swapE)
_ZN40_INTERNAL_702547cf_4_k_cu_058e760e_149584cuda3std6ranges3__45__cpo4swapE:
	.zero		1
.L_10:


//--------------------- .nv.constant0._ZN7cutlass13device_kernelINS_4gemm6kernel13GemmUniversalIN4cute5tupleIJiiiiEEENS1_10collective13CollectiveMmaINS1_46MainloopSm100TmaUmmaWarpSpecializedBlockScaledILi4ELi2ELi1ENS5_IJNS4_1CILi4EEENSA_ILi2EEENSA_ILi1EEEEEEEENS5_IJNSA_ILi256EEESG_NSA_ILi128EEEEEENS5_IJNS_12float_e4m3_tENS_13float_ue8m0_tEEEENS5_IJNS5_IJlSD_lEEENS4_6LayoutINS5_IJNS5_IJNS5_IJNSA_ILi32EEESB_EEEiEEESQ_NS5_IJSD_iEEEEEENS5_IJNS5_IJNS5_IJNSA_ILi16EEESB_EEEiEEENS5_IJNS5_IJNSA_ILi0EEESD_EEENSA_ILi512EEEEEENS5_IJSW_iEEEEEEEEEEESL_S13_NS4_8TiledMMAINS4_8MMA_AtomIJNS4_27SM100_MMA_MXF8F6F4_2x1SM_SSISJ_SJ_fSK_Li256ELi256ELNS4_4UMMA5MajorE0ELS18_0ELNS17_7ScaleInE0ELS19_0EEEEEENSN_INS5_IJSD_SD_SD_EEENS5_IJSW_SW_SW_EEEEENS5_IJNS4_10UnderscoreES1F_S1F_EEEEENS5_IJNS4_28SM100_TMA_2SM_LOAD_MULTICASTES1I_EEENS5_IJNS4_14ComposedLayoutINS4_7SwizzleILi3ELi4ELi3EEENS4_18smem_ptr_flag_bitsILi8EEENSN_INS5_IJNSA_ILi8EEESH_EEENS5_IJSH_SD_EEEEEEENSN_INS5_IJNS5_IJNS5_IJSP_SD_EEENS5_IJSO_SD_EEEEEESD_NS5_IJSB_SD_EEEEEENS5_IJNS5_IJNS5_IJSU_SY_EEESX_EEESW_NS5_IJSD_SY_EEEEEEEEEEEvNS4_8identityES1J_NS5_IJS1T_NSN_INS5_IJNS5_IJNS5_IJSP_SC_EEES1V_EEESD_S1X_EEENS5_IJS20_SW_NS5_IJSD_NSA_ILi1024EEEEEEEEEEEEEEvS25_EENS_8epilogue10collective18CollectiveEpilogueINS2F_23Sm100TmaWarpSpecializedILi4ELi2ELi64ELb1ELb0EEEJNS5_IJSH_SG_SH_EEENS5_IJNSN_ISH_SD_EENSN_INSA_ILi64EEESD_EEEEENS_10bfloat16_tESM_S2P_SM_NS2F_6fusion15FusionCallbacksIS2J_NS2Q_17LinearCombinationIS2P_fS2P_fLNS_15FloatRoundStyleE2EEES2K_S2O_JEEENS4_5SM1004TMEM4LOAD26SM100_TMEM_LOAD_32dp32b64xENS4_13SM90_TMA_LOADENS1K_IS1M_NS1N_ILi16EEENSN_INS5_IJS1P_S2M_EEENS5_IJS2M_SD_EEEEEEENS4_39AutoVectorizingCopyWithAssumedAlignmentILi128EEENS4_14SM90_TMA_STOREES35_S37_S37_EEEvvEEEEvNT_6ParamsE --------------------------
	.section	.nv.constant0._ZN7cutlass13device_kernelINS_4gemm6kernel13GemmUniversalIN4cute5tupleIJiiiiEEENS1_10collective13CollectiveMmaINS1_46MainloopSm100TmaUmmaWarpSpecializedBlockScaledILi4ELi2ELi1ENS5_IJNS4_1CILi4EEENSA_ILi2EEENSA_ILi1EEEEEEEENS5_IJNSA_ILi256EEESG_NSA_ILi128EEEEEENS5_IJNS_12float_e4m3_tENS_13float_ue8m0_tEEEENS5_IJNS5_IJlSD_lEEENS4_6LayoutINS5_IJNS5_IJNS5_IJNSA_ILi32EEESB_EEEiEEESQ_NS5_IJSD_iEEEEEENS5_IJNS5_IJNS5_IJNSA_ILi16EEESB_EEEiEEENS5_IJNS5_IJNSA_ILi0EEESD_EEENSA_ILi512EEEEEENS5_IJSW_iEEEEEEEEEEESL_S13_NS4_8TiledMMAINS4_8MMA_AtomIJNS4_27SM100_MMA_MXF8F6F4_2x1SM_SSISJ_SJ_fSK_Li256ELi256ELNS4_4UMMA5MajorE0ELS18_0ELNS17_7ScaleInE0ELS19_0EEEEEENSN_INS5_IJSD_SD_SD_EEENS5_IJSW_SW_SW_EEEEENS5_IJNS4_10UnderscoreES1F_S1F_EEEEENS5_IJNS4_28SM100_TMA_2SM_LOAD_MULTICASTES1I_EEENS5_IJNS4_14ComposedLayoutINS4_7SwizzleILi3ELi4ELi3EEENS4_18smem_ptr_flag_bitsILi8EEENSN_INS5_IJNSA_ILi8EEESH_EEENS5_IJSH_SD_EEEEEEENSN_INS5_IJNS5_IJNS5_IJSP_SD_EEENS5_IJSO_SD_EEEEEESD_NS5_IJSB_SD_EEEEEENS5_IJNS5_IJNS5_IJSU_SY_EEESX_EEESW_NS5_IJSD_SY_EEEEEEEEEEEvNS4_8identityES1J_NS5_IJS1T_NSN_INS5_IJNS5_IJNS5_IJSP_SC_EEES1V_EEESD_S1X_EEENS5_IJS20_SW_NS5_IJSD_NSA_ILi1024EEEEEEEEEEEEEEvS25_EENS_8epilogue10collective18CollectiveEpilogueINS2F_23Sm100TmaWarpSpecializedILi4ELi2ELi64ELb1ELb0EEEJNS5_IJSH_SG_SH_EEENS5_IJNSN_ISH_SD_EENSN_INSA_ILi64EEESD_EEEEENS_10bfloat16_tESM_S2P_SM_NS2F_6fusion15FusionCallbacksIS2J_NS2Q_17LinearCombinationIS2P_fS2P_fLNS_15FloatRoundStyleE2EEES2K_S2O_JEEENS4_5SM1004TMEM4LOAD26SM100_TMEM_LOAD_32dp32b64xENS4_13SM90_TMA_LOADENS1K_IS1M_NS1N_ILi16EEENSN_INS5_IJS1P_S2M_EEENS5_IJS2M_SD_EEEEEEENS4_39AutoVectorizingCopyWithAssumedAlignmentILi128EEENS4_14SM90_TMA_STOREES35_S37_S37_EEEvvEEEEvNT_6ParamsE,"a",@progbits
	.sectionflags	@""
	.align	4
.nv.constant0._ZN7cutlass13device_kernelINS_4gemm6kernel13GemmUniversalIN4cute5tupleIJiiiiEEENS1_10collective13CollectiveMmaINS1_46MainloopSm100TmaUmmaWarpSpecializedBlockScaledILi4ELi2ELi1ENS5_IJNS4_1CILi4EEENSA_ILi2EEENSA_ILi1EEEEEEEENS5_IJNSA_ILi256EEESG_NSA_ILi128EEEEEENS5_IJNS_12float_e4m3_tENS_13float_ue8m0_tEEEENS5_IJNS5_IJlSD_lEEENS4_6LayoutINS5_IJNS5_IJNS5_IJNSA_ILi32EEESB_EEEiEEESQ_NS5_IJSD_iEEEEEENS5_IJNS5_IJNS5_IJNSA_ILi16EEESB_EEEiEEENS5_IJNS5_IJNSA_ILi0EEESD_EEENSA_ILi512EEEEEENS5_IJSW_iEEEEEEEEEEESL_S13_NS4_8TiledMMAINS4_8MMA_AtomIJNS4_27SM100_MMA_MXF8F6F4_2x1SM_SSISJ_SJ_fSK_Li256ELi256ELNS4_4UMMA5MajorE0ELS18_0ELNS17_7ScaleInE0ELS19_0EEEEEENSN_INS5_IJSD_SD_SD_EEENS5_IJSW_SW_SW_EEEEENS5_IJNS4_10UnderscoreES1F_S1F_EEEEENS5_IJNS4_28SM100_TMA_2SM_LOAD_MULTICASTES1I_EEENS5_IJNS4_14ComposedLayoutINS4_7SwizzleILi3ELi4ELi3EEENS4_18smem_ptr_flag_bitsILi8EEENSN_INS5_IJNSA_ILi8EEESH_EEENS5_IJSH_SD_EEEEEEENSN_INS5_IJNS5_IJNS5_IJSP_SD_EEENS5_IJSO_SD_EEEEEESD_NS5_IJSB_SD_EEEEEENS5_IJNS5_IJNS5_IJSU_SY_EEESX_EEESW_NS5_IJSD_SY_EEEEEEEEEEEvNS4_8identityES1J_NS5_IJS1T_NSN_INS5_IJNS5_IJNS5_IJSP_SC_EEES1V_EEESD_S1X_EEENS5_IJS20_SW_NS5_IJSD_NSA_ILi1024EEEEEEEEEEEEEEvS25_EENS_8epilogue10collective18CollectiveEpilogueINS2F_23Sm100TmaWarpSpecializedILi4ELi2ELi64ELb1ELb0EEEJNS5_IJSH_SG_SH_EEENS5_IJNSN_ISH_SD_EENSN_INSA_ILi64EEESD_EEEEENS_10bfloat16_tESM_S2P_SM_NS2F_6fusion15FusionCallbacksIS2J_NS2Q_17LinearCombinationIS2P_fS2P_fLNS_15FloatRoundStyleE2EEES2K_S2O_JEEENS4_5SM1004TMEM4LOAD26SM100_TMEM_LOAD_32dp32b64xENS4_13SM90_TMA_LOADENS1K_IS1M_NS1N_ILi16EEENSN_INS5_IJS1P_S2M_EEENS5_IJS2M_SD_EEEEEEENS4_39AutoVectorizingCopyWithAssumedAlignmentILi128EEENS4_14SM90_TMA_STOREES35_S37_S37_EEEvvEEEEvNT_6ParamsE:
	.zero		3968


//--------------------- SYMBOLS --------------------------

	.type		.nv.reservedSmem.offset0,@object
	.size		.nv.reservedSmem.offset0,0x4
	.type		.nv.reservedSmem.cap,@object
	.size		.nv.reservedSmem.cap,0x4
	.type		__assertfail,@function
